//
// Generated by NVIDIA NVVM Compiler
//
// Compiler Build ID: CL-36424714
// Cuda compilation tools, release 13.0, V13.0.88
// Based on NVVM 20.0.0
//

.version 9.0
.target sm_100
.address_size 64

	// .globl	_Z11jacobi_stepiiPKdPdS1_
// _ZZN3cub18CUB_300001_SM_10006detail6reduce28DeviceReduceSingleTileKernelINS2_10policy_hubIdjN4cuda3__47maximumIdEEE10Policy1000EN6thrust24THRUST_300001_SM_1000_NS10device_ptrIdEEPdjS8_ddNS5_3std3__410__identityEEEvT0_T1_T2_T3_T4_T6_E12temp_storage has been demoted
// _ZZN3cub18CUB_300001_SM_10006detail6reduce18DeviceReduceKernelINS2_10policy_hubIdjN4cuda3__47maximumIdEEE10Policy1000EN6thrust24THRUST_300001_SM_1000_NS10device_ptrIdEEjS8_dNS5_3std3__410__identityEEEvT0_PT3_T1_NS0_13GridEvenShareISL_EET2_T4_E12temp_storage has been demoted
// _ZZN3cub18CUB_300001_SM_10006detail6reduce28DeviceReduceSingleTileKernelINS2_10policy_hubIdjN4cuda3__47maximumIdEEE10Policy1000EPdSB_iS8_ddNS5_3std3__410__identityEEEvT0_T1_T2_T3_T4_T6_E12temp_storage has been demoted
// _ZZN3cub18CUB_300001_SM_10006detail6reduce28DeviceReduceSingleTileKernelINS2_10policy_hubIdyN4cuda3__47maximumIdEEE10Policy1000EN6thrust24THRUST_300001_SM_1000_NS10device_ptrIdEEPdyS8_ddNS5_3std3__410__identityEEEvT0_T1_T2_T3_T4_T6_E12temp_storage has been demoted
// _ZZN3cub18CUB_300001_SM_10006detail6reduce18DeviceReduceKernelINS2_10policy_hubIdyN4cuda3__47maximumIdEEE10Policy1000EN6thrust24THRUST_300001_SM_1000_NS10device_ptrIdEEyS8_dNS5_3std3__410__identityEEEvT0_PT3_T1_NS0_13GridEvenShareISL_EET2_T4_E12temp_storage has been demoted
// _ZZN3cub18CUB_300001_SM_10006detail6reduce28DeviceReduceSingleTileKernelINS2_10policy_hubIdyN4cuda3__47maximumIdEEE10Policy1000EPdSB_iS8_ddNS5_3std3__410__identityEEEvT0_T1_T2_T3_T4_T6_E12temp_storage has been demoted
.global .align 1 .b8 _ZN34_INTERNAL_55eb7360_4_k_cu_9ca2f61d4cuda3std3__45__cpo5beginE[1];
.global .align 1 .b8 _ZN34_INTERNAL_55eb7360_4_k_cu_9ca2f61d4cuda3std3__45__cpo3endE[1];
.global .align 1 .b8 _ZN34_INTERNAL_55eb7360_4_k_cu_9ca2f61d4cuda3std3__45__cpo6cbeginE[1];
.global .align 1 .b8 _ZN34_INTERNAL_55eb7360_4_k_cu_9ca2f61d4cuda3std3__45__cpo4cendE[1];
.global .align 1 .b8 _ZN34_INTERNAL_55eb7360_4_k_cu_9ca2f61d4cuda3std3__45__cpo6rbeginE[1];
.global .align 1 .b8 _ZN34_INTERNAL_55eb7360_4_k_cu_9ca2f61d4cuda3std3__45__cpo4rendE[1];
.global .align 1 .b8 _ZN34_INTERNAL_55eb7360_4_k_cu_9ca2f61d4cuda3std3__45__cpo7crbeginE[1];
.global .align 1 .b8 _ZN34_INTERNAL_55eb7360_4_k_cu_9ca2f61d4cuda3std3__45__cpo5crendE[1];
.global .align 1 .b8 _ZN34_INTERNAL_55eb7360_4_k_cu_9ca2f61d4cuda3std3__436_GLOBAL__N__55eb7360_4_k_cu_9ca2f61d6ignoreE[1];
.global .align 1 .b8 _ZN34_INTERNAL_55eb7360_4_k_cu_9ca2f61d4cuda3std3__419piecewise_constructE[1];
.global .align 1 .b8 _ZN34_INTERNAL_55eb7360_4_k_cu_9ca2f61d4cuda3std3__48in_placeE[1];
.global .align 1 .b8 _ZN34_INTERNAL_55eb7360_4_k_cu_9ca2f61d4cuda3std3__420unreachable_sentinelE[1];
.global .align 1 .b8 _ZN34_INTERNAL_55eb7360_4_k_cu_9ca2f61d4cuda3std3__47nulloptE[1];
.global .align 1 .b8 _ZN34_INTERNAL_55eb7360_4_k_cu_9ca2f61d4cuda3std3__48unexpectE[1];
.global .align 1 .b8 _ZN34_INTERNAL_55eb7360_4_k_cu_9ca2f61d4cuda3std6ranges3__45__cpo4swapE[1];
.global .align 1 .b8 _ZN34_INTERNAL_55eb7360_4_k_cu_9ca2f61d4cuda3std6ranges3__45__cpo9iter_moveE[1];
.global .align 1 .b8 _ZN34_INTERNAL_55eb7360_4_k_cu_9ca2f61d4cuda3std6ranges3__45__cpo5beginE[1];
.global .align 1 .b8 _ZN34_INTERNAL_55eb7360_4_k_cu_9ca2f61d4cuda3std6ranges3__45__cpo3endE[1];
.global .align 1 .b8 _ZN34_INTERNAL_55eb7360_4_k_cu_9ca2f61d4cuda3std6ranges3__45__cpo6cbeginE[1];
.global .align 1 .b8 _ZN34_INTERNAL_55eb7360_4_k_cu_9ca2f61d4cuda3std6ranges3__45__cpo4cendE[1];
.global .align 1 .b8 _ZN34_INTERNAL_55eb7360_4_k_cu_9ca2f61d4cuda3std6ranges3__45__cpo7advanceE[1];
.global .align 1 .b8 _ZN34_INTERNAL_55eb7360_4_k_cu_9ca2f61d4cuda3std6ranges3__45__cpo9iter_swapE[1];
.global .align 1 .b8 _ZN34_INTERNAL_55eb7360_4_k_cu_9ca2f61d4cuda3std6ranges3__45__cpo4nextE[1];
.global .align 1 .b8 _ZN34_INTERNAL_55eb7360_4_k_cu_9ca2f61d4cuda3std6ranges3__45__cpo4prevE[1];
.global .align 1 .b8 _ZN34_INTERNAL_55eb7360_4_k_cu_9ca2f61d4cuda3std6ranges3__45__cpo4dataE[1];
.global .align 1 .b8 _ZN34_INTERNAL_55eb7360_4_k_cu_9ca2f61d4cuda3std6ranges3__45__cpo5cdataE[1];
.global .align 1 .b8 _ZN34_INTERNAL_55eb7360_4_k_cu_9ca2f61d4cuda3std6ranges3__45__cpo4sizeE[1];
.global .align 1 .b8 _ZN34_INTERNAL_55eb7360_4_k_cu_9ca2f61d4cuda3std6ranges3__45__cpo5ssizeE[1];
.global .align 1 .b8 _ZN34_INTERNAL_55eb7360_4_k_cu_9ca2f61d4cuda3std6ranges3__45__cpo8distanceE[1];
.global .align 1 .b8 _ZN34_INTERNAL_55eb7360_4_k_cu_9ca2f61d6thrust24THRUST_300001_SM_1000_NS8cuda_cub3parE[1];
.global .align 1 .b8 _ZN34_INTERNAL_55eb7360_4_k_cu_9ca2f61d6thrust24THRUST_300001_SM_1000_NS8cuda_cub10par_nosyncE[1];
.global .align 1 .b8 _ZN34_INTERNAL_55eb7360_4_k_cu_9ca2f61d6thrust24THRUST_300001_SM_1000_NS6system6detail10sequential3seqE[1];
.global .align 1 .b8 _ZN34_INTERNAL_55eb7360_4_k_cu_9ca2f61d6thrust24THRUST_300001_SM_1000_NS12placeholders2_1E[1];
.global .align 1 .b8 _ZN34_INTERNAL_55eb7360_4_k_cu_9ca2f61d6thrust24THRUST_300001_SM_1000_NS12placeholders2_2E[1];
.global .align 1 .b8 _ZN34_INTERNAL_55eb7360_4_k_cu_9ca2f61d6thrust24THRUST_300001_SM_1000_NS12placeholders2_3E[1];
.global .align 1 .b8 _ZN34_INTERNAL_55eb7360_4_k_cu_9ca2f61d6thrust24THRUST_300001_SM_1000_NS12placeholders2_4E[1];
.global .align 1 .b8 _ZN34_INTERNAL_55eb7360_4_k_cu_9ca2f61d6thrust24THRUST_300001_SM_1000_NS12placeholders2_5E[1];
.global .align 1 .b8 _ZN34_INTERNAL_55eb7360_4_k_cu_9ca2f61d6thrust24THRUST_300001_SM_1000_NS12placeholders2_6E[1];
.global .align 1 .b8 _ZN34_INTERNAL_55eb7360_4_k_cu_9ca2f61d6thrust24THRUST_300001_SM_1000_NS12placeholders2_7E[1];
.global .align 1 .b8 _ZN34_INTERNAL_55eb7360_4_k_cu_9ca2f61d6thrust24THRUST_300001_SM_1000_NS12placeholders2_8E[1];
.global .align 1 .b8 _ZN34_INTERNAL_55eb7360_4_k_cu_9ca2f61d6thrust24THRUST_300001_SM_1000_NS12placeholders2_9E[1];
.global .align 1 .b8 _ZN34_INTERNAL_55eb7360_4_k_cu_9ca2f61d6thrust24THRUST_300001_SM_1000_NS12placeholders3_10E[1];
.global .align 1 .b8 _ZN34_INTERNAL_55eb7360_4_k_cu_9ca2f61d6thrust24THRUST_300001_SM_1000_NS3seqE[1];

.visible .entry _Z11jacobi_stepiiPKdPdS1_(
	.param .u32 _Z11jacobi_stepiiPKdPdS1__param_0,
	.param .u32 _Z11jacobi_stepiiPKdPdS1__param_1,
	.param .u64 .ptr .align 1 _Z11jacobi_stepiiPKdPdS1__param_2,
	.param .u64 .ptr .align 1 _Z11jacobi_stepiiPKdPdS1__param_3,
	.param .u64 .ptr .align 1 _Z11jacobi_stepiiPKdPdS1__param_4
)
{
	.reg .pred 	%p<4>;
	.reg .b32 	%r<17>;
	.reg .b64 	%rd<21>;
	.reg .b64 	%fd<12>;

	ld.param.u32 	%r3, [_Z11jacobi_stepiiPKdPdS1__param_0];
	ld.param.u32 	%r4, [_Z11jacobi_stepiiPKdPdS1__param_1];
	ld.param.u64 	%rd1, [_Z11jacobi_stepiiPKdPdS1__param_2];
	ld.param.u64 	%rd2, [_Z11jacobi_stepiiPKdPdS1__param_3];
	ld.param.u64 	%rd3, [_Z11jacobi_stepiiPKdPdS1__param_4];
	mov.u32 	%r6, %ctaid.x;
	mov.u32 	%r7, %ntid.x;
	mov.u32 	%r8, %tid.x;
	mad.lo.s32 	%r9, %r6, %r7, %r8;
	add.s32 	%r1, %r9, 1;
	mov.u32 	%r10, %ctaid.y;
	mov.u32 	%r11, %ntid.y;
	mov.u32 	%r12, %tid.y;
	mad.lo.s32 	%r13, %r10, %r11, %r12;
	setp.gt.s32 	%p1, %r1, %r3;
	setp.ge.s32 	%p2, %r13, %r4;
	or.pred  	%p3, %p1, %p2;
	@%p3 bra 	$L__BB0_2;
	cvta.to.global.u64 	%rd9, %rd2;
	cvta.to.global.u64 	%rd10, %rd3;
	add.s32 	%r14, %r3, 2;
	mad.lo.s32 	%r15, %r14, %r13, %r14;
	add.s32 	%r16, %r15, %r1;
	cvt.s64.s32 	%rd11, %r16;
	mul.wide.s32 	%rd12, %r16, 8;
	add.s64 	%rd4, %rd1, %rd12;
	// begin inline asm
	ld.global.nc.f64 %fd1, [%rd4];
	// end inline asm
	add.s64 	%rd5, %rd4, 8;
	// begin inline asm
	ld.global.nc.f64 %fd2, [%rd5];
	// end inline asm
	add.s64 	%rd6, %rd4, -8;
	// begin inline asm
	ld.global.nc.f64 %fd3, [%rd6];
	// end inline asm
	add.f64 	%fd6, %fd2, %fd3;
	cvt.s64.s32 	%rd13, %r3;
	sub.s64 	%rd14, %rd11, %rd13;
	shl.b64 	%rd15, %rd14, 3;
	add.s64 	%rd16, %rd1, %rd15;
	add.s64 	%rd7, %rd16, -16;
	// begin inline asm
	ld.global.nc.f64 %fd4, [%rd7];
	// end inline asm
	add.f64 	%fd7, %fd6, %fd4;
	mul.wide.s32 	%rd17, %r3, 8;
	add.s64 	%rd18, %rd4, %rd17;
	add.s64 	%rd8, %rd18, 16;
	// begin inline asm
	ld.global.nc.f64 %fd5, [%rd8];
	// end inline asm
	add.f64 	%fd8, %fd7, %fd5;
	mul.f64 	%fd9, %fd8, 0d3FD0000000000000;
	add.s64 	%rd19, %rd9, %rd12;
	st.global.f64 	[%rd19], %fd9;
	sub.f64 	%fd10, %fd9, %fd1;
	abs.f64 	%fd11, %fd10;
	add.s64 	%rd20, %rd10, %rd12;
	st.global.f64 	[%rd20], %fd11;
$L__BB0_2:
	ret;

}
	// .globl	_ZN3cub18CUB_300001_SM_10006detail11EmptyKernelIvEEvv
.visible .entry _ZN3cub18CUB_300001_SM_10006detail11EmptyKernelIvEEvv()
{


	ret;

}
	// .globl	_ZN3cub18CUB_300001_SM_10006detail6reduce28DeviceReduceSingleTileKernelINS2_10policy_hubIdjN4cuda3__47maximumIdEEE10Policy1000EN6thrust24THRUST_300001_SM_1000_NS10device_ptrIdEEPdjS8_ddNS5_3std3__410__identityEEEvT0_T1_T2_T3_T4_T6_
.visible .entry _ZN3cub18CUB_300001_SM_10006detail6reduce28DeviceReduceSingleTileKernelINS2_10policy_hubIdjN4cuda3__47maximumIdEEE10Policy1000EN6thrust24THRUST_300001_SM_1000_NS10device_ptrIdEEPdjS8_ddNS5_3std3__410__identityEEEvT0_T1_T2_T3_T4_T6_(
	.param .align 8 .b8 _ZN3cub18CUB_300001_SM_10006detail6reduce28DeviceReduceSingleTileKernelINS2_10policy_hubIdjN4cuda3__47maximumIdEEE10Policy1000EN6thrust24THRUST_300001_SM_1000_NS10device_ptrIdEEPdjS8_ddNS5_3std3__410__identityEEEvT0_T1_T2_T3_T4_T6__param_0[8],
	.param .u64 .ptr .align 1 _ZN3cub18CUB_300001_SM_10006detail6reduce28DeviceReduceSingleTileKernelINS2_10policy_hubIdjN4cuda3__47maximumIdEEE10Policy1000EN6thrust24THRUST_300001_SM_1000_NS10device_ptrIdEEPdjS8_ddNS5_3std3__410__identityEEEvT0_T1_T2_T3_T4_T6__param_1,
	.param .u32 _ZN3cub18CUB_300001_SM_10006detail6reduce28DeviceReduceSingleTileKernelINS2_10policy_hubIdjN4cuda3__47maximumIdEEE10Policy1000EN6thrust24THRUST_300001_SM_1000_NS10device_ptrIdEEPdjS8_ddNS5_3std3__410__identityEEEvT0_T1_T2_T3_T4_T6__param_2,
	.param .align 1 .b8 _ZN3cub18CUB_300001_SM_10006detail6reduce28DeviceReduceSingleTileKernelINS2_10policy_hubIdjN4cuda3__47maximumIdEEE10Policy1000EN6thrust24THRUST_300001_SM_1000_NS10device_ptrIdEEPdjS8_ddNS5_3std3__410__identityEEEvT0_T1_T2_T3_T4_T6__param_3[1],
	.param .f64 _ZN3cub18CUB_300001_SM_10006detail6reduce28DeviceReduceSingleTileKernelINS2_10policy_hubIdjN4cuda3__47maximumIdEEE10Policy1000EN6thrust24THRUST_300001_SM_1000_NS10device_ptrIdEEPdjS8_ddNS5_3std3__410__identityEEEvT0_T1_T2_T3_T4_T6__param_4,
	.param .align 1 .b8 _ZN3cub18CUB_300001_SM_10006detail6reduce28DeviceReduceSingleTileKernelINS2_10policy_hubIdjN4cuda3__47maximumIdEEE10Policy1000EN6thrust24THRUST_300001_SM_1000_NS10device_ptrIdEEPdjS8_ddNS5_3std3__410__identityEEEvT0_T1_T2_T3_T4_T6__param_5[1]
)
.maxntid 256
.minnctapersm 1
{
	.reg .pred 	%p<169>;
	.reg .b32 	%r<286>;
	.reg .b64 	%rd<114>;
	.reg .b64 	%fd<309>;
	// demoted variable
	.shared .align 8 .b8 _ZZN3cub18CUB_300001_SM_10006detail6reduce28DeviceReduceSingleTileKernelINS2_10policy_hubIdjN4cuda3__47maximumIdEEE10Policy1000EN6thrust24THRUST_300001_SM_1000_NS10device_ptrIdEEPdjS8_ddNS5_3std3__410__identityEEEvT0_T1_T2_T3_T4_T6_E12temp_storage[80];
	ld.param.u64 	%rd9, [_ZN3cub18CUB_300001_SM_10006detail6reduce28DeviceReduceSingleTileKernelINS2_10policy_hubIdjN4cuda3__47maximumIdEEE10Policy1000EN6thrust24THRUST_300001_SM_1000_NS10device_ptrIdEEPdjS8_ddNS5_3std3__410__identityEEEvT0_T1_T2_T3_T4_T6__param_0];
	ld.param.u64 	%rd10, [_ZN3cub18CUB_300001_SM_10006detail6reduce28DeviceReduceSingleTileKernelINS2_10policy_hubIdjN4cuda3__47maximumIdEEE10Policy1000EN6thrust24THRUST_300001_SM_1000_NS10device_ptrIdEEPdjS8_ddNS5_3std3__410__identityEEEvT0_T1_T2_T3_T4_T6__param_1];
	ld.param.u32 	%r51, [_ZN3cub18CUB_300001_SM_10006detail6reduce28DeviceReduceSingleTileKernelINS2_10policy_hubIdjN4cuda3__47maximumIdEEE10Policy1000EN6thrust24THRUST_300001_SM_1000_NS10device_ptrIdEEPdjS8_ddNS5_3std3__410__identityEEEvT0_T1_T2_T3_T4_T6__param_2];
	ld.param.f64 	%fd42, [_ZN3cub18CUB_300001_SM_10006detail6reduce28DeviceReduceSingleTileKernelINS2_10policy_hubIdjN4cuda3__47maximumIdEEE10Policy1000EN6thrust24THRUST_300001_SM_1000_NS10device_ptrIdEEPdjS8_ddNS5_3std3__410__identityEEEvT0_T1_T2_T3_T4_T6__param_4];
	cvta.to.global.u64 	%rd1, %rd10;
	setp.ne.s32 	%p1, %r51, 0;
	@%p1 bra 	$L__BB2_3;
	mov.u32 	%r268, %tid.x;
	setp.ne.s32 	%p168, %r268, 0;
	@%p168 bra 	$L__BB2_52;
	st.global.f64 	[%rd1], %fd42;
	bra.uni 	$L__BB2_52;
$L__BB2_3:
	cvta.to.global.u64 	%rd2, %rd9;
	setp.gt.u32 	%p2, %r51, 2047;
	@%p2 bra 	$L__BB2_28;
	mov.u32 	%r1, %tid.x;
	setp.ge.u32 	%p80, %r1, %r51;
	mov.f64 	%fd296, 0d0000000000000000;
	mov.u32 	%r272, %r1;
	@%p80 bra 	$L__BB2_6;
	mul.wide.u32 	%rd83, %r1, 8;
	add.s64 	%rd84, %rd2, %rd83;
	ld.global.f64 	%fd296, [%rd84];
	add.s32 	%r272, %r1, 256;
$L__BB2_6:
	setp.ge.u32 	%p81, %r272, %r51;
	@%p81 bra 	$L__BB2_19;
	not.b32 	%r145, %r272;
	add.s32 	%r146, %r51, %r145;
	shr.u32 	%r147, %r146, 8;
	add.s32 	%r4, %r147, 1;
	and.b32  	%r5, %r4, 15;
	setp.lt.u32 	%p82, %r146, 3840;
	@%p82 bra 	$L__BB2_10;
	and.b32  	%r148, %r4, 33554416;
	neg.s32 	%r270, %r148;
	mul.wide.u32 	%rd85, %r272, 8;
	add.s64 	%rd86, %rd85, %rd2;
	add.s64 	%rd112, %rd86, 16384;
$L__BB2_9:
	.pragma "nounroll";
	ld.global.f64 	%fd157, [%rd112+-16384];
	setp.lt.f64 	%p83, %fd296, %fd157;
	selp.f64 	%fd158, %fd157, %fd296, %p83;
	ld.global.f64 	%fd159, [%rd112+-14336];
	setp.lt.f64 	%p84, %fd158, %fd159;
	selp.f64 	%fd160, %fd159, %fd158, %p84;
	ld.global.f64 	%fd161, [%rd112+-12288];
	setp.lt.f64 	%p85, %fd160, %fd161;
	selp.f64 	%fd162, %fd161, %fd160, %p85;
	ld.global.f64 	%fd163, [%rd112+-10240];
	setp.lt.f64 	%p86, %fd162, %fd163;
	selp.f64 	%fd164, %fd163, %fd162, %p86;
	ld.global.f64 	%fd165, [%rd112+-8192];
	setp.lt.f64 	%p87, %fd164, %fd165;
	selp.f64 	%fd166, %fd165, %fd164, %p87;
	ld.global.f64 	%fd167, [%rd112+-6144];
	setp.lt.f64 	%p88, %fd166, %fd167;
	selp.f64 	%fd168, %fd167, %fd166, %p88;
	ld.global.f64 	%fd169, [%rd112+-4096];
	setp.lt.f64 	%p89, %fd168, %fd169;
	selp.f64 	%fd170, %fd169, %fd168, %p89;
	ld.global.f64 	%fd171, [%rd112+-2048];
	setp.lt.f64 	%p90, %fd170, %fd171;
	selp.f64 	%fd172, %fd171, %fd170, %p90;
	ld.global.f64 	%fd173, [%rd112];
	setp.lt.f64 	%p91, %fd172, %fd173;
	selp.f64 	%fd174, %fd173, %fd172, %p91;
	ld.global.f64 	%fd175, [%rd112+2048];
	setp.lt.f64 	%p92, %fd174, %fd175;
	selp.f64 	%fd176, %fd175, %fd174, %p92;
	ld.global.f64 	%fd177, [%rd112+4096];
	setp.lt.f64 	%p93, %fd176, %fd177;
	selp.f64 	%fd178, %fd177, %fd176, %p93;
	ld.global.f64 	%fd179, [%rd112+6144];
	setp.lt.f64 	%p94, %fd178, %fd179;
	selp.f64 	%fd180, %fd179, %fd178, %p94;
	ld.global.f64 	%fd181, [%rd112+8192];
	setp.lt.f64 	%p95, %fd180, %fd181;
	selp.f64 	%fd182, %fd181, %fd180, %p95;
	ld.global.f64 	%fd183, [%rd112+10240];
	setp.lt.f64 	%p96, %fd182, %fd183;
	selp.f64 	%fd184, %fd183, %fd182, %p96;
	ld.global.f64 	%fd185, [%rd112+12288];
	setp.lt.f64 	%p97, %fd184, %fd185;
	selp.f64 	%fd186, %fd185, %fd184, %p97;
	ld.global.f64 	%fd187, [%rd112+14336];
	setp.lt.f64 	%p98, %fd186, %fd187;
	selp.f64 	%fd296, %fd187, %fd186, %p98;
	add.s32 	%r272, %r272, 4096;
	add.s32 	%r270, %r270, 16;
	add.s64 	%rd112, %rd112, 32768;
	setp.ne.s32 	%p99, %r270, 0;
	@%p99 bra 	$L__BB2_9;
$L__BB2_10:
	setp.eq.s32 	%p100, %r5, 0;
	@%p100 bra 	$L__BB2_19;
	and.b32  	%r12, %r4, 7;
	setp.lt.u32 	%p101, %r5, 8;
	@%p101 bra 	$L__BB2_13;
	mul.wide.u32 	%rd87, %r272, 8;
	add.s64 	%rd88, %rd2, %rd87;
	ld.global.f64 	%fd189, [%rd88];
	setp.lt.f64 	%p102, %fd296, %fd189;
	selp.f64 	%fd190, %fd189, %fd296, %p102;
	ld.global.f64 	%fd191, [%rd88+2048];
	setp.lt.f64 	%p103, %fd190, %fd191;
	selp.f64 	%fd192, %fd191, %fd190, %p103;
	ld.global.f64 	%fd193, [%rd88+4096];
	setp.lt.f64 	%p104, %fd192, %fd193;
	selp.f64 	%fd194, %fd193, %fd192, %p104;
	ld.global.f64 	%fd195, [%rd88+6144];
	setp.lt.f64 	%p105, %fd194, %fd195;
	selp.f64 	%fd196, %fd195, %fd194, %p105;
	ld.global.f64 	%fd197, [%rd88+8192];
	setp.lt.f64 	%p106, %fd196, %fd197;
	selp.f64 	%fd198, %fd197, %fd196, %p106;
	ld.global.f64 	%fd199, [%rd88+10240];
	setp.lt.f64 	%p107, %fd198, %fd199;
	selp.f64 	%fd200, %fd199, %fd198, %p107;
	ld.global.f64 	%fd201, [%rd88+12288];
	setp.lt.f64 	%p108, %fd200, %fd201;
	selp.f64 	%fd202, %fd201, %fd200, %p108;
	ld.global.f64 	%fd203, [%rd88+14336];
	setp.lt.f64 	%p109, %fd202, %fd203;
	selp.f64 	%fd296, %fd203, %fd202, %p109;
	add.s32 	%r272, %r272, 2048;
$L__BB2_13:
	setp.eq.s32 	%p110, %r12, 0;
	@%p110 bra 	$L__BB2_19;
	and.b32  	%r15, %r4, 3;
	setp.lt.u32 	%p111, %r12, 4;
	@%p111 bra 	$L__BB2_16;
	mul.wide.u32 	%rd89, %r272, 8;
	add.s64 	%rd90, %rd2, %rd89;
	ld.global.f64 	%fd205, [%rd90];
	setp.lt.f64 	%p112, %fd296, %fd205;
	selp.f64 	%fd206, %fd205, %fd296, %p112;
	ld.global.f64 	%fd207, [%rd90+2048];
	setp.lt.f64 	%p113, %fd206, %fd207;
	selp.f64 	%fd208, %fd207, %fd206, %p113;
	ld.global.f64 	%fd209, [%rd90+4096];
	setp.lt.f64 	%p114, %fd208, %fd209;
	selp.f64 	%fd210, %fd209, %fd208, %p114;
	ld.global.f64 	%fd211, [%rd90+6144];
	setp.lt.f64 	%p115, %fd210, %fd211;
	selp.f64 	%fd296, %fd211, %fd210, %p115;
	add.s32 	%r272, %r272, 1024;
$L__BB2_16:
	setp.eq.s32 	%p116, %r15, 0;
	@%p116 bra 	$L__BB2_19;
	mul.wide.u32 	%rd91, %r272, 8;
	add.s64 	%rd113, %rd2, %rd91;
	neg.s32 	%r275, %r15;
$L__BB2_18:
	.pragma "nounroll";
	ld.global.f64 	%fd212, [%rd113];
	setp.lt.f64 	%p117, %fd296, %fd212;
	selp.f64 	%fd296, %fd212, %fd296, %p117;
	add.s64 	%rd113, %rd113, 2048;
	add.s32 	%r275, %r275, 1;
	setp.ne.s32 	%p118, %r275, 0;
	@%p118 bra 	$L__BB2_18;
$L__BB2_19:
	setp.lt.u32 	%p119, %r51, 256;
	@%p119 bra 	$L__BB2_24;
	// begin inline asm
	mov.u32 %r212, %laneid;
	// end inline asm
	mov.b64 	%rd102, %fd296;
	mov.b64 	{%r214, %r219}, %rd102;
	mov.b32 	%r220, 1;
	mov.b32 	%r261, 31;
	mov.b32 	%r262, -1;
	// begin inline asm
	shfl.sync.down.b32 %r213, %r214, %r220, %r261, %r262;
	// end inline asm
	// begin inline asm
	shfl.sync.down.b32 %r218, %r219, %r220, %r261, %r262;
	// end inline asm
	mov.b64 	%rd103, {%r213, %r218};
	mov.b64 	%fd260, %rd103;
	setp.gt.s32 	%p147, %r212, 30;
	setp.lt.f64 	%p148, %fd296, %fd260;
	selp.f64 	%fd261, %fd260, %fd296, %p148;
	selp.f64 	%fd262, %fd296, %fd261, %p147;
	mov.b64 	%rd104, %fd262;
	mov.b64 	{%r224, %r229}, %rd104;
	mov.b32 	%r230, 2;
	// begin inline asm
	shfl.sync.down.b32 %r223, %r224, %r230, %r261, %r262;
	// end inline asm
	// begin inline asm
	shfl.sync.down.b32 %r228, %r229, %r230, %r261, %r262;
	// end inline asm
	mov.b64 	%rd105, {%r223, %r228};
	mov.b64 	%fd263, %rd105;
	setp.gt.s32 	%p149, %r212, 29;
	setp.lt.f64 	%p150, %fd262, %fd263;
	selp.f64 	%fd264, %fd263, %fd262, %p150;
	selp.f64 	%fd265, %fd262, %fd264, %p149;
	mov.b64 	%rd106, %fd265;
	mov.b64 	{%r234, %r239}, %rd106;
	mov.b32 	%r240, 4;
	// begin inline asm
	shfl.sync.down.b32 %r233, %r234, %r240, %r261, %r262;
	// end inline asm
	// begin inline asm
	shfl.sync.down.b32 %r238, %r239, %r240, %r261, %r262;
	// end inline asm
	mov.b64 	%rd107, {%r233, %r238};
	mov.b64 	%fd266, %rd107;
	setp.gt.s32 	%p151, %r212, 27;
	setp.lt.f64 	%p152, %fd265, %fd266;
	selp.f64 	%fd267, %fd266, %fd265, %p152;
	selp.f64 	%fd268, %fd265, %fd267, %p151;
	mov.b64 	%rd108, %fd268;
	mov.b64 	{%r244, %r249}, %rd108;
	mov.b32 	%r250, 8;
	// begin inline asm
	shfl.sync.down.b32 %r243, %r244, %r250, %r261, %r262;
	// end inline asm
	// begin inline asm
	shfl.sync.down.b32 %r248, %r249, %r250, %r261, %r262;
	// end inline asm
	mov.b64 	%rd109, {%r243, %r248};
	mov.b64 	%fd269, %rd109;
	setp.gt.s32 	%p153, %r212, 23;
	setp.lt.f64 	%p154, %fd268, %fd269;
	selp.f64 	%fd270, %fd269, %fd268, %p154;
	selp.f64 	%fd271, %fd268, %fd270, %p153;
	mov.b64 	%rd110, %fd271;
	mov.b64 	{%r254, %r259}, %rd110;
	mov.b32 	%r260, 16;
	// begin inline asm
	shfl.sync.down.b32 %r253, %r254, %r260, %r261, %r262;
	// end inline asm
	// begin inline asm
	shfl.sync.down.b32 %r258, %r259, %r260, %r261, %r262;
	// end inline asm
	mov.b64 	%rd111, {%r253, %r258};
	mov.b64 	%fd272, %rd111;
	setp.gt.s32 	%p155, %r212, 15;
	setp.lt.f64 	%p156, %fd271, %fd272;
	selp.f64 	%fd16, %fd272, %fd271, %p156;
	selp.f64 	%fd308, %fd271, %fd16, %p155;
	setp.ne.s32 	%p157, %r212, 0;
	@%p157 bra 	$L__BB2_22;
	shr.u32 	%r263, %r1, 2;
	and.b32  	%r264, %r263, 248;
	mov.u32 	%r265, _ZZN3cub18CUB_300001_SM_10006detail6reduce28DeviceReduceSingleTileKernelINS2_10policy_hubIdjN4cuda3__47maximumIdEEE10Policy1000EN6thrust24THRUST_300001_SM_1000_NS10device_ptrIdEEPdjS8_ddNS5_3std3__410__identityEEEvT0_T1_T2_T3_T4_T6_E12temp_storage;
	add.s32 	%r266, %r265, %r264;
	st.shared.f64 	[%r266+8], %fd16;
$L__BB2_22:
	bar.sync 	0;
	setp.ne.s32 	%p158, %r1, 0;
	@%p158 bra 	$L__BB2_50;
	ld.shared.f64 	%fd273, [_ZZN3cub18CUB_300001_SM_10006detail6reduce28DeviceReduceSingleTileKernelINS2_10policy_hubIdjN4cuda3__47maximumIdEEE10Policy1000EN6thrust24THRUST_300001_SM_1000_NS10device_ptrIdEEPdjS8_ddNS5_3std3__410__identityEEEvT0_T1_T2_T3_T4_T6_E12temp_storage+16];
	setp.lt.f64 	%p159, %fd308, %fd273;
	selp.f64 	%fd274, %fd273, %fd308, %p159;
	ld.shared.f64 	%fd275, [_ZZN3cub18CUB_300001_SM_10006detail6reduce28DeviceReduceSingleTileKernelINS2_10policy_hubIdjN4cuda3__47maximumIdEEE10Policy1000EN6thrust24THRUST_300001_SM_1000_NS10device_ptrIdEEPdjS8_ddNS5_3std3__410__identityEEEvT0_T1_T2_T3_T4_T6_E12temp_storage+24];
	setp.lt.f64 	%p160, %fd274, %fd275;
	selp.f64 	%fd276, %fd275, %fd274, %p160;
	ld.shared.f64 	%fd277, [_ZZN3cub18CUB_300001_SM_10006detail6reduce28DeviceReduceSingleTileKernelINS2_10policy_hubIdjN4cuda3__47maximumIdEEE10Policy1000EN6thrust24THRUST_300001_SM_1000_NS10device_ptrIdEEPdjS8_ddNS5_3std3__410__identityEEEvT0_T1_T2_T3_T4_T6_E12temp_storage+32];
	setp.lt.f64 	%p161, %fd276, %fd277;
	selp.f64 	%fd278, %fd277, %fd276, %p161;
	ld.shared.f64 	%fd279, [_ZZN3cub18CUB_300001_SM_10006detail6reduce28DeviceReduceSingleTileKernelINS2_10policy_hubIdjN4cuda3__47maximumIdEEE10Policy1000EN6thrust24THRUST_300001_SM_1000_NS10device_ptrIdEEPdjS8_ddNS5_3std3__410__identityEEEvT0_T1_T2_T3_T4_T6_E12temp_storage+40];
	setp.lt.f64 	%p162, %fd278, %fd279;
	selp.f64 	%fd280, %fd279, %fd278, %p162;
	ld.shared.f64 	%fd281, [_ZZN3cub18CUB_300001_SM_10006detail6reduce28DeviceReduceSingleTileKernelINS2_10policy_hubIdjN4cuda3__47maximumIdEEE10Policy1000EN6thrust24THRUST_300001_SM_1000_NS10device_ptrIdEEPdjS8_ddNS5_3std3__410__identityEEEvT0_T1_T2_T3_T4_T6_E12temp_storage+48];
	setp.lt.f64 	%p163, %fd280, %fd281;
	selp.f64 	%fd282, %fd281, %fd280, %p163;
	ld.shared.f64 	%fd283, [_ZZN3cub18CUB_300001_SM_10006detail6reduce28DeviceReduceSingleTileKernelINS2_10policy_hubIdjN4cuda3__47maximumIdEEE10Policy1000EN6thrust24THRUST_300001_SM_1000_NS10device_ptrIdEEPdjS8_ddNS5_3std3__410__identityEEEvT0_T1_T2_T3_T4_T6_E12temp_storage+56];
	setp.lt.f64 	%p164, %fd282, %fd283;
	selp.f64 	%fd284, %fd283, %fd282, %p164;
	ld.shared.f64 	%fd285, [_ZZN3cub18CUB_300001_SM_10006detail6reduce28DeviceReduceSingleTileKernelINS2_10policy_hubIdjN4cuda3__47maximumIdEEE10Policy1000EN6thrust24THRUST_300001_SM_1000_NS10device_ptrIdEEPdjS8_ddNS5_3std3__410__identityEEEvT0_T1_T2_T3_T4_T6_E12temp_storage+64];
	setp.lt.f64 	%p165, %fd284, %fd285;
	selp.f64 	%fd308, %fd285, %fd284, %p165;
	bra.uni 	$L__BB2_50;
$L__BB2_24:
	// begin inline asm
	mov.u32 %r149, %laneid;
	// end inline asm
	and.b32  	%r200, %r1, 992;
	add.s32 	%r201, %r200, 32;
	setp.gt.u32 	%p120, %r201, %r51;
	not.b32 	%r202, %r200;
	add.s32 	%r203, %r51, %r202;
	selp.b32 	%r198, %r203, 31, %p120;
	mov.b64 	%rd92, %fd296;
	mov.b64 	{%r151, %r156}, %rd92;
	mov.b32 	%r157, 1;
	mov.b32 	%r199, -1;
	// begin inline asm
	shfl.sync.down.b32 %r150, %r151, %r157, %r198, %r199;
	// end inline asm
	// begin inline asm
	shfl.sync.down.b32 %r155, %r156, %r157, %r198, %r199;
	// end inline asm
	mov.b64 	%rd93, {%r150, %r155};
	mov.b64 	%fd213, %rd93;
	setp.lt.s32 	%p121, %r149, %r198;
	setp.lt.f64 	%p122, %fd296, %fd213;
	selp.f64 	%fd214, %fd213, %fd296, %p122;
	selp.f64 	%fd215, %fd214, %fd296, %p121;
	mov.b64 	%rd94, %fd215;
	mov.b64 	{%r161, %r166}, %rd94;
	mov.b32 	%r167, 2;
	// begin inline asm
	shfl.sync.down.b32 %r160, %r161, %r167, %r198, %r199;
	// end inline asm
	// begin inline asm
	shfl.sync.down.b32 %r165, %r166, %r167, %r198, %r199;
	// end inline asm
	mov.b64 	%rd95, {%r160, %r165};
	mov.b64 	%fd216, %rd95;
	add.s32 	%r204, %r149, 2;
	setp.gt.s32 	%p123, %r204, %r198;
	setp.lt.f64 	%p124, %fd215, %fd216;
	selp.f64 	%fd217, %fd216, %fd215, %p124;
	selp.f64 	%fd218, %fd215, %fd217, %p123;
	mov.b64 	%rd96, %fd218;
	mov.b64 	{%r171, %r176}, %rd96;
	mov.b32 	%r177, 4;
	// begin inline asm
	shfl.sync.down.b32 %r170, %r171, %r177, %r198, %r199;
	// end inline asm
	// begin inline asm
	shfl.sync.down.b32 %r175, %r176, %r177, %r198, %r199;
	// end inline asm
	mov.b64 	%rd97, {%r170, %r175};
	mov.b64 	%fd219, %rd97;
	add.s32 	%r205, %r149, 4;
	setp.gt.s32 	%p125, %r205, %r198;
	setp.lt.f64 	%p126, %fd218, %fd219;
	selp.f64 	%fd220, %fd219, %fd218, %p126;
	selp.f64 	%fd221, %fd218, %fd220, %p125;
	mov.b64 	%rd98, %fd221;
	mov.b64 	{%r181, %r186}, %rd98;
	mov.b32 	%r187, 8;
	// begin inline asm
	shfl.sync.down.b32 %r180, %r181, %r187, %r198, %r199;
	// end inline asm
	// begin inline asm
	shfl.sync.down.b32 %r185, %r186, %r187, %r198, %r199;
	// end inline asm
	mov.b64 	%rd99, {%r180, %r185};
	mov.b64 	%fd222, %rd99;
	add.s32 	%r206, %r149, 8;
	setp.gt.s32 	%p127, %r206, %r198;
	setp.lt.f64 	%p128, %fd221, %fd222;
	selp.f64 	%fd223, %fd222, %fd221, %p128;
	selp.f64 	%fd224, %fd221, %fd223, %p127;
	mov.b64 	%rd100, %fd224;
	mov.b64 	{%r191, %r196}, %rd100;
	mov.b32 	%r197, 16;
	// begin inline asm
	shfl.sync.down.b32 %r190, %r191, %r197, %r198, %r199;
	// end inline asm
	// begin inline asm
	shfl.sync.down.b32 %r195, %r196, %r197, %r198, %r199;
	// end inline asm
	mov.b64 	%rd101, {%r190, %r195};
	mov.b64 	%fd225, %rd101;
	add.s32 	%r207, %r149, 16;
	setp.gt.s32 	%p129, %r207, %r198;
	setp.lt.f64 	%p130, %fd224, %fd225;
	selp.f64 	%fd226, %fd225, %fd224, %p130;
	selp.f64 	%fd308, %fd224, %fd226, %p129;
	setp.ne.s32 	%p131, %r149, 0;
	@%p131 bra 	$L__BB2_26;
	shr.u32 	%r208, %r1, 2;
	and.b32  	%r209, %r208, 248;
	mov.u32 	%r210, _ZZN3cub18CUB_300001_SM_10006detail6reduce28DeviceReduceSingleTileKernelINS2_10policy_hubIdjN4cuda3__47maximumIdEEE10Policy1000EN6thrust24THRUST_300001_SM_1000_NS10device_ptrIdEEPdjS8_ddNS5_3std3__410__identityEEEvT0_T1_T2_T3_T4_T6_E12temp_storage;
	add.s32 	%r211, %r210, %r209;
	st.shared.f64 	[%r211+8], %fd308;
$L__BB2_26:
	bar.sync 	0;
	setp.ne.s32 	%p132, %r1, 0;
	@%p132 bra 	$L__BB2_50;
	setp.gt.u32 	%p133, %r51, 32;
	ld.shared.f64 	%fd227, [_ZZN3cub18CUB_300001_SM_10006detail6reduce28DeviceReduceSingleTileKernelINS2_10policy_hubIdjN4cuda3__47maximumIdEEE10Policy1000EN6thrust24THRUST_300001_SM_1000_NS10device_ptrIdEEPdjS8_ddNS5_3std3__410__identityEEEvT0_T1_T2_T3_T4_T6_E12temp_storage+16];
	setp.lt.f64 	%p134, %fd308, %fd227;
	selp.f64 	%fd229, %fd227, %fd308, %p134;
	selp.f64 	%fd230, %fd229, %fd308, %p133;
	setp.gt.u32 	%p135, %r51, 64;
	ld.shared.f64 	%fd232, [_ZZN3cub18CUB_300001_SM_10006detail6reduce28DeviceReduceSingleTileKernelINS2_10policy_hubIdjN4cuda3__47maximumIdEEE10Policy1000EN6thrust24THRUST_300001_SM_1000_NS10device_ptrIdEEPdjS8_ddNS5_3std3__410__identityEEEvT0_T1_T2_T3_T4_T6_E12temp_storage+24];
	setp.lt.f64 	%p136, %fd230, %fd232;
	selp.f64 	%fd234, %fd232, %fd230, %p136;
	selp.f64 	%fd235, %fd234, %fd230, %p135;
	setp.gt.u32 	%p137, %r51, 96;
	ld.shared.f64 	%fd237, [_ZZN3cub18CUB_300001_SM_10006detail6reduce28DeviceReduceSingleTileKernelINS2_10policy_hubIdjN4cuda3__47maximumIdEEE10Policy1000EN6thrust24THRUST_300001_SM_1000_NS10device_ptrIdEEPdjS8_ddNS5_3std3__410__identityEEEvT0_T1_T2_T3_T4_T6_E12temp_storage+32];
	setp.lt.f64 	%p138, %fd235, %fd237;
	selp.f64 	%fd239, %fd237, %fd235, %p138;
	selp.f64 	%fd240, %fd239, %fd235, %p137;
	setp.gt.u32 	%p139, %r51, 128;
	ld.shared.f64 	%fd242, [_ZZN3cub18CUB_300001_SM_10006detail6reduce28DeviceReduceSingleTileKernelINS2_10policy_hubIdjN4cuda3__47maximumIdEEE10Policy1000EN6thrust24THRUST_300001_SM_1000_NS10device_ptrIdEEPdjS8_ddNS5_3std3__410__identityEEEvT0_T1_T2_T3_T4_T6_E12temp_storage+40];
	setp.lt.f64 	%p140, %fd240, %fd242;
	selp.f64 	%fd244, %fd242, %fd240, %p140;
	selp.f64 	%fd245, %fd244, %fd240, %p139;
	setp.gt.u32 	%p141, %r51, 160;
	ld.shared.f64 	%fd247, [_ZZN3cub18CUB_300001_SM_10006detail6reduce28DeviceReduceSingleTileKernelINS2_10policy_hubIdjN4cuda3__47maximumIdEEE10Policy1000EN6thrust24THRUST_300001_SM_1000_NS10device_ptrIdEEPdjS8_ddNS5_3std3__410__identityEEEvT0_T1_T2_T3_T4_T6_E12temp_storage+48];
	setp.lt.f64 	%p142, %fd245, %fd247;
	selp.f64 	%fd249, %fd247, %fd245, %p142;
	selp.f64 	%fd250, %fd249, %fd245, %p141;
	setp.gt.u32 	%p143, %r51, 192;
	ld.shared.f64 	%fd252, [_ZZN3cub18CUB_300001_SM_10006detail6reduce28DeviceReduceSingleTileKernelINS2_10policy_hubIdjN4cuda3__47maximumIdEEE10Policy1000EN6thrust24THRUST_300001_SM_1000_NS10device_ptrIdEEPdjS8_ddNS5_3std3__410__identityEEEvT0_T1_T2_T3_T4_T6_E12temp_storage+56];
	setp.lt.f64 	%p144, %fd250, %fd252;
	selp.f64 	%fd254, %fd252, %fd250, %p144;
	selp.f64 	%fd255, %fd254, %fd250, %p143;
	setp.gt.u32 	%p145, %r51, 224;
	ld.shared.f64 	%fd257, [_ZZN3cub18CUB_300001_SM_10006detail6reduce28DeviceReduceSingleTileKernelINS2_10policy_hubIdjN4cuda3__47maximumIdEEE10Policy1000EN6thrust24THRUST_300001_SM_1000_NS10device_ptrIdEEPdjS8_ddNS5_3std3__410__identityEEEvT0_T1_T2_T3_T4_T6_E12temp_storage+64];
	setp.lt.f64 	%p146, %fd255, %fd257;
	selp.f64 	%fd259, %fd257, %fd255, %p146;
	selp.f64 	%fd308, %fd259, %fd255, %p145;
	bra.uni 	$L__BB2_50;
$L__BB2_28:
	mov.u32 	%r21, %tid.x;
	mul.wide.u32 	%rd11, %r21, 8;
	add.s64 	%rd12, %rd2, %rd11;
	ld.global.f64 	%fd43, [%rd12];
	ld.global.f64 	%fd44, [%rd12+2048];
	ld.global.f64 	%fd45, [%rd12+4096];
	ld.global.f64 	%fd46, [%rd12+6144];
	ld.global.f64 	%fd47, [%rd12+8192];
	ld.global.f64 	%fd48, [%rd12+10240];
	ld.global.f64 	%fd49, [%rd12+12288];
	ld.global.f64 	%fd50, [%rd12+14336];
	setp.lt.f64 	%p3, %fd43, %fd44;
	selp.f64 	%fd51, %fd44, %fd43, %p3;
	setp.lt.f64 	%p4, %fd51, %fd45;
	selp.f64 	%fd52, %fd45, %fd51, %p4;
	setp.lt.f64 	%p5, %fd52, %fd46;
	selp.f64 	%fd53, %fd46, %fd52, %p5;
	setp.lt.f64 	%p6, %fd53, %fd47;
	selp.f64 	%fd54, %fd47, %fd53, %p6;
	setp.lt.f64 	%p7, %fd54, %fd48;
	selp.f64 	%fd55, %fd48, %fd54, %p7;
	setp.lt.f64 	%p8, %fd55, %fd49;
	selp.f64 	%fd56, %fd49, %fd55, %p8;
	setp.lt.f64 	%p9, %fd56, %fd50;
	selp.f64 	%fd307, %fd50, %fd56, %p9;
	add.s32 	%r22, %r51, -2048;
	setp.lt.u32 	%p10, %r22, 2048;
	mov.b32 	%r277, 2048;
	@%p10 bra 	$L__BB2_32;
	mov.b32 	%r277, 2048;
$L__BB2_30:
	add.s32 	%r54, %r21, %r277;
	mul.wide.u32 	%rd13, %r54, 8;
	add.s64 	%rd14, %rd2, %rd13;
	ld.global.f64 	%fd57, [%rd14];
	ld.global.f64 	%fd58, [%rd14+2048];
	ld.global.f64 	%fd59, [%rd14+4096];
	ld.global.f64 	%fd60, [%rd14+6144];
	ld.global.f64 	%fd61, [%rd14+8192];
	ld.global.f64 	%fd62, [%rd14+10240];
	ld.global.f64 	%fd63, [%rd14+12288];
	ld.global.f64 	%fd64, [%rd14+14336];
	setp.lt.f64 	%p11, %fd307, %fd57;
	selp.f64 	%fd65, %fd57, %fd307, %p11;
	setp.lt.f64 	%p12, %fd65, %fd58;
	selp.f64 	%fd66, %fd58, %fd65, %p12;
	setp.lt.f64 	%p13, %fd66, %fd59;
	selp.f64 	%fd67, %fd59, %fd66, %p13;
	setp.lt.f64 	%p14, %fd67, %fd60;
	selp.f64 	%fd68, %fd60, %fd67, %p14;
	setp.lt.f64 	%p15, %fd68, %fd61;
	selp.f64 	%fd69, %fd61, %fd68, %p15;
	setp.lt.f64 	%p16, %fd69, %fd62;
	selp.f64 	%fd70, %fd62, %fd69, %p16;
	setp.lt.f64 	%p17, %fd70, %fd63;
	selp.f64 	%fd71, %fd63, %fd70, %p17;
	setp.lt.f64 	%p18, %fd71, %fd64;
	selp.f64 	%fd307, %fd64, %fd71, %p18;
	sub.s32 	%r55, %r51, %r277;
	setp.lt.u32 	%p19, %r55, 2048;
	@%p19 bra 	$L__BB2_46;
	add.s32 	%r277, %r277, 2048;
	setp.le.u32 	%p20, %r277, %r22;
	@%p20 bra 	$L__BB2_30;
$L__BB2_32:
	setp.le.u32 	%p21, %r51, %r277;
	sub.s32 	%r56, %r51, %r277;
	setp.ge.s32 	%p22, %r21, %r56;
	or.pred  	%p23, %p21, %p22;
	@%p23 bra 	$L__BB2_46;
	not.b32 	%r58, %r21;
	add.s32 	%r59, %r51, %r58;
	sub.s32 	%r60, %r59, %r277;
	shr.u32 	%r61, %r60, 8;
	add.s32 	%r26, %r61, 1;
	and.b32  	%r27, %r26, 15;
	setp.lt.u32 	%p24, %r60, 3840;
	mov.u32 	%r282, %r21;
	@%p24 bra 	$L__BB2_37;
	or.b32  	%r280, %r21, 2048;
	add.s32 	%r279, %r21, %r277;
	and.b32  	%r62, %r26, 33554416;
	neg.s32 	%r278, %r62;
$L__BB2_35:
	.pragma "nounroll";
	mul.wide.u32 	%rd15, %r279, 8;
	add.s64 	%rd16, %rd2, %rd15;
	ld.global.f64 	%fd73, [%rd16];
	setp.lt.f64 	%p25, %fd307, %fd73;
	selp.f64 	%fd74, %fd73, %fd307, %p25;
	add.s32 	%r63, %r279, 256;
	mul.wide.u32 	%rd17, %r63, 8;
	add.s64 	%rd18, %rd2, %rd17;
	ld.global.f64 	%fd75, [%rd18];
	setp.lt.f64 	%p26, %fd74, %fd75;
	selp.f64 	%fd76, %fd75, %fd74, %p26;
	add.s32 	%r64, %r279, 512;
	mul.wide.u32 	%rd19, %r64, 8;
	add.s64 	%rd20, %rd2, %rd19;
	ld.global.f64 	%fd77, [%rd20];
	setp.lt.f64 	%p27, %fd76, %fd77;
	selp.f64 	%fd78, %fd77, %fd76, %p27;
	add.s32 	%r65, %r279, 768;
	mul.wide.u32 	%rd21, %r65, 8;
	add.s64 	%rd22, %rd2, %rd21;
	ld.global.f64 	%fd79, [%rd22];
	setp.lt.f64 	%p28, %fd78, %fd79;
	selp.f64 	%fd80, %fd79, %fd78, %p28;
	add.s32 	%r66, %r279, 1024;
	mul.wide.u32 	%rd23, %r66, 8;
	add.s64 	%rd24, %rd2, %rd23;
	ld.global.f64 	%fd81, [%rd24];
	setp.lt.f64 	%p29, %fd80, %fd81;
	selp.f64 	%fd82, %fd81, %fd80, %p29;
	add.s32 	%r67, %r279, 1280;
	mul.wide.u32 	%rd25, %r67, 8;
	add.s64 	%rd26, %rd2, %rd25;
	ld.global.f64 	%fd83, [%rd26];
	setp.lt.f64 	%p30, %fd82, %fd83;
	selp.f64 	%fd84, %fd83, %fd82, %p30;
	add.s32 	%r68, %r279, 1536;
	mul.wide.u32 	%rd27, %r68, 8;
	add.s64 	%rd28, %rd2, %rd27;
	ld.global.f64 	%fd85, [%rd28];
	setp.lt.f64 	%p31, %fd84, %fd85;
	selp.f64 	%fd86, %fd85, %fd84, %p31;
	add.s32 	%r69, %r279, 1792;
	mul.wide.u32 	%rd29, %r69, 8;
	add.s64 	%rd30, %rd2, %rd29;
	ld.global.f64 	%fd87, [%rd30];
	setp.lt.f64 	%p32, %fd86, %fd87;
	selp.f64 	%fd88, %fd87, %fd86, %p32;
	add.s32 	%r70, %r279, 2048;
	mul.wide.u32 	%rd31, %r70, 8;
	add.s64 	%rd32, %rd2, %rd31;
	ld.global.f64 	%fd89, [%rd32];
	setp.lt.f64 	%p33, %fd88, %fd89;
	selp.f64 	%fd90, %fd89, %fd88, %p33;
	add.s32 	%r71, %r279, 2304;
	mul.wide.u32 	%rd33, %r71, 8;
	add.s64 	%rd34, %rd2, %rd33;
	ld.global.f64 	%fd91, [%rd34];
	setp.lt.f64 	%p34, %fd90, %fd91;
	selp.f64 	%fd92, %fd91, %fd90, %p34;
	add.s32 	%r72, %r279, 2560;
	mul.wide.u32 	%rd35, %r72, 8;
	add.s64 	%rd36, %rd2, %rd35;
	ld.global.f64 	%fd93, [%rd36];
	setp.lt.f64 	%p35, %fd92, %fd93;
	selp.f64 	%fd94, %fd93, %fd92, %p35;
	add.s32 	%r73, %r279, 2816;
	mul.wide.u32 	%rd37, %r73, 8;
	add.s64 	%rd38, %rd2, %rd37;
	ld.global.f64 	%fd95, [%rd38];
	setp.lt.f64 	%p36, %fd94, %fd95;
	selp.f64 	%fd96, %fd95, %fd94, %p36;
	add.s32 	%r74, %r279, 3072;
	mul.wide.u32 	%rd39, %r74, 8;
	add.s64 	%rd40, %rd2, %rd39;
	ld.global.f64 	%fd97, [%rd40];
	setp.lt.f64 	%p37, %fd96, %fd97;
	selp.f64 	%fd98, %fd97, %fd96, %p37;
	add.s32 	%r75, %r279, 3328;
	mul.wide.u32 	%rd41, %r75, 8;
	add.s64 	%rd42, %rd2, %rd41;
	ld.global.f64 	%fd99, [%rd42];
	setp.lt.f64 	%p38, %fd98, %fd99;
	selp.f64 	%fd100, %fd99, %fd98, %p38;
	add.s32 	%r76, %r279, 3584;
	mul.wide.u32 	%rd43, %r76, 8;
	add.s64 	%rd44, %rd2, %rd43;
	ld.global.f64 	%fd101, [%rd44];
	setp.lt.f64 	%p39, %fd100, %fd101;
	selp.f64 	%fd102, %fd101, %fd100, %p39;
	add.s32 	%r77, %r279, 3840;
	mul.wide.u32 	%rd45, %r77, 8;
	add.s64 	%rd46, %rd2, %rd45;
	ld.global.f64 	%fd103, [%rd46];
	setp.lt.f64 	%p40, %fd102, %fd103;
	selp.f64 	%fd307, %fd103, %fd102, %p40;
	add.s32 	%r280, %r280, 4096;
	add.s32 	%r279, %r279, 4096;
	add.s32 	%r278, %r278, 16;
	setp.ne.s32 	%p41, %r278, 0;
	@%p41 bra 	$L__BB2_35;
	add.s32 	%r282, %r280, -2048;
$L__BB2_37:
	setp.eq.s32 	%p42, %r27, 0;
	@%p42 bra 	$L__BB2_46;
	and.b32  	%r39, %r26, 7;
	setp.lt.u32 	%p43, %r27, 8;
	@%p43 bra 	$L__BB2_40;
	add.s32 	%r78, %r282, %r277;
	mul.wide.u32 	%rd47, %r78, 8;
	add.s64 	%rd48, %rd2, %rd47;
	ld.global.f64 	%fd105, [%rd48];
	setp.lt.f64 	%p44, %fd307, %fd105;
	selp.f64 	%fd106, %fd105, %fd307, %p44;
	add.s32 	%r79, %r78, 256;
	mul.wide.u32 	%rd49, %r79, 8;
	add.s64 	%rd50, %rd2, %rd49;
	ld.global.f64 	%fd107, [%rd50];
	setp.lt.f64 	%p45, %fd106, %fd107;
	selp.f64 	%fd108, %fd107, %fd106, %p45;
	add.s32 	%r80, %r78, 512;
	mul.wide.u32 	%rd51, %r80, 8;
	add.s64 	%rd52, %rd2, %rd51;
	ld.global.f64 	%fd109, [%rd52];
	setp.lt.f64 	%p46, %fd108, %fd109;
	selp.f64 	%fd110, %fd109, %fd108, %p46;
	add.s32 	%r81, %r78, 768;
	mul.wide.u32 	%rd53, %r81, 8;
	add.s64 	%rd54, %rd2, %rd53;
	ld.global.f64 	%fd111, [%rd54];
	setp.lt.f64 	%p47, %fd110, %fd111;
	selp.f64 	%fd112, %fd111, %fd110, %p47;
	add.s32 	%r82, %r78, 1024;
	mul.wide.u32 	%rd55, %r82, 8;
	add.s64 	%rd56, %rd2, %rd55;
	ld.global.f64 	%fd113, [%rd56];
	setp.lt.f64 	%p48, %fd112, %fd113;
	selp.f64 	%fd114, %fd113, %fd112, %p48;
	add.s32 	%r83, %r78, 1280;
	mul.wide.u32 	%rd57, %r83, 8;
	add.s64 	%rd58, %rd2, %rd57;
	ld.global.f64 	%fd115, [%rd58];
	setp.lt.f64 	%p49, %fd114, %fd115;
	selp.f64 	%fd116, %fd115, %fd114, %p49;
	add.s32 	%r84, %r78, 1536;
	mul.wide.u32 	%rd59, %r84, 8;
	add.s64 	%rd60, %rd2, %rd59;
	ld.global.f64 	%fd117, [%rd60];
	setp.lt.f64 	%p50, %fd116, %fd117;
	selp.f64 	%fd118, %fd117, %fd116, %p50;
	add.s32 	%r85, %r78, 1792;
	mul.wide.u32 	%rd61, %r85, 8;
	add.s64 	%rd62, %rd2, %rd61;
	ld.global.f64 	%fd119, [%rd62];
	setp.lt.f64 	%p51, %fd118, %fd119;
	selp.f64 	%fd307, %fd119, %fd118, %p51;
	add.s32 	%r282, %r282, 2048;
$L__BB2_40:
	setp.eq.s32 	%p52, %r39, 0;
	@%p52 bra 	$L__BB2_46;
	and.b32  	%r42, %r26, 3;
	setp.lt.u32 	%p53, %r39, 4;
	@%p53 bra 	$L__BB2_43;
	add.s32 	%r86, %r282, %r277;
	mul.wide.u32 	%rd63, %r86, 8;
	add.s64 	%rd64, %rd2, %rd63;
	ld.global.f64 	%fd121, [%rd64];
	setp.lt.f64 	%p54, %fd307, %fd121;
	selp.f64 	%fd122, %fd121, %fd307, %p54;
	add.s32 	%r87, %r86, 256;
	mul.wide.u32 	%rd65, %r87, 8;
	add.s64 	%rd66, %rd2, %rd65;
	ld.global.f64 	%fd123, [%rd66];
	setp.lt.f64 	%p55, %fd122, %fd123;
	selp.f64 	%fd124, %fd123, %fd122, %p55;
	add.s32 	%r88, %r86, 512;
	mul.wide.u32 	%rd67, %r88, 8;
	add.s64 	%rd68, %rd2, %rd67;
	ld.global.f64 	%fd125, [%rd68];
	setp.lt.f64 	%p56, %fd124, %fd125;
	selp.f64 	%fd126, %fd125, %fd124, %p56;
	add.s32 	%r89, %r86, 768;
	mul.wide.u32 	%rd69, %r89, 8;
	add.s64 	%rd70, %rd2, %rd69;
	ld.global.f64 	%fd127, [%rd70];
	setp.lt.f64 	%p57, %fd126, %fd127;
	selp.f64 	%fd307, %fd127, %fd126, %p57;
	add.s32 	%r282, %r282, 1024;
$L__BB2_43:
	setp.eq.s32 	%p58, %r42, 0;
	@%p58 bra 	$L__BB2_46;
	add.s32 	%r285, %r282, %r277;
	neg.s32 	%r284, %r42;
$L__BB2_45:
	.pragma "nounroll";
	mul.wide.u32 	%rd71, %r285, 8;
	add.s64 	%rd72, %rd2, %rd71;
	ld.global.f64 	%fd128, [%rd72];
	setp.lt.f64 	%p59, %fd307, %fd128;
	selp.f64 	%fd307, %fd128, %fd307, %p59;
	add.s32 	%r285, %r285, 256;
	add.s32 	%r284, %r284, 1;
	setp.ne.s32 	%p60, %r284, 0;
	@%p60 bra 	$L__BB2_45;
$L__BB2_46:
	// begin inline asm
	mov.u32 %r90, %laneid;
	// end inline asm
	mov.b64 	%rd73, %fd307;
	mov.b64 	{%r92, %r97}, %rd73;
	mov.b32 	%r98, 1;
	mov.b32 	%r139, 31;
	mov.b32 	%r140, -1;
	// begin inline asm
	shfl.sync.down.b32 %r91, %r92, %r98, %r139, %r140;
	// end inline asm
	// begin inline asm
	shfl.sync.down.b32 %r96, %r97, %r98, %r139, %r140;
	// end inline asm
	mov.b64 	%rd74, {%r91, %r96};
	mov.b64 	%fd129, %rd74;
	setp.gt.s32 	%p61, %r90, 30;
	setp.lt.f64 	%p62, %fd307, %fd129;
	selp.f64 	%fd130, %fd129, %fd307, %p62;
	selp.f64 	%fd131, %fd307, %fd130, %p61;
	mov.b64 	%rd75, %fd131;
	mov.b64 	{%r102, %r107}, %rd75;
	mov.b32 	%r108, 2;
	// begin inline asm
	shfl.sync.down.b32 %r101, %r102, %r108, %r139, %r140;
	// end inline asm
	// begin inline asm
	shfl.sync.down.b32 %r106, %r107, %r108, %r139, %r140;
	// end inline asm
	mov.b64 	%rd76, {%r101, %r106};
	mov.b64 	%fd132, %rd76;
	setp.gt.s32 	%p63, %r90, 29;
	setp.lt.f64 	%p64, %fd131, %fd132;
	selp.f64 	%fd133, %fd132, %fd131, %p64;
	selp.f64 	%fd134, %fd131, %fd133, %p63;
	mov.b64 	%rd77, %fd134;
	mov.b64 	{%r112, %r117}, %rd77;
	mov.b32 	%r118, 4;
	// begin inline asm
	shfl.sync.down.b32 %r111, %r112, %r118, %r139, %r140;
	// end inline asm
	// begin inline asm
	shfl.sync.down.b32 %r116, %r117, %r118, %r139, %r140;
	// end inline asm
	mov.b64 	%rd78, {%r111, %r116};
	mov.b64 	%fd135, %rd78;
	setp.gt.s32 	%p65, %r90, 27;
	setp.lt.f64 	%p66, %fd134, %fd135;
	selp.f64 	%fd136, %fd135, %fd134, %p66;
	selp.f64 	%fd137, %fd134, %fd136, %p65;
	mov.b64 	%rd79, %fd137;
	mov.b64 	{%r122, %r127}, %rd79;
	mov.b32 	%r128, 8;
	// begin inline asm
	shfl.sync.down.b32 %r121, %r122, %r128, %r139, %r140;
	// end inline asm
	// begin inline asm
	shfl.sync.down.b32 %r126, %r127, %r128, %r139, %r140;
	// end inline asm
	mov.b64 	%rd80, {%r121, %r126};
	mov.b64 	%fd138, %rd80;
	setp.gt.s32 	%p67, %r90, 23;
	setp.lt.f64 	%p68, %fd137, %fd138;
	selp.f64 	%fd139, %fd138, %fd137, %p68;
	selp.f64 	%fd140, %fd137, %fd139, %p67;
	mov.b64 	%rd81, %fd140;
	mov.b64 	{%r132, %r137}, %rd81;
	mov.b32 	%r138, 16;
	// begin inline asm
	shfl.sync.down.b32 %r131, %r132, %r138, %r139, %r140;
	// end inline asm
	// begin inline asm
	shfl.sync.down.b32 %r136, %r137, %r138, %r139, %r140;
	// end inline asm
	mov.b64 	%rd82, {%r131, %r136};
	mov.b64 	%fd141, %rd82;
	setp.gt.s32 	%p69, %r90, 15;
	setp.lt.f64 	%p70, %fd140, %fd141;
	selp.f64 	%fd38, %fd141, %fd140, %p70;
	selp.f64 	%fd308, %fd140, %fd38, %p69;
	setp.ne.s32 	%p71, %r90, 0;
	@%p71 bra 	$L__BB2_48;
	shr.u32 	%r141, %r21, 2;
	and.b32  	%r142, %r141, 248;
	mov.u32 	%r143, _ZZN3cub18CUB_300001_SM_10006detail6reduce28DeviceReduceSingleTileKernelINS2_10policy_hubIdjN4cuda3__47maximumIdEEE10Policy1000EN6thrust24THRUST_300001_SM_1000_NS10device_ptrIdEEPdjS8_ddNS5_3std3__410__identityEEEvT0_T1_T2_T3_T4_T6_E12temp_storage;
	add.s32 	%r144, %r143, %r142;
	st.shared.f64 	[%r144+8], %fd38;
$L__BB2_48:
	bar.sync 	0;
	setp.ne.s32 	%p72, %r21, 0;
	@%p72 bra 	$L__BB2_50;
	ld.shared.f64 	%fd142, [_ZZN3cub18CUB_300001_SM_10006detail6reduce28DeviceReduceSingleTileKernelINS2_10policy_hubIdjN4cuda3__47maximumIdEEE10Policy1000EN6thrust24THRUST_300001_SM_1000_NS10device_ptrIdEEPdjS8_ddNS5_3std3__410__identityEEEvT0_T1_T2_T3_T4_T6_E12temp_storage+16];
	setp.lt.f64 	%p73, %fd308, %fd142;
	selp.f64 	%fd143, %fd142, %fd308, %p73;
	ld.shared.f64 	%fd144, [_ZZN3cub18CUB_300001_SM_10006detail6reduce28DeviceReduceSingleTileKernelINS2_10policy_hubIdjN4cuda3__47maximumIdEEE10Policy1000EN6thrust24THRUST_300001_SM_1000_NS10device_ptrIdEEPdjS8_ddNS5_3std3__410__identityEEEvT0_T1_T2_T3_T4_T6_E12temp_storage+24];
	setp.lt.f64 	%p74, %fd143, %fd144;
	selp.f64 	%fd145, %fd144, %fd143, %p74;
	ld.shared.f64 	%fd146, [_ZZN3cub18CUB_300001_SM_10006detail6reduce28DeviceReduceSingleTileKernelINS2_10policy_hubIdjN4cuda3__47maximumIdEEE10Policy1000EN6thrust24THRUST_300001_SM_1000_NS10device_ptrIdEEPdjS8_ddNS5_3std3__410__identityEEEvT0_T1_T2_T3_T4_T6_E12temp_storage+32];
	setp.lt.f64 	%p75, %fd145, %fd146;
	selp.f64 	%fd147, %fd146, %fd145, %p75;
	ld.shared.f64 	%fd148, [_ZZN3cub18CUB_300001_SM_10006detail6reduce28DeviceReduceSingleTileKernelINS2_10policy_hubIdjN4cuda3__47maximumIdEEE10Policy1000EN6thrust24THRUST_300001_SM_1000_NS10device_ptrIdEEPdjS8_ddNS5_3std3__410__identityEEEvT0_T1_T2_T3_T4_T6_E12temp_storage+40];
	setp.lt.f64 	%p76, %fd147, %fd148;
	selp.f64 	%fd149, %fd148, %fd147, %p76;
	ld.shared.f64 	%fd150, [_ZZN3cub18CUB_300001_SM_10006detail6reduce28DeviceReduceSingleTileKernelINS2_10policy_hubIdjN4cuda3__47maximumIdEEE10Policy1000EN6thrust24THRUST_300001_SM_1000_NS10device_ptrIdEEPdjS8_ddNS5_3std3__410__identityEEEvT0_T1_T2_T3_T4_T6_E12temp_storage+48];
	setp.lt.f64 	%p77, %fd149, %fd150;
	selp.f64 	%fd151, %fd150, %fd149, %p77;
	ld.shared.f64 	%fd152, [_ZZN3cub18CUB_300001_SM_10006detail6reduce28DeviceReduceSingleTileKernelINS2_10policy_hubIdjN4cuda3__47maximumIdEEE10Policy1000EN6thrust24THRUST_300001_SM_1000_NS10device_ptrIdEEPdjS8_ddNS5_3std3__410__identityEEEvT0_T1_T2_T3_T4_T6_E12temp_storage+56];
	setp.lt.f64 	%p78, %fd151, %fd152;
	selp.f64 	%fd153, %fd152, %fd151, %p78;
	ld.shared.f64 	%fd154, [_ZZN3cub18CUB_300001_SM_10006detail6reduce28DeviceReduceSingleTileKernelINS2_10policy_hubIdjN4cuda3__47maximumIdEEE10Policy1000EN6thrust24THRUST_300001_SM_1000_NS10device_ptrIdEEPdjS8_ddNS5_3std3__410__identityEEEvT0_T1_T2_T3_T4_T6_E12temp_storage+64];
	setp.lt.f64 	%p79, %fd153, %fd154;
	selp.f64 	%fd308, %fd154, %fd153, %p79;
$L__BB2_50:
	mov.u32 	%r267, %tid.x;
	setp.ne.s32 	%p166, %r267, 0;
	@%p166 bra 	$L__BB2_52;
	setp.lt.f64 	%p167, %fd42, %fd308;
	selp.f64 	%fd286, %fd308, %fd42, %p167;
	st.global.f64 	[%rd1], %fd286;
$L__BB2_52:
	ret;

}
	// .globl	_ZN3cub18CUB_300001_SM_10006detail6reduce18DeviceReduceKernelINS2_10policy_hubIdjN4cuda3__47maximumIdEEE10Policy1000EN6thrust24THRUST_300001_SM_1000_NS10device_ptrIdEEjS8_dNS5_3std3__410__identityEEEvT0_PT3_T1_NS0_13GridEvenShareISL_EET2_T4_
.visible .entry _ZN3cub18CUB_300001_SM_10006detail6reduce18DeviceReduceKernelINS2_10policy_hubIdjN4cuda3__47maximumIdEEE10Policy1000EN6thrust24THRUST_300001_SM_1000_NS10device_ptrIdEEjS8_dNS5_3std3__410__identityEEEvT0_PT3_T1_NS0_13GridEvenShareISL_EET2_T4_(
	.param .align 8 .b8 _ZN3cub18CUB_300001_SM_10006detail6reduce18DeviceReduceKernelINS2_10policy_hubIdjN4cuda3__47maximumIdEEE10Policy1000EN6thrust24THRUST_300001_SM_1000_NS10device_ptrIdEEjS8_dNS5_3std3__410__identityEEEvT0_PT3_T1_NS0_13GridEvenShareISL_EET2_T4__param_0[8],
	.param .u64 .ptr .align 1 _ZN3cub18CUB_300001_SM_10006detail6reduce18DeviceReduceKernelINS2_10policy_hubIdjN4cuda3__47maximumIdEEE10Policy1000EN6thrust24THRUST_300001_SM_1000_NS10device_ptrIdEEjS8_dNS5_3std3__410__identityEEEvT0_PT3_T1_NS0_13GridEvenShareISL_EET2_T4__param_1,
	.param .u32 _ZN3cub18CUB_300001_SM_10006detail6reduce18DeviceReduceKernelINS2_10policy_hubIdjN4cuda3__47maximumIdEEE10Policy1000EN6thrust24THRUST_300001_SM_1000_NS10device_ptrIdEEjS8_dNS5_3std3__410__identityEEEvT0_PT3_T1_NS0_13GridEvenShareISL_EET2_T4__param_2,
	.param .align 4 .b8 _ZN3cub18CUB_300001_SM_10006detail6reduce18DeviceReduceKernelINS2_10policy_hubIdjN4cuda3__47maximumIdEEE10Policy1000EN6thrust24THRUST_300001_SM_1000_NS10device_ptrIdEEjS8_dNS5_3std3__410__identityEEEvT0_PT3_T1_NS0_13GridEvenShareISL_EET2_T4__param_3[40],
	.param .align 1 .b8 _ZN3cub18CUB_300001_SM_10006detail6reduce18DeviceReduceKernelINS2_10policy_hubIdjN4cuda3__47maximumIdEEE10Policy1000EN6thrust24THRUST_300001_SM_1000_NS10device_ptrIdEEjS8_dNS5_3std3__410__identityEEEvT0_PT3_T1_NS0_13GridEvenShareISL_EET2_T4__param_4[1],
	.param .align 1 .b8 _ZN3cub18CUB_300001_SM_10006detail6reduce18DeviceReduceKernelINS2_10policy_hubIdjN4cuda3__47maximumIdEEE10Policy1000EN6thrust24THRUST_300001_SM_1000_NS10device_ptrIdEEjS8_dNS5_3std3__410__identityEEEvT0_PT3_T1_NS0_13GridEvenShareISL_EET2_T4__param_5[1]
)
.maxntid 256
{
	.reg .pred 	%p<166>;
	.reg .b16 	%rs<4>;
	.reg .b32 	%r<354>;
	.reg .b64 	%rd<160>;
	.reg .b64 	%fd<305>;
	// demoted variable
	.shared .align 8 .b8 _ZZN3cub18CUB_300001_SM_10006detail6reduce18DeviceReduceKernelINS2_10policy_hubIdjN4cuda3__47maximumIdEEE10Policy1000EN6thrust24THRUST_300001_SM_1000_NS10device_ptrIdEEjS8_dNS5_3std3__410__identityEEEvT0_PT3_T1_NS0_13GridEvenShareISL_EET2_T4_E12temp_storage[80];
	ld.param.u32 	%r1, [_ZN3cub18CUB_300001_SM_10006detail6reduce18DeviceReduceKernelINS2_10policy_hubIdjN4cuda3__47maximumIdEEE10Policy1000EN6thrust24THRUST_300001_SM_1000_NS10device_ptrIdEEjS8_dNS5_3std3__410__identityEEEvT0_PT3_T1_NS0_13GridEvenShareISL_EET2_T4__param_3+20];
	ld.param.u32 	%r2, [_ZN3cub18CUB_300001_SM_10006detail6reduce18DeviceReduceKernelINS2_10policy_hubIdjN4cuda3__47maximumIdEEE10Policy1000EN6thrust24THRUST_300001_SM_1000_NS10device_ptrIdEEjS8_dNS5_3std3__410__identityEEEvT0_PT3_T1_NS0_13GridEvenShareISL_EET2_T4__param_3+24];
	ld.param.u64 	%rd3, [_ZN3cub18CUB_300001_SM_10006detail6reduce18DeviceReduceKernelINS2_10policy_hubIdjN4cuda3__47maximumIdEEE10Policy1000EN6thrust24THRUST_300001_SM_1000_NS10device_ptrIdEEjS8_dNS5_3std3__410__identityEEEvT0_PT3_T1_NS0_13GridEvenShareISL_EET2_T4__param_0];
	cvta.to.global.u64 	%rd1, %rd3;
	mov.u32 	%r3, %ctaid.x;
	shl.b32 	%r4, %r2, 11;
	shl.b32 	%r345, %r3, 11;
	sub.s32 	%r6, %r1, %r345;
	setp.gt.u32 	%p1, %r6, 2047;
	@%p1 bra 	$L__BB3_26;
	mov.u32 	%r7, %tid.x;
	setp.ge.u32 	%p79, %r7, %r6;
	mov.f64 	%fd293, 0d0000000000000000;
	mov.u32 	%r336, %r7;
	@%p79 bra 	$L__BB3_3;
	add.s32 	%r180, %r345, %r7;
	mul.wide.u32 	%rd76, %r180, 8;
	add.s64 	%rd77, %rd1, %rd76;
	ld.global.f64 	%fd293, [%rd77];
	add.s32 	%r336, %r7, 256;
$L__BB3_3:
	setp.ge.u32 	%p80, %r336, %r6;
	@%p80 bra 	$L__BB3_17;
	not.b32 	%r181, %r336;
	add.s32 	%r182, %r1, %r181;
	sub.s32 	%r183, %r182, %r345;
	shr.u32 	%r184, %r183, 8;
	add.s32 	%r10, %r184, 1;
	and.b32  	%r11, %r10, 15;
	setp.lt.u32 	%p81, %r183, 3840;
	@%p81 bra 	$L__BB3_8;
	or.b32  	%r335, %r336, 2048;
	add.s32 	%r334, %r336, %r345;
	and.b32  	%r185, %r10, 33554416;
	neg.s32 	%r333, %r185;
$L__BB3_6:
	.pragma "nounroll";
	mul.wide.u32 	%rd78, %r334, 8;
	add.s64 	%rd79, %rd1, %rd78;
	ld.global.f64 	%fd155, [%rd79];
	setp.lt.f64 	%p82, %fd293, %fd155;
	selp.f64 	%fd156, %fd155, %fd293, %p82;
	add.s32 	%r186, %r334, 256;
	mul.wide.u32 	%rd80, %r186, 8;
	add.s64 	%rd81, %rd1, %rd80;
	ld.global.f64 	%fd157, [%rd81];
	setp.lt.f64 	%p83, %fd156, %fd157;
	selp.f64 	%fd158, %fd157, %fd156, %p83;
	add.s32 	%r187, %r334, 512;
	mul.wide.u32 	%rd82, %r187, 8;
	add.s64 	%rd83, %rd1, %rd82;
	ld.global.f64 	%fd159, [%rd83];
	setp.lt.f64 	%p84, %fd158, %fd159;
	selp.f64 	%fd160, %fd159, %fd158, %p84;
	add.s32 	%r188, %r334, 768;
	mul.wide.u32 	%rd84, %r188, 8;
	add.s64 	%rd85, %rd1, %rd84;
	ld.global.f64 	%fd161, [%rd85];
	setp.lt.f64 	%p85, %fd160, %fd161;
	selp.f64 	%fd162, %fd161, %fd160, %p85;
	add.s32 	%r189, %r334, 1024;
	mul.wide.u32 	%rd86, %r189, 8;
	add.s64 	%rd87, %rd1, %rd86;
	ld.global.f64 	%fd163, [%rd87];
	setp.lt.f64 	%p86, %fd162, %fd163;
	selp.f64 	%fd164, %fd163, %fd162, %p86;
	add.s32 	%r190, %r334, 1280;
	mul.wide.u32 	%rd88, %r190, 8;
	add.s64 	%rd89, %rd1, %rd88;
	ld.global.f64 	%fd165, [%rd89];
	setp.lt.f64 	%p87, %fd164, %fd165;
	selp.f64 	%fd166, %fd165, %fd164, %p87;
	add.s32 	%r191, %r334, 1536;
	mul.wide.u32 	%rd90, %r191, 8;
	add.s64 	%rd91, %rd1, %rd90;
	ld.global.f64 	%fd167, [%rd91];
	setp.lt.f64 	%p88, %fd166, %fd167;
	selp.f64 	%fd168, %fd167, %fd166, %p88;
	add.s32 	%r192, %r334, 1792;
	mul.wide.u32 	%rd92, %r192, 8;
	add.s64 	%rd93, %rd1, %rd92;
	ld.global.f64 	%fd169, [%rd93];
	setp.lt.f64 	%p89, %fd168, %fd169;
	selp.f64 	%fd170, %fd169, %fd168, %p89;
	add.s32 	%r193, %r334, 2048;
	mul.wide.u32 	%rd94, %r193, 8;
	add.s64 	%rd95, %rd1, %rd94;
	ld.global.f64 	%fd171, [%rd95];
	setp.lt.f64 	%p90, %fd170, %fd171;
	selp.f64 	%fd172, %fd171, %fd170, %p90;
	add.s32 	%r194, %r334, 2304;
	mul.wide.u32 	%rd96, %r194, 8;
	add.s64 	%rd97, %rd1, %rd96;
	ld.global.f64 	%fd173, [%rd97];
	setp.lt.f64 	%p91, %fd172, %fd173;
	selp.f64 	%fd174, %fd173, %fd172, %p91;
	add.s32 	%r195, %r334, 2560;
	mul.wide.u32 	%rd98, %r195, 8;
	add.s64 	%rd99, %rd1, %rd98;
	ld.global.f64 	%fd175, [%rd99];
	setp.lt.f64 	%p92, %fd174, %fd175;
	selp.f64 	%fd176, %fd175, %fd174, %p92;
	add.s32 	%r196, %r334, 2816;
	mul.wide.u32 	%rd100, %r196, 8;
	add.s64 	%rd101, %rd1, %rd100;
	ld.global.f64 	%fd177, [%rd101];
	setp.lt.f64 	%p93, %fd176, %fd177;
	selp.f64 	%fd178, %fd177, %fd176, %p93;
	add.s32 	%r197, %r334, 3072;
	mul.wide.u32 	%rd102, %r197, 8;
	add.s64 	%rd103, %rd1, %rd102;
	ld.global.f64 	%fd179, [%rd103];
	setp.lt.f64 	%p94, %fd178, %fd179;
	selp.f64 	%fd180, %fd179, %fd178, %p94;
	add.s32 	%r198, %r334, 3328;
	mul.wide.u32 	%rd104, %r198, 8;
	add.s64 	%rd105, %rd1, %rd104;
	ld.global.f64 	%fd181, [%rd105];
	setp.lt.f64 	%p95, %fd180, %fd181;
	selp.f64 	%fd182, %fd181, %fd180, %p95;
	add.s32 	%r199, %r334, 3584;
	mul.wide.u32 	%rd106, %r199, 8;
	add.s64 	%rd107, %rd1, %rd106;
	ld.global.f64 	%fd183, [%rd107];
	setp.lt.f64 	%p96, %fd182, %fd183;
	selp.f64 	%fd184, %fd183, %fd182, %p96;
	add.s32 	%r200, %r334, 3840;
	mul.wide.u32 	%rd108, %r200, 8;
	add.s64 	%rd109, %rd1, %rd108;
	ld.global.f64 	%fd185, [%rd109];
	setp.lt.f64 	%p97, %fd184, %fd185;
	selp.f64 	%fd293, %fd185, %fd184, %p97;
	add.s32 	%r335, %r335, 4096;
	add.s32 	%r334, %r334, 4096;
	add.s32 	%r333, %r333, 16;
	setp.ne.s32 	%p98, %r333, 0;
	@%p98 bra 	$L__BB3_6;
	add.s32 	%r336, %r335, -2048;
$L__BB3_8:
	setp.eq.s32 	%p99, %r11, 0;
	@%p99 bra 	$L__BB3_17;
	and.b32  	%r23, %r10, 7;
	setp.lt.u32 	%p100, %r11, 8;
	@%p100 bra 	$L__BB3_11;
	add.s32 	%r201, %r345, %r336;
	mul.wide.u32 	%rd110, %r201, 8;
	add.s64 	%rd111, %rd1, %rd110;
	ld.global.f64 	%fd187, [%rd111];
	setp.lt.f64 	%p101, %fd293, %fd187;
	selp.f64 	%fd188, %fd187, %fd293, %p101;
	add.s32 	%r202, %r201, 256;
	mul.wide.u32 	%rd112, %r202, 8;
	add.s64 	%rd113, %rd1, %rd112;
	ld.global.f64 	%fd189, [%rd113];
	setp.lt.f64 	%p102, %fd188, %fd189;
	selp.f64 	%fd190, %fd189, %fd188, %p102;
	add.s32 	%r203, %r201, 512;
	mul.wide.u32 	%rd114, %r203, 8;
	add.s64 	%rd115, %rd1, %rd114;
	ld.global.f64 	%fd191, [%rd115];
	setp.lt.f64 	%p103, %fd190, %fd191;
	selp.f64 	%fd192, %fd191, %fd190, %p103;
	add.s32 	%r204, %r201, 768;
	mul.wide.u32 	%rd116, %r204, 8;
	add.s64 	%rd117, %rd1, %rd116;
	ld.global.f64 	%fd193, [%rd117];
	setp.lt.f64 	%p104, %fd192, %fd193;
	selp.f64 	%fd194, %fd193, %fd192, %p104;
	add.s32 	%r205, %r201, 1024;
	mul.wide.u32 	%rd118, %r205, 8;
	add.s64 	%rd119, %rd1, %rd118;
	ld.global.f64 	%fd195, [%rd119];
	setp.lt.f64 	%p105, %fd194, %fd195;
	selp.f64 	%fd196, %fd195, %fd194, %p105;
	add.s32 	%r206, %r201, 1280;
	mul.wide.u32 	%rd120, %r206, 8;
	add.s64 	%rd121, %rd1, %rd120;
	ld.global.f64 	%fd197, [%rd121];
	setp.lt.f64 	%p106, %fd196, %fd197;
	selp.f64 	%fd198, %fd197, %fd196, %p106;
	add.s32 	%r207, %r201, 1536;
	mul.wide.u32 	%rd122, %r207, 8;
	add.s64 	%rd123, %rd1, %rd122;
	ld.global.f64 	%fd199, [%rd123];
	setp.lt.f64 	%p107, %fd198, %fd199;
	selp.f64 	%fd200, %fd199, %fd198, %p107;
	add.s32 	%r208, %r201, 1792;
	mul.wide.u32 	%rd124, %r208, 8;
	add.s64 	%rd125, %rd1, %rd124;
	ld.global.f64 	%fd201, [%rd125];
	setp.lt.f64 	%p108, %fd200, %fd201;
	selp.f64 	%fd293, %fd201, %fd200, %p108;
	add.s32 	%r336, %r336, 2048;
$L__BB3_11:
	setp.eq.s32 	%p109, %r23, 0;
	@%p109 bra 	$L__BB3_17;
	and.b32  	%r26, %r10, 3;
	setp.lt.u32 	%p110, %r23, 4;
	@%p110 bra 	$L__BB3_14;
	add.s32 	%r209, %r345, %r336;
	mul.wide.u32 	%rd126, %r209, 8;
	add.s64 	%rd127, %rd1, %rd126;
	ld.global.f64 	%fd203, [%rd127];
	setp.lt.f64 	%p111, %fd293, %fd203;
	selp.f64 	%fd204, %fd203, %fd293, %p111;
	add.s32 	%r210, %r209, 256;
	mul.wide.u32 	%rd128, %r210, 8;
	add.s64 	%rd129, %rd1, %rd128;
	ld.global.f64 	%fd205, [%rd129];
	setp.lt.f64 	%p112, %fd204, %fd205;
	selp.f64 	%fd206, %fd205, %fd204, %p112;
	add.s32 	%r211, %r209, 512;
	mul.wide.u32 	%rd130, %r211, 8;
	add.s64 	%rd131, %rd1, %rd130;
	ld.global.f64 	%fd207, [%rd131];
	setp.lt.f64 	%p113, %fd206, %fd207;
	selp.f64 	%fd208, %fd207, %fd206, %p113;
	add.s32 	%r212, %r209, 768;
	mul.wide.u32 	%rd132, %r212, 8;
	add.s64 	%rd133, %rd1, %rd132;
	ld.global.f64 	%fd209, [%rd133];
	setp.lt.f64 	%p114, %fd208, %fd209;
	selp.f64 	%fd293, %fd209, %fd208, %p114;
	add.s32 	%r336, %r336, 1024;
$L__BB3_14:
	setp.eq.s32 	%p115, %r26, 0;
	@%p115 bra 	$L__BB3_17;
	add.s32 	%r340, %r336, %r345;
	neg.s32 	%r339, %r26;
$L__BB3_16:
	.pragma "nounroll";
	mul.wide.u32 	%rd134, %r340, 8;
	add.s64 	%rd135, %rd1, %rd134;
	ld.global.f64 	%fd210, [%rd135];
	setp.lt.f64 	%p116, %fd293, %fd210;
	selp.f64 	%fd293, %fd210, %fd293, %p116;
	add.s32 	%r340, %r340, 256;
	add.s32 	%r339, %r339, 1;
	setp.ne.s32 	%p117, %r339, 0;
	@%p117 bra 	$L__BB3_16;
$L__BB3_17:
	setp.lt.u32 	%p118, %r6, 256;
	@%p118 bra 	$L__BB3_22;
	// begin inline asm
	mov.u32 %r276, %laneid;
	// end inline asm
	mov.b64 	%rd146, %fd293;
	mov.b64 	{%r278, %r283}, %rd146;
	mov.b32 	%r284, 1;
	mov.b32 	%r325, 31;
	mov.b32 	%r326, -1;
	// begin inline asm
	shfl.sync.down.b32 %r277, %r278, %r284, %r325, %r326;
	// end inline asm
	// begin inline asm
	shfl.sync.down.b32 %r282, %r283, %r284, %r325, %r326;
	// end inline asm
	mov.b64 	%rd147, {%r277, %r282};
	mov.b64 	%fd258, %rd147;
	setp.gt.s32 	%p146, %r276, 30;
	setp.lt.f64 	%p147, %fd293, %fd258;
	selp.f64 	%fd259, %fd258, %fd293, %p147;
	selp.f64 	%fd260, %fd293, %fd259, %p146;
	mov.b64 	%rd148, %fd260;
	mov.b64 	{%r288, %r293}, %rd148;
	mov.b32 	%r294, 2;
	// begin inline asm
	shfl.sync.down.b32 %r287, %r288, %r294, %r325, %r326;
	// end inline asm
	// begin inline asm
	shfl.sync.down.b32 %r292, %r293, %r294, %r325, %r326;
	// end inline asm
	mov.b64 	%rd149, {%r287, %r292};
	mov.b64 	%fd261, %rd149;
	setp.gt.s32 	%p148, %r276, 29;
	setp.lt.f64 	%p149, %fd260, %fd261;
	selp.f64 	%fd262, %fd261, %fd260, %p149;
	selp.f64 	%fd263, %fd260, %fd262, %p148;
	mov.b64 	%rd150, %fd263;
	mov.b64 	{%r298, %r303}, %rd150;
	mov.b32 	%r304, 4;
	// begin inline asm
	shfl.sync.down.b32 %r297, %r298, %r304, %r325, %r326;
	// end inline asm
	// begin inline asm
	shfl.sync.down.b32 %r302, %r303, %r304, %r325, %r326;
	// end inline asm
	mov.b64 	%rd151, {%r297, %r302};
	mov.b64 	%fd264, %rd151;
	setp.gt.s32 	%p150, %r276, 27;
	setp.lt.f64 	%p151, %fd263, %fd264;
	selp.f64 	%fd265, %fd264, %fd263, %p151;
	selp.f64 	%fd266, %fd263, %fd265, %p150;
	mov.b64 	%rd152, %fd266;
	mov.b64 	{%r308, %r313}, %rd152;
	mov.b32 	%r314, 8;
	// begin inline asm
	shfl.sync.down.b32 %r307, %r308, %r314, %r325, %r326;
	// end inline asm
	// begin inline asm
	shfl.sync.down.b32 %r312, %r313, %r314, %r325, %r326;
	// end inline asm
	mov.b64 	%rd153, {%r307, %r312};
	mov.b64 	%fd267, %rd153;
	setp.gt.s32 	%p152, %r276, 23;
	setp.lt.f64 	%p153, %fd266, %fd267;
	selp.f64 	%fd268, %fd267, %fd266, %p153;
	selp.f64 	%fd269, %fd266, %fd268, %p152;
	mov.b64 	%rd154, %fd269;
	mov.b64 	{%r318, %r323}, %rd154;
	mov.b32 	%r324, 16;
	// begin inline asm
	shfl.sync.down.b32 %r317, %r318, %r324, %r325, %r326;
	// end inline asm
	// begin inline asm
	shfl.sync.down.b32 %r322, %r323, %r324, %r325, %r326;
	// end inline asm
	mov.b64 	%rd155, {%r317, %r322};
	mov.b64 	%fd270, %rd155;
	setp.gt.s32 	%p154, %r276, 15;
	setp.lt.f64 	%p155, %fd269, %fd270;
	selp.f64 	%fd16, %fd270, %fd269, %p155;
	selp.f64 	%fd304, %fd269, %fd16, %p154;
	setp.ne.s32 	%p156, %r276, 0;
	@%p156 bra 	$L__BB3_20;
	shr.u32 	%r327, %r7, 2;
	and.b32  	%r328, %r327, 248;
	mov.u32 	%r329, _ZZN3cub18CUB_300001_SM_10006detail6reduce18DeviceReduceKernelINS2_10policy_hubIdjN4cuda3__47maximumIdEEE10Policy1000EN6thrust24THRUST_300001_SM_1000_NS10device_ptrIdEEjS8_dNS5_3std3__410__identityEEEvT0_PT3_T1_NS0_13GridEvenShareISL_EET2_T4_E12temp_storage;
	add.s32 	%r330, %r329, %r328;
	st.shared.f64 	[%r330+8], %fd16;
$L__BB3_20:
	bar.sync 	0;
	setp.ne.s32 	%p157, %r7, 0;
	@%p157 bra 	$L__BB3_48;
	ld.shared.f64 	%fd271, [_ZZN3cub18CUB_300001_SM_10006detail6reduce18DeviceReduceKernelINS2_10policy_hubIdjN4cuda3__47maximumIdEEE10Policy1000EN6thrust24THRUST_300001_SM_1000_NS10device_ptrIdEEjS8_dNS5_3std3__410__identityEEEvT0_PT3_T1_NS0_13GridEvenShareISL_EET2_T4_E12temp_storage+16];
	setp.lt.f64 	%p158, %fd304, %fd271;
	selp.f64 	%fd272, %fd271, %fd304, %p158;
	ld.shared.f64 	%fd273, [_ZZN3cub18CUB_300001_SM_10006detail6reduce18DeviceReduceKernelINS2_10policy_hubIdjN4cuda3__47maximumIdEEE10Policy1000EN6thrust24THRUST_300001_SM_1000_NS10device_ptrIdEEjS8_dNS5_3std3__410__identityEEEvT0_PT3_T1_NS0_13GridEvenShareISL_EET2_T4_E12temp_storage+24];
	setp.lt.f64 	%p159, %fd272, %fd273;
	selp.f64 	%fd274, %fd273, %fd272, %p159;
	ld.shared.f64 	%fd275, [_ZZN3cub18CUB_300001_SM_10006detail6reduce18DeviceReduceKernelINS2_10policy_hubIdjN4cuda3__47maximumIdEEE10Policy1000EN6thrust24THRUST_300001_SM_1000_NS10device_ptrIdEEjS8_dNS5_3std3__410__identityEEEvT0_PT3_T1_NS0_13GridEvenShareISL_EET2_T4_E12temp_storage+32];
	setp.lt.f64 	%p160, %fd274, %fd275;
	selp.f64 	%fd276, %fd275, %fd274, %p160;
	ld.shared.f64 	%fd277, [_ZZN3cub18CUB_300001_SM_10006detail6reduce18DeviceReduceKernelINS2_10policy_hubIdjN4cuda3__47maximumIdEEE10Policy1000EN6thrust24THRUST_300001_SM_1000_NS10device_ptrIdEEjS8_dNS5_3std3__410__identityEEEvT0_PT3_T1_NS0_13GridEvenShareISL_EET2_T4_E12temp_storage+40];
	setp.lt.f64 	%p161, %fd276, %fd277;
	selp.f64 	%fd278, %fd277, %fd276, %p161;
	ld.shared.f64 	%fd279, [_ZZN3cub18CUB_300001_SM_10006detail6reduce18DeviceReduceKernelINS2_10policy_hubIdjN4cuda3__47maximumIdEEE10Policy1000EN6thrust24THRUST_300001_SM_1000_NS10device_ptrIdEEjS8_dNS5_3std3__410__identityEEEvT0_PT3_T1_NS0_13GridEvenShareISL_EET2_T4_E12temp_storage+48];
	setp.lt.f64 	%p162, %fd278, %fd279;
	selp.f64 	%fd280, %fd279, %fd278, %p162;
	ld.shared.f64 	%fd281, [_ZZN3cub18CUB_300001_SM_10006detail6reduce18DeviceReduceKernelINS2_10policy_hubIdjN4cuda3__47maximumIdEEE10Policy1000EN6thrust24THRUST_300001_SM_1000_NS10device_ptrIdEEjS8_dNS5_3std3__410__identityEEEvT0_PT3_T1_NS0_13GridEvenShareISL_EET2_T4_E12temp_storage+56];
	setp.lt.f64 	%p163, %fd280, %fd281;
	selp.f64 	%fd282, %fd281, %fd280, %p163;
	ld.shared.f64 	%fd283, [_ZZN3cub18CUB_300001_SM_10006detail6reduce18DeviceReduceKernelINS2_10policy_hubIdjN4cuda3__47maximumIdEEE10Policy1000EN6thrust24THRUST_300001_SM_1000_NS10device_ptrIdEEjS8_dNS5_3std3__410__identityEEEvT0_PT3_T1_NS0_13GridEvenShareISL_EET2_T4_E12temp_storage+64];
	setp.lt.f64 	%p164, %fd282, %fd283;
	selp.f64 	%fd304, %fd283, %fd282, %p164;
	bra.uni 	$L__BB3_48;
$L__BB3_22:
	// begin inline asm
	mov.u32 %r213, %laneid;
	// end inline asm
	and.b32  	%r264, %r7, 992;
	add.s32 	%r265, %r264, 32;
	setp.gt.u32 	%p119, %r265, %r6;
	not.b32 	%r266, %r264;
	add.s32 	%r267, %r6, %r266;
	selp.b32 	%r262, %r267, 31, %p119;
	mov.b64 	%rd136, %fd293;
	mov.b64 	{%r215, %r220}, %rd136;
	mov.b32 	%r221, 1;
	mov.b32 	%r263, -1;
	// begin inline asm
	shfl.sync.down.b32 %r214, %r215, %r221, %r262, %r263;
	// end inline asm
	// begin inline asm
	shfl.sync.down.b32 %r219, %r220, %r221, %r262, %r263;
	// end inline asm
	mov.b64 	%rd137, {%r214, %r219};
	mov.b64 	%fd211, %rd137;
	setp.lt.s32 	%p120, %r213, %r262;
	setp.lt.f64 	%p121, %fd293, %fd211;
	selp.f64 	%fd212, %fd211, %fd293, %p121;
	selp.f64 	%fd213, %fd212, %fd293, %p120;
	mov.b64 	%rd138, %fd213;
	mov.b64 	{%r225, %r230}, %rd138;
	mov.b32 	%r231, 2;
	// begin inline asm
	shfl.sync.down.b32 %r224, %r225, %r231, %r262, %r263;
	// end inline asm
	// begin inline asm
	shfl.sync.down.b32 %r229, %r230, %r231, %r262, %r263;
	// end inline asm
	mov.b64 	%rd139, {%r224, %r229};
	mov.b64 	%fd214, %rd139;
	add.s32 	%r268, %r213, 2;
	setp.gt.s32 	%p122, %r268, %r262;
	setp.lt.f64 	%p123, %fd213, %fd214;
	selp.f64 	%fd215, %fd214, %fd213, %p123;
	selp.f64 	%fd216, %fd213, %fd215, %p122;
	mov.b64 	%rd140, %fd216;
	mov.b64 	{%r235, %r240}, %rd140;
	mov.b32 	%r241, 4;
	// begin inline asm
	shfl.sync.down.b32 %r234, %r235, %r241, %r262, %r263;
	// end inline asm
	// begin inline asm
	shfl.sync.down.b32 %r239, %r240, %r241, %r262, %r263;
	// end inline asm
	mov.b64 	%rd141, {%r234, %r239};
	mov.b64 	%fd217, %rd141;
	add.s32 	%r269, %r213, 4;
	setp.gt.s32 	%p124, %r269, %r262;
	setp.lt.f64 	%p125, %fd216, %fd217;
	selp.f64 	%fd218, %fd217, %fd216, %p125;
	selp.f64 	%fd219, %fd216, %fd218, %p124;
	mov.b64 	%rd142, %fd219;
	mov.b64 	{%r245, %r250}, %rd142;
	mov.b32 	%r251, 8;
	// begin inline asm
	shfl.sync.down.b32 %r244, %r245, %r251, %r262, %r263;
	// end inline asm
	// begin inline asm
	shfl.sync.down.b32 %r249, %r250, %r251, %r262, %r263;
	// end inline asm
	mov.b64 	%rd143, {%r244, %r249};
	mov.b64 	%fd220, %rd143;
	add.s32 	%r270, %r213, 8;
	setp.gt.s32 	%p126, %r270, %r262;
	setp.lt.f64 	%p127, %fd219, %fd220;
	selp.f64 	%fd221, %fd220, %fd219, %p127;
	selp.f64 	%fd222, %fd219, %fd221, %p126;
	mov.b64 	%rd144, %fd222;
	mov.b64 	{%r255, %r260}, %rd144;
	mov.b32 	%r261, 16;
	// begin inline asm
	shfl.sync.down.b32 %r254, %r255, %r261, %r262, %r263;
	// end inline asm
	// begin inline asm
	shfl.sync.down.b32 %r259, %r260, %r261, %r262, %r263;
	// end inline asm
	mov.b64 	%rd145, {%r254, %r259};
	mov.b64 	%fd223, %rd145;
	add.s32 	%r271, %r213, 16;
	setp.gt.s32 	%p128, %r271, %r262;
	setp.lt.f64 	%p129, %fd222, %fd223;
	selp.f64 	%fd224, %fd223, %fd222, %p129;
	selp.f64 	%fd304, %fd222, %fd224, %p128;
	setp.ne.s32 	%p130, %r213, 0;
	@%p130 bra 	$L__BB3_24;
	shr.u32 	%r272, %r7, 2;
	and.b32  	%r273, %r272, 248;
	mov.u32 	%r274, _ZZN3cub18CUB_300001_SM_10006detail6reduce18DeviceReduceKernelINS2_10policy_hubIdjN4cuda3__47maximumIdEEE10Policy1000EN6thrust24THRUST_300001_SM_1000_NS10device_ptrIdEEjS8_dNS5_3std3__410__identityEEEvT0_PT3_T1_NS0_13GridEvenShareISL_EET2_T4_E12temp_storage;
	add.s32 	%r275, %r274, %r273;
	st.shared.f64 	[%r275+8], %fd304;
$L__BB3_24:
	bar.sync 	0;
	setp.ne.s32 	%p131, %r7, 0;
	@%p131 bra 	$L__BB3_48;
	setp.gt.u32 	%p132, %r6, 32;
	ld.shared.f64 	%fd225, [_ZZN3cub18CUB_300001_SM_10006detail6reduce18DeviceReduceKernelINS2_10policy_hubIdjN4cuda3__47maximumIdEEE10Policy1000EN6thrust24THRUST_300001_SM_1000_NS10device_ptrIdEEjS8_dNS5_3std3__410__identityEEEvT0_PT3_T1_NS0_13GridEvenShareISL_EET2_T4_E12temp_storage+16];
	setp.lt.f64 	%p133, %fd304, %fd225;
	selp.f64 	%fd227, %fd225, %fd304, %p133;
	selp.f64 	%fd228, %fd227, %fd304, %p132;
	setp.gt.u32 	%p134, %r6, 64;
	ld.shared.f64 	%fd230, [_ZZN3cub18CUB_300001_SM_10006detail6reduce18DeviceReduceKernelINS2_10policy_hubIdjN4cuda3__47maximumIdEEE10Policy1000EN6thrust24THRUST_300001_SM_1000_NS10device_ptrIdEEjS8_dNS5_3std3__410__identityEEEvT0_PT3_T1_NS0_13GridEvenShareISL_EET2_T4_E12temp_storage+24];
	setp.lt.f64 	%p135, %fd228, %fd230;
	selp.f64 	%fd232, %fd230, %fd228, %p135;
	selp.f64 	%fd233, %fd232, %fd228, %p134;
	setp.gt.u32 	%p136, %r6, 96;
	ld.shared.f64 	%fd235, [_ZZN3cub18CUB_300001_SM_10006detail6reduce18DeviceReduceKernelINS2_10policy_hubIdjN4cuda3__47maximumIdEEE10Policy1000EN6thrust24THRUST_300001_SM_1000_NS10device_ptrIdEEjS8_dNS5_3std3__410__identityEEEvT0_PT3_T1_NS0_13GridEvenShareISL_EET2_T4_E12temp_storage+32];
	setp.lt.f64 	%p137, %fd233, %fd235;
	selp.f64 	%fd237, %fd235, %fd233, %p137;
	selp.f64 	%fd238, %fd237, %fd233, %p136;
	setp.gt.u32 	%p138, %r6, 128;
	ld.shared.f64 	%fd240, [_ZZN3cub18CUB_300001_SM_10006detail6reduce18DeviceReduceKernelINS2_10policy_hubIdjN4cuda3__47maximumIdEEE10Policy1000EN6thrust24THRUST_300001_SM_1000_NS10device_ptrIdEEjS8_dNS5_3std3__410__identityEEEvT0_PT3_T1_NS0_13GridEvenShareISL_EET2_T4_E12temp_storage+40];
	setp.lt.f64 	%p139, %fd238, %fd240;
	selp.f64 	%fd242, %fd240, %fd238, %p139;
	selp.f64 	%fd243, %fd242, %fd238, %p138;
	setp.gt.u32 	%p140, %r6, 160;
	ld.shared.f64 	%fd245, [_ZZN3cub18CUB_300001_SM_10006detail6reduce18DeviceReduceKernelINS2_10policy_hubIdjN4cuda3__47maximumIdEEE10Policy1000EN6thrust24THRUST_300001_SM_1000_NS10device_ptrIdEEjS8_dNS5_3std3__410__identityEEEvT0_PT3_T1_NS0_13GridEvenShareISL_EET2_T4_E12temp_storage+48];
	setp.lt.f64 	%p141, %fd243, %fd245;
	selp.f64 	%fd247, %fd245, %fd243, %p141;
	selp.f64 	%fd248, %fd247, %fd243, %p140;
	setp.gt.u32 	%p142, %r6, 192;
	ld.shared.f64 	%fd250, [_ZZN3cub18CUB_300001_SM_10006detail6reduce18DeviceReduceKernelINS2_10policy_hubIdjN4cuda3__47maximumIdEEE10Policy1000EN6thrust24THRUST_300001_SM_1000_NS10device_ptrIdEEjS8_dNS5_3std3__410__identityEEEvT0_PT3_T1_NS0_13GridEvenShareISL_EET2_T4_E12temp_storage+56];
	setp.lt.f64 	%p143, %fd248, %fd250;
	selp.f64 	%fd252, %fd250, %fd248, %p143;
	selp.f64 	%fd253, %fd252, %fd248, %p142;
	setp.gt.u32 	%p144, %r6, 224;
	ld.shared.f64 	%fd255, [_ZZN3cub18CUB_300001_SM_10006detail6reduce18DeviceReduceKernelINS2_10policy_hubIdjN4cuda3__47maximumIdEEE10Policy1000EN6thrust24THRUST_300001_SM_1000_NS10device_ptrIdEEjS8_dNS5_3std3__410__identityEEEvT0_PT3_T1_NS0_13GridEvenShareISL_EET2_T4_E12temp_storage+64];
	setp.lt.f64 	%p145, %fd253, %fd255;
	selp.f64 	%fd257, %fd255, %fd253, %p145;
	selp.f64 	%fd304, %fd257, %fd253, %p144;
	bra.uni 	$L__BB3_48;
$L__BB3_26:
	mov.u32 	%r35, %tid.x;
	add.s32 	%r72, %r35, %r345;
	mul.wide.u32 	%rd4, %r72, 8;
	add.s64 	%rd5, %rd1, %rd4;
	ld.global.f64 	%fd41, [%rd5];
	ld.global.f64 	%fd42, [%rd5+2048];
	ld.global.f64 	%fd43, [%rd5+4096];
	ld.global.f64 	%fd44, [%rd5+6144];
	ld.global.f64 	%fd45, [%rd5+8192];
	ld.global.f64 	%fd46, [%rd5+10240];
	ld.global.f64 	%fd47, [%rd5+12288];
	ld.global.f64 	%fd48, [%rd5+14336];
	setp.lt.f64 	%p2, %fd41, %fd42;
	selp.f64 	%fd49, %fd42, %fd41, %p2;
	setp.lt.f64 	%p3, %fd49, %fd43;
	selp.f64 	%fd50, %fd43, %fd49, %p3;
	setp.lt.f64 	%p4, %fd50, %fd44;
	selp.f64 	%fd51, %fd44, %fd50, %p4;
	setp.lt.f64 	%p5, %fd51, %fd45;
	selp.f64 	%fd52, %fd45, %fd51, %p5;
	setp.lt.f64 	%p6, %fd52, %fd46;
	selp.f64 	%fd53, %fd46, %fd52, %p6;
	setp.lt.f64 	%p7, %fd53, %fd47;
	selp.f64 	%fd54, %fd47, %fd53, %p7;
	setp.lt.f64 	%p8, %fd54, %fd48;
	selp.f64 	%fd303, %fd48, %fd54, %p8;
	setp.lt.u32 	%p9, %r6, %r4;
	@%p9 bra 	$L__BB3_44;
	add.s32 	%r36, %r4, %r345;
	not.b32 	%r74, %r35;
	add.s32 	%r75, %r74, %r1;
	sub.s32 	%r76, %r75, %r4;
	sub.s32 	%r342, %r76, %r345;
	add.s32 	%r77, %r36, %r35;
	add.s32 	%r341, %r77, 2048;
	mov.b32 	%r344, 0;
	mov.u32 	%r343, %r36;
$L__BB3_28:
	shl.b32 	%r78, %r2, 11;
	add.s32 	%r345, %r345, %r78;
	add.s32 	%r79, %r1, -2048;
	setp.gt.u32 	%p10, %r345, %r79;
	@%p10 bra 	$L__BB3_30;
	add.s32 	%r80, %r35, %r345;
	mul.wide.u32 	%rd6, %r80, 8;
	add.s64 	%rd7, %rd1, %rd6;
	ld.global.f64 	%fd55, [%rd7];
	ld.global.f64 	%fd56, [%rd7+2048];
	ld.global.f64 	%fd57, [%rd7+4096];
	ld.global.f64 	%fd58, [%rd7+6144];
	ld.global.f64 	%fd59, [%rd7+8192];
	ld.global.f64 	%fd60, [%rd7+10240];
	ld.global.f64 	%fd61, [%rd7+12288];
	ld.global.f64 	%fd62, [%rd7+14336];
	setp.lt.f64 	%p11, %fd303, %fd55;
	selp.f64 	%fd63, %fd55, %fd303, %p11;
	setp.lt.f64 	%p12, %fd63, %fd56;
	selp.f64 	%fd64, %fd56, %fd63, %p12;
	setp.lt.f64 	%p13, %fd64, %fd57;
	selp.f64 	%fd65, %fd57, %fd64, %p13;
	setp.lt.f64 	%p14, %fd65, %fd58;
	selp.f64 	%fd66, %fd58, %fd65, %p14;
	setp.lt.f64 	%p15, %fd66, %fd59;
	selp.f64 	%fd67, %fd59, %fd66, %p15;
	setp.lt.f64 	%p16, %fd67, %fd60;
	selp.f64 	%fd68, %fd60, %fd67, %p16;
	setp.lt.f64 	%p17, %fd68, %fd61;
	selp.f64 	%fd69, %fd61, %fd68, %p17;
	setp.lt.f64 	%p18, %fd69, %fd62;
	selp.f64 	%fd303, %fd62, %fd69, %p18;
	sub.s32 	%r81, %r1, %r345;
	shl.b32 	%r82, %r2, 11;
	setp.lt.u32 	%p19, %r81, %r82;
	add.s32 	%r344, %r344, 1;
	add.s32 	%r343, %r343, %r82;
	sub.s32 	%r342, %r342, %r82;
	add.s32 	%r341, %r341, %r82;
	@%p19 bra 	$L__BB3_44;
	bra.uni 	$L__BB3_28;
$L__BB3_30:
	setp.le.u32 	%p20, %r1, %r345;
	sub.s32 	%r83, %r1, %r345;
	setp.ge.s32 	%p21, %r35, %r83;
	or.pred  	%p22, %p20, %p21;
	@%p22 bra 	$L__BB3_44;
	not.b32 	%r85, %r35;
	add.s32 	%r86, %r1, %r85;
	sub.s32 	%r87, %r86, %r36;
	mul.lo.s32 	%r88, %r2, %r344;
	shl.b32 	%r89, %r88, 11;
	sub.s32 	%r90, %r87, %r89;
	shr.u32 	%r91, %r90, 8;
	add.s32 	%r49, %r91, 1;
	and.b32  	%r50, %r49, 15;
	setp.lt.u32 	%p23, %r90, 3840;
	mov.u32 	%r350, %r35;
	@%p23 bra 	$L__BB3_35;
	or.b32  	%r348, %r35, 2048;
	shr.u32 	%r92, %r342, 8;
	add.s32 	%r93, %r92, 1;
	and.b32  	%r94, %r93, 33554416;
	neg.s32 	%r346, %r94;
$L__BB3_33:
	.pragma "nounroll";
	add.s32 	%r95, %r341, -2048;
	mul.wide.u32 	%rd8, %r95, 8;
	add.s64 	%rd9, %rd1, %rd8;
	ld.global.f64 	%fd71, [%rd9];
	setp.lt.f64 	%p24, %fd303, %fd71;
	selp.f64 	%fd72, %fd71, %fd303, %p24;
	add.s32 	%r96, %r341, -1792;
	mul.wide.u32 	%rd10, %r96, 8;
	add.s64 	%rd11, %rd1, %rd10;
	ld.global.f64 	%fd73, [%rd11];
	setp.lt.f64 	%p25, %fd72, %fd73;
	selp.f64 	%fd74, %fd73, %fd72, %p25;
	add.s32 	%r97, %r341, -1536;
	mul.wide.u32 	%rd12, %r97, 8;
	add.s64 	%rd13, %rd1, %rd12;
	ld.global.f64 	%fd75, [%rd13];
	setp.lt.f64 	%p26, %fd74, %fd75;
	selp.f64 	%fd76, %fd75, %fd74, %p26;
	add.s32 	%r98, %r341, -1280;
	mul.wide.u32 	%rd14, %r98, 8;
	add.s64 	%rd15, %rd1, %rd14;
	ld.global.f64 	%fd77, [%rd15];
	setp.lt.f64 	%p27, %fd76, %fd77;
	selp.f64 	%fd78, %fd77, %fd76, %p27;
	add.s32 	%r99, %r341, -1024;
	mul.wide.u32 	%rd16, %r99, 8;
	add.s64 	%rd17, %rd1, %rd16;
	ld.global.f64 	%fd79, [%rd17];
	setp.lt.f64 	%p28, %fd78, %fd79;
	selp.f64 	%fd80, %fd79, %fd78, %p28;
	add.s32 	%r100, %r341, -768;
	mul.wide.u32 	%rd18, %r100, 8;
	add.s64 	%rd19, %rd1, %rd18;
	ld.global.f64 	%fd81, [%rd19];
	setp.lt.f64 	%p29, %fd80, %fd81;
	selp.f64 	%fd82, %fd81, %fd80, %p29;
	add.s32 	%r101, %r341, -512;
	mul.wide.u32 	%rd20, %r101, 8;
	add.s64 	%rd21, %rd1, %rd20;
	ld.global.f64 	%fd83, [%rd21];
	setp.lt.f64 	%p30, %fd82, %fd83;
	selp.f64 	%fd84, %fd83, %fd82, %p30;
	add.s32 	%r102, %r341, 1792;
	add.s32 	%r103, %r341, -256;
	mul.wide.u32 	%rd22, %r103, 8;
	add.s64 	%rd23, %rd1, %rd22;
	ld.global.f64 	%fd85, [%rd23];
	setp.lt.f64 	%p31, %fd84, %fd85;
	selp.f64 	%fd86, %fd85, %fd84, %p31;
	mul.wide.u32 	%rd24, %r341, 8;
	add.s64 	%rd25, %rd1, %rd24;
	ld.global.f64 	%fd87, [%rd25];
	setp.lt.f64 	%p32, %fd86, %fd87;
	selp.f64 	%fd88, %fd87, %fd86, %p32;
	add.s32 	%r104, %r341, 256;
	mul.wide.u32 	%rd26, %r104, 8;
	add.s64 	%rd27, %rd1, %rd26;
	ld.global.f64 	%fd89, [%rd27];
	setp.lt.f64 	%p33, %fd88, %fd89;
	selp.f64 	%fd90, %fd89, %fd88, %p33;
	add.s32 	%r105, %r341, 512;
	mul.wide.u32 	%rd28, %r105, 8;
	add.s64 	%rd29, %rd1, %rd28;
	ld.global.f64 	%fd91, [%rd29];
	setp.lt.f64 	%p34, %fd90, %fd91;
	selp.f64 	%fd92, %fd91, %fd90, %p34;
	add.s32 	%r106, %r341, 768;
	mul.wide.u32 	%rd30, %r106, 8;
	add.s64 	%rd31, %rd1, %rd30;
	ld.global.f64 	%fd93, [%rd31];
	setp.lt.f64 	%p35, %fd92, %fd93;
	selp.f64 	%fd94, %fd93, %fd92, %p35;
	add.s32 	%r107, %r341, 1024;
	mul.wide.u32 	%rd32, %r107, 8;
	add.s64 	%rd33, %rd1, %rd32;
	ld.global.f64 	%fd95, [%rd33];
	setp.lt.f64 	%p36, %fd94, %fd95;
	selp.f64 	%fd96, %fd95, %fd94, %p36;
	add.s32 	%r108, %r341, 1280;
	mul.wide.u32 	%rd34, %r108, 8;
	add.s64 	%rd35, %rd1, %rd34;
	ld.global.f64 	%fd97, [%rd35];
	setp.lt.f64 	%p37, %fd96, %fd97;
	selp.f64 	%fd98, %fd97, %fd96, %p37;
	add.s32 	%r109, %r341, 1536;
	mul.wide.u32 	%rd36, %r109, 8;
	add.s64 	%rd37, %rd1, %rd36;
	ld.global.f64 	%fd99, [%rd37];
	setp.lt.f64 	%p38, %fd98, %fd99;
	selp.f64 	%fd100, %fd99, %fd98, %p38;
	mul.wide.u32 	%rd38, %r102, 8;
	add.s64 	%rd39, %rd1, %rd38;
	ld.global.f64 	%fd101, [%rd39];
	setp.lt.f64 	%p39, %fd100, %fd101;
	selp.f64 	%fd303, %fd101, %fd100, %p39;
	add.s32 	%r348, %r348, 4096;
	add.s32 	%r341, %r341, 4096;
	add.s32 	%r346, %r346, 16;
	setp.ne.s32 	%p40, %r346, 0;
	@%p40 bra 	$L__BB3_33;
	add.s32 	%r350, %r348, -2048;
$L__BB3_35:
	setp.eq.s32 	%p41, %r50, 0;
	@%p41 bra 	$L__BB3_44;
	and.b32  	%r61, %r49, 7;
	setp.lt.u32 	%p42, %r50, 8;
	@%p42 bra 	$L__BB3_38;
	add.s32 	%r110, %r350, %r345;
	mul.wide.u32 	%rd40, %r110, 8;
	add.s64 	%rd41, %rd1, %rd40;
	ld.global.f64 	%fd103, [%rd41];
	setp.lt.f64 	%p43, %fd303, %fd103;
	selp.f64 	%fd104, %fd103, %fd303, %p43;
	add.s32 	%r111, %r110, 256;
	mul.wide.u32 	%rd42, %r111, 8;
	add.s64 	%rd43, %rd1, %rd42;
	ld.global.f64 	%fd105, [%rd43];
	setp.lt.f64 	%p44, %fd104, %fd105;
	selp.f64 	%fd106, %fd105, %fd104, %p44;
	add.s32 	%r112, %r110, 512;
	mul.wide.u32 	%rd44, %r112, 8;
	add.s64 	%rd45, %rd1, %rd44;
	ld.global.f64 	%fd107, [%rd45];
	setp.lt.f64 	%p45, %fd106, %fd107;
	selp.f64 	%fd108, %fd107, %fd106, %p45;
	add.s32 	%r113, %r110, 768;
	mul.wide.u32 	%rd46, %r113, 8;
	add.s64 	%rd47, %rd1, %rd46;
	ld.global.f64 	%fd109, [%rd47];
	setp.lt.f64 	%p46, %fd108, %fd109;
	selp.f64 	%fd110, %fd109, %fd108, %p46;
	add.s32 	%r114, %r110, 1024;
	mul.wide.u32 	%rd48, %r114, 8;
	add.s64 	%rd49, %rd1, %rd48;
	ld.global.f64 	%fd111, [%rd49];
	setp.lt.f64 	%p47, %fd110, %fd111;
	selp.f64 	%fd112, %fd111, %fd110, %p47;
	add.s32 	%r115, %r110, 1280;
	mul.wide.u32 	%rd50, %r115, 8;
	add.s64 	%rd51, %rd1, %rd50;
	ld.global.f64 	%fd113, [%rd51];
	setp.lt.f64 	%p48, %fd112, %fd113;
	selp.f64 	%fd114, %fd113, %fd112, %p48;
	add.s32 	%r116, %r110, 1536;
	mul.wide.u32 	%rd52, %r116, 8;
	add.s64 	%rd53, %rd1, %rd52;
	ld.global.f64 	%fd115, [%rd53];
	setp.lt.f64 	%p49, %fd114, %fd115;
	selp.f64 	%fd116, %fd115, %fd114, %p49;
	add.s32 	%r117, %r110, 1792;
	mul.wide.u32 	%rd54, %r117, 8;
	add.s64 	%rd55, %rd1, %rd54;
	ld.global.f64 	%fd117, [%rd55];
	setp.lt.f64 	%p50, %fd116, %fd117;
	selp.f64 	%fd303, %fd117, %fd116, %p50;
	add.s32 	%r350, %r350, 2048;
$L__BB3_38:
	setp.eq.s32 	%p51, %r61, 0;
	@%p51 bra 	$L__BB3_44;
	setp.lt.u32 	%p52, %r61, 4;
	@%p52 bra 	$L__BB3_41;
	add.s32 	%r118, %r350, %r345;
	mul.wide.u32 	%rd56, %r118, 8;
	add.s64 	%rd57, %rd1, %rd56;
	ld.global.f64 	%fd119, [%rd57];
	setp.lt.f64 	%p53, %fd303, %fd119;
	selp.f64 	%fd120, %fd119, %fd303, %p53;
	add.s32 	%r119, %r118, 256;
	mul.wide.u32 	%rd58, %r119, 8;
	add.s64 	%rd59, %rd1, %rd58;
	ld.global.f64 	%fd121, [%rd59];
	setp.lt.f64 	%p54, %fd120, %fd121;
	selp.f64 	%fd122, %fd121, %fd120, %p54;
	add.s32 	%r120, %r118, 512;
	mul.wide.u32 	%rd60, %r120, 8;
	add.s64 	%rd61, %rd1, %rd60;
	ld.global.f64 	%fd123, [%rd61];
	setp.lt.f64 	%p55, %fd122, %fd123;
	selp.f64 	%fd124, %fd123, %fd122, %p55;
	add.s32 	%r121, %r118, 768;
	mul.wide.u32 	%rd62, %r121, 8;
	add.s64 	%rd63, %rd1, %rd62;
	ld.global.f64 	%fd125, [%rd63];
	setp.lt.f64 	%p56, %fd124, %fd125;
	selp.f64 	%fd303, %fd125, %fd124, %p56;
	add.s32 	%r350, %r350, 1024;
$L__BB3_41:
	and.b32  	%r122, %r49, 3;
	setp.eq.s32 	%p57, %r122, 0;
	@%p57 bra 	$L__BB3_44;
	add.s32 	%r353, %r350, %r343;
	cvt.u16.u32 	%rs1, %r342;
	shr.u16 	%rs2, %rs1, 8;
	add.s16 	%rs3, %rs2, 1;
	cvt.u32.u16 	%r123, %rs3;
	and.b32  	%r124, %r123, 3;
	neg.s32 	%r352, %r124;
$L__BB3_43:
	.pragma "nounroll";
	mul.wide.u32 	%rd64, %r353, 8;
	add.s64 	%rd65, %rd1, %rd64;
	ld.global.f64 	%fd126, [%rd65];
	setp.lt.f64 	%p58, %fd303, %fd126;
	selp.f64 	%fd303, %fd126, %fd303, %p58;
	add.s32 	%r353, %r353, 256;
	add.s32 	%r352, %r352, 1;
	setp.ne.s32 	%p59, %r352, 0;
	@%p59 bra 	$L__BB3_43;
$L__BB3_44:
	// begin inline asm
	mov.u32 %r125, %laneid;
	// end inline asm
	mov.b64 	%rd66, %fd303;
	mov.b64 	{%r127, %r132}, %rd66;
	mov.b32 	%r133, 1;
	mov.b32 	%r174, 31;
	mov.b32 	%r175, -1;
	// begin inline asm
	shfl.sync.down.b32 %r126, %r127, %r133, %r174, %r175;
	// end inline asm
	// begin inline asm
	shfl.sync.down.b32 %r131, %r132, %r133, %r174, %r175;
	// end inline asm
	mov.b64 	%rd67, {%r126, %r131};
	mov.b64 	%fd127, %rd67;
	setp.gt.s32 	%p60, %r125, 30;
	setp.lt.f64 	%p61, %fd303, %fd127;
	selp.f64 	%fd128, %fd127, %fd303, %p61;
	selp.f64 	%fd129, %fd303, %fd128, %p60;
	mov.b64 	%rd68, %fd129;
	mov.b64 	{%r137, %r142}, %rd68;
	mov.b32 	%r143, 2;
	// begin inline asm
	shfl.sync.down.b32 %r136, %r137, %r143, %r174, %r175;
	// end inline asm
	// begin inline asm
	shfl.sync.down.b32 %r141, %r142, %r143, %r174, %r175;
	// end inline asm
	mov.b64 	%rd69, {%r136, %r141};
	mov.b64 	%fd130, %rd69;
	setp.gt.s32 	%p62, %r125, 29;
	setp.lt.f64 	%p63, %fd129, %fd130;
	selp.f64 	%fd131, %fd130, %fd129, %p63;
	selp.f64 	%fd132, %fd129, %fd131, %p62;
	mov.b64 	%rd70, %fd132;
	mov.b64 	{%r147, %r152}, %rd70;
	mov.b32 	%r153, 4;
	// begin inline asm
	shfl.sync.down.b32 %r146, %r147, %r153, %r174, %r175;
	// end inline asm
	// begin inline asm
	shfl.sync.down.b32 %r151, %r152, %r153, %r174, %r175;
	// end inline asm
	mov.b64 	%rd71, {%r146, %r151};
	mov.b64 	%fd133, %rd71;
	setp.gt.s32 	%p64, %r125, 27;
	setp.lt.f64 	%p65, %fd132, %fd133;
	selp.f64 	%fd134, %fd133, %fd132, %p65;
	selp.f64 	%fd135, %fd132, %fd134, %p64;
	mov.b64 	%rd72, %fd135;
	mov.b64 	{%r157, %r162}, %rd72;
	mov.b32 	%r163, 8;
	// begin inline asm
	shfl.sync.down.b32 %r156, %r157, %r163, %r174, %r175;
	// end inline asm
	// begin inline asm
	shfl.sync.down.b32 %r161, %r162, %r163, %r174, %r175;
	// end inline asm
	mov.b64 	%rd73, {%r156, %r161};
	mov.b64 	%fd136, %rd73;
	setp.gt.s32 	%p66, %r125, 23;
	setp.lt.f64 	%p67, %fd135, %fd136;
	selp.f64 	%fd137, %fd136, %fd135, %p67;
	selp.f64 	%fd138, %fd135, %fd137, %p66;
	mov.b64 	%rd74, %fd138;
	mov.b64 	{%r167, %r172}, %rd74;
	mov.b32 	%r173, 16;
	// begin inline asm
	shfl.sync.down.b32 %r166, %r167, %r173, %r174, %r175;
	// end inline asm
	// begin inline asm
	shfl.sync.down.b32 %r171, %r172, %r173, %r174, %r175;
	// end inline asm
	mov.b64 	%rd75, {%r166, %r171};
	mov.b64 	%fd139, %rd75;
	setp.gt.s32 	%p68, %r125, 15;
	setp.lt.f64 	%p69, %fd138, %fd139;
	selp.f64 	%fd37, %fd139, %fd138, %p69;
	selp.f64 	%fd304, %fd138, %fd37, %p68;
	setp.ne.s32 	%p70, %r125, 0;
	@%p70 bra 	$L__BB3_46;
	shr.u32 	%r176, %r35, 2;
	and.b32  	%r177, %r176, 248;
	mov.u32 	%r178, _ZZN3cub18CUB_300001_SM_10006detail6reduce18DeviceReduceKernelINS2_10policy_hubIdjN4cuda3__47maximumIdEEE10Policy1000EN6thrust24THRUST_300001_SM_1000_NS10device_ptrIdEEjS8_dNS5_3std3__410__identityEEEvT0_PT3_T1_NS0_13GridEvenShareISL_EET2_T4_E12temp_storage;
	add.s32 	%r179, %r178, %r177;
	st.shared.f64 	[%r179+8], %fd37;
$L__BB3_46:
	bar.sync 	0;
	setp.ne.s32 	%p71, %r35, 0;
	@%p71 bra 	$L__BB3_48;
	ld.shared.f64 	%fd140, [_ZZN3cub18CUB_300001_SM_10006detail6reduce18DeviceReduceKernelINS2_10policy_hubIdjN4cuda3__47maximumIdEEE10Policy1000EN6thrust24THRUST_300001_SM_1000_NS10device_ptrIdEEjS8_dNS5_3std3__410__identityEEEvT0_PT3_T1_NS0_13GridEvenShareISL_EET2_T4_E12temp_storage+16];
	setp.lt.f64 	%p72, %fd304, %fd140;
	selp.f64 	%fd141, %fd140, %fd304, %p72;
	ld.shared.f64 	%fd142, [_ZZN3cub18CUB_300001_SM_10006detail6reduce18DeviceReduceKernelINS2_10policy_hubIdjN4cuda3__47maximumIdEEE10Policy1000EN6thrust24THRUST_300001_SM_1000_NS10device_ptrIdEEjS8_dNS5_3std3__410__identityEEEvT0_PT3_T1_NS0_13GridEvenShareISL_EET2_T4_E12temp_storage+24];
	setp.lt.f64 	%p73, %fd141, %fd142;
	selp.f64 	%fd143, %fd142, %fd141, %p73;
	ld.shared.f64 	%fd144, [_ZZN3cub18CUB_300001_SM_10006detail6reduce18DeviceReduceKernelINS2_10policy_hubIdjN4cuda3__47maximumIdEEE10Policy1000EN6thrust24THRUST_300001_SM_1000_NS10device_ptrIdEEjS8_dNS5_3std3__410__identityEEEvT0_PT3_T1_NS0_13GridEvenShareISL_EET2_T4_E12temp_storage+32];
	setp.lt.f64 	%p74, %fd143, %fd144;
	selp.f64 	%fd145, %fd144, %fd143, %p74;
	ld.shared.f64 	%fd146, [_ZZN3cub18CUB_300001_SM_10006detail6reduce18DeviceReduceKernelINS2_10policy_hubIdjN4cuda3__47maximumIdEEE10Policy1000EN6thrust24THRUST_300001_SM_1000_NS10device_ptrIdEEjS8_dNS5_3std3__410__identityEEEvT0_PT3_T1_NS0_13GridEvenShareISL_EET2_T4_E12temp_storage+40];
	setp.lt.f64 	%p75, %fd145, %fd146;
	selp.f64 	%fd147, %fd146, %fd145, %p75;
	ld.shared.f64 	%fd148, [_ZZN3cub18CUB_300001_SM_10006detail6reduce18DeviceReduceKernelINS2_10policy_hubIdjN4cuda3__47maximumIdEEE10Policy1000EN6thrust24THRUST_300001_SM_1000_NS10device_ptrIdEEjS8_dNS5_3std3__410__identityEEEvT0_PT3_T1_NS0_13GridEvenShareISL_EET2_T4_E12temp_storage+48];
	setp.lt.f64 	%p76, %fd147, %fd148;
	selp.f64 	%fd149, %fd148, %fd147, %p76;
	ld.shared.f64 	%fd150, [_ZZN3cub18CUB_300001_SM_10006detail6reduce18DeviceReduceKernelINS2_10policy_hubIdjN4cuda3__47maximumIdEEE10Policy1000EN6thrust24THRUST_300001_SM_1000_NS10device_ptrIdEEjS8_dNS5_3std3__410__identityEEEvT0_PT3_T1_NS0_13GridEvenShareISL_EET2_T4_E12temp_storage+56];
	setp.lt.f64 	%p77, %fd149, %fd150;
	selp.f64 	%fd151, %fd150, %fd149, %p77;
	ld.shared.f64 	%fd152, [_ZZN3cub18CUB_300001_SM_10006detail6reduce18DeviceReduceKernelINS2_10policy_hubIdjN4cuda3__47maximumIdEEE10Policy1000EN6thrust24THRUST_300001_SM_1000_NS10device_ptrIdEEjS8_dNS5_3std3__410__identityEEEvT0_PT3_T1_NS0_13GridEvenShareISL_EET2_T4_E12temp_storage+64];
	setp.lt.f64 	%p78, %fd151, %fd152;
	selp.f64 	%fd304, %fd152, %fd151, %p78;
$L__BB3_48:
	mov.u32 	%r331, %tid.x;
	setp.ne.s32 	%p165, %r331, 0;
	@%p165 bra 	$L__BB3_50;
	ld.param.u64 	%rd159, [_ZN3cub18CUB_300001_SM_10006detail6reduce18DeviceReduceKernelINS2_10policy_hubIdjN4cuda3__47maximumIdEEE10Policy1000EN6thrust24THRUST_300001_SM_1000_NS10device_ptrIdEEjS8_dNS5_3std3__410__identityEEEvT0_PT3_T1_NS0_13GridEvenShareISL_EET2_T4__param_1];
	cvta.to.global.u64 	%rd156, %rd159;
	mul.wide.u32 	%rd157, %r3, 8;
	add.s64 	%rd158, %rd156, %rd157;
	st.global.f64 	[%rd158], %fd304;
$L__BB3_50:
	ret;

}
	// .globl	_ZN3cub18CUB_300001_SM_10006detail6reduce28DeviceReduceSingleTileKernelINS2_10policy_hubIdjN4cuda3__47maximumIdEEE10Policy1000EPdSB_iS8_ddNS5_3std3__410__identityEEEvT0_T1_T2_T3_T4_T6_
.visible .entry _ZN3cub18CUB_300001_SM_10006detail6reduce28DeviceReduceSingleTileKernelINS2_10policy_hubIdjN4cuda3__47maximumIdEEE10Policy1000EPdSB_iS8_ddNS5_3std3__410__identityEEEvT0_T1_T2_T3_T4_T6_(
	.param .u64 .ptr .align 1 _ZN3cub18CUB_300001_SM_10006detail6reduce28DeviceReduceSingleTileKernelINS2_10policy_hubIdjN4cuda3__47maximumIdEEE10Policy1000EPdSB_iS8_ddNS5_3std3__410__identityEEEvT0_T1_T2_T3_T4_T6__param_0,
	.param .u64 .ptr .align 1 _ZN3cub18CUB_300001_SM_10006detail6reduce28DeviceReduceSingleTileKernelINS2_10policy_hubIdjN4cuda3__47maximumIdEEE10Policy1000EPdSB_iS8_ddNS5_3std3__410__identityEEEvT0_T1_T2_T3_T4_T6__param_1,
	.param .u32 _ZN3cub18CUB_300001_SM_10006detail6reduce28DeviceReduceSingleTileKernelINS2_10policy_hubIdjN4cuda3__47maximumIdEEE10Policy1000EPdSB_iS8_ddNS5_3std3__410__identityEEEvT0_T1_T2_T3_T4_T6__param_2,
	.param .align 1 .b8 _ZN3cub18CUB_300001_SM_10006detail6reduce28DeviceReduceSingleTileKernelINS2_10policy_hubIdjN4cuda3__47maximumIdEEE10Policy1000EPdSB_iS8_ddNS5_3std3__410__identityEEEvT0_T1_T2_T3_T4_T6__param_3[1],
	.param .f64 _ZN3cub18CUB_300001_SM_10006detail6reduce28DeviceReduceSingleTileKernelINS2_10policy_hubIdjN4cuda3__47maximumIdEEE10Policy1000EPdSB_iS8_ddNS5_3std3__410__identityEEEvT0_T1_T2_T3_T4_T6__param_4,
	.param .align 1 .b8 _ZN3cub18CUB_300001_SM_10006detail6reduce28DeviceReduceSingleTileKernelINS2_10policy_hubIdjN4cuda3__47maximumIdEEE10Policy1000EPdSB_iS8_ddNS5_3std3__410__identityEEEvT0_T1_T2_T3_T4_T6__param_5[1]
)
.maxntid 256
.minnctapersm 1
{
	.reg .pred 	%p<220>;
	.reg .b32 	%r<472>;
	.reg .b64 	%rd<206>;
	.reg .b64 	%fd<381>;
	// demoted variable
	.shared .align 8 .b8 _ZZN3cub18CUB_300001_SM_10006detail6reduce28DeviceReduceSingleTileKernelINS2_10policy_hubIdjN4cuda3__47maximumIdEEE10Policy1000EPdSB_iS8_ddNS5_3std3__410__identityEEEvT0_T1_T2_T3_T4_T6_E12temp_storage[80];
	ld.param.u64 	%rd15, [_ZN3cub18CUB_300001_SM_10006detail6reduce28DeviceReduceSingleTileKernelINS2_10policy_hubIdjN4cuda3__47maximumIdEEE10Policy1000EPdSB_iS8_ddNS5_3std3__410__identityEEEvT0_T1_T2_T3_T4_T6__param_0];
	ld.param.u64 	%rd16, [_ZN3cub18CUB_300001_SM_10006detail6reduce28DeviceReduceSingleTileKernelINS2_10policy_hubIdjN4cuda3__47maximumIdEEE10Policy1000EPdSB_iS8_ddNS5_3std3__410__identityEEEvT0_T1_T2_T3_T4_T6__param_1];
	ld.param.u32 	%r68, [_ZN3cub18CUB_300001_SM_10006detail6reduce28DeviceReduceSingleTileKernelINS2_10policy_hubIdjN4cuda3__47maximumIdEEE10Policy1000EPdSB_iS8_ddNS5_3std3__410__identityEEEvT0_T1_T2_T3_T4_T6__param_2];
	ld.param.f64 	%fd58, [_ZN3cub18CUB_300001_SM_10006detail6reduce28DeviceReduceSingleTileKernelINS2_10policy_hubIdjN4cuda3__47maximumIdEEE10Policy1000EPdSB_iS8_ddNS5_3std3__410__identityEEEvT0_T1_T2_T3_T4_T6__param_4];
	cvta.to.global.u64 	%rd1, %rd16;
	setp.ne.s32 	%p1, %r68, 0;
	@%p1 bra 	$L__BB4_3;
	mov.u32 	%r445, %tid.x;
	setp.ne.s32 	%p219, %r445, 0;
	@%p219 bra 	$L__BB4_74;
	st.global.f64 	[%rd1], %fd58;
	bra.uni 	$L__BB4_74;
$L__BB4_3:
	and.b64  	%rd17, %rd15, 31;
	setp.ne.s64 	%p2, %rd17, 0;
	@%p2 bra 	$L__BB4_38;
	setp.gt.s32 	%p110, %r68, 2047;
	@%p110 bra 	$L__BB4_22;
	mov.u32 	%r1, %tid.x;
	setp.ge.s32 	%p159, %r1, %r68;
	mov.f64 	%fd359, 0d0000000000000000;
	mov.u32 	%r449, %r1;
	@%p159 bra 	$L__BB4_7;
	mul.wide.u32 	%rd169, %r1, 8;
	add.s64 	%rd168, %rd15, %rd169;
	// begin inline asm
	ld.global.nc.u64 %rd167, [%rd168];
	// end inline asm
	mov.b64 	%fd359, %rd167;
	add.s32 	%r449, %r1, 256;
$L__BB4_7:
	setp.ge.s32 	%p160, %r449, %r68;
	@%p160 bra 	$L__BB4_13;
	not.b32 	%r321, %r449;
	add.s32 	%r4, %r68, %r321;
	and.b32  	%r322, %r4, 768;
	setp.eq.s32 	%p161, %r322, 768;
	@%p161 bra 	$L__BB4_11;
	mul.wide.u32 	%rd170, %r449, 8;
	add.s64 	%rd202, %rd15, %rd170;
	shr.u32 	%r323, %r4, 8;
	add.s32 	%r324, %r323, 1;
	and.b32  	%r325, %r324, 3;
	neg.s32 	%r447, %r325;
$L__BB4_10:
	.pragma "nounroll";
	// begin inline asm
	ld.global.nc.u64 %rd171, [%rd202];
	// end inline asm
	mov.b64 	%fd272, %rd171;
	setp.lt.f64 	%p162, %fd359, %fd272;
	selp.f64 	%fd359, %fd272, %fd359, %p162;
	add.s32 	%r449, %r449, 256;
	add.s64 	%rd202, %rd202, 2048;
	add.s32 	%r447, %r447, 1;
	setp.ne.s32 	%p163, %r447, 0;
	@%p163 bra 	$L__BB4_10;
$L__BB4_11:
	setp.lt.u32 	%p164, %r4, 768;
	@%p164 bra 	$L__BB4_13;
$L__BB4_12:
	mul.wide.s32 	%rd181, %r449, 8;
	add.s64 	%rd174, %rd15, %rd181;
	// begin inline asm
	ld.global.nc.u64 %rd173, [%rd174];
	// end inline asm
	mov.b64 	%fd273, %rd173;
	setp.lt.f64 	%p165, %fd359, %fd273;
	selp.f64 	%fd274, %fd273, %fd359, %p165;
	add.s64 	%rd176, %rd174, 2048;
	// begin inline asm
	ld.global.nc.u64 %rd175, [%rd176];
	// end inline asm
	mov.b64 	%fd275, %rd175;
	setp.lt.f64 	%p166, %fd274, %fd275;
	selp.f64 	%fd276, %fd275, %fd274, %p166;
	add.s64 	%rd178, %rd174, 4096;
	// begin inline asm
	ld.global.nc.u64 %rd177, [%rd178];
	// end inline asm
	mov.b64 	%fd277, %rd177;
	setp.lt.f64 	%p167, %fd276, %fd277;
	selp.f64 	%fd278, %fd277, %fd276, %p167;
	add.s64 	%rd180, %rd174, 6144;
	// begin inline asm
	ld.global.nc.u64 %rd179, [%rd180];
	// end inline asm
	mov.b64 	%fd279, %rd179;
	setp.lt.f64 	%p168, %fd278, %fd279;
	selp.f64 	%fd359, %fd279, %fd278, %p168;
	add.s32 	%r449, %r449, 1024;
	setp.lt.s32 	%p169, %r449, %r68;
	@%p169 bra 	$L__BB4_12;
$L__BB4_13:
	setp.lt.s32 	%p170, %r68, 256;
	@%p170 bra 	$L__BB4_18;
	// begin inline asm
	mov.u32 %r389, %laneid;
	// end inline asm
	mov.b64 	%rd192, %fd359;
	mov.b64 	{%r391, %r396}, %rd192;
	mov.b32 	%r397, 1;
	mov.b32 	%r438, 31;
	mov.b32 	%r439, -1;
	// begin inline asm
	shfl.sync.down.b32 %r390, %r391, %r397, %r438, %r439;
	// end inline asm
	// begin inline asm
	shfl.sync.down.b32 %r395, %r396, %r397, %r438, %r439;
	// end inline asm
	mov.b64 	%rd193, {%r390, %r395};
	mov.b64 	%fd327, %rd193;
	setp.gt.s32 	%p198, %r389, 30;
	setp.lt.f64 	%p199, %fd359, %fd327;
	selp.f64 	%fd328, %fd327, %fd359, %p199;
	selp.f64 	%fd329, %fd359, %fd328, %p198;
	mov.b64 	%rd194, %fd329;
	mov.b64 	{%r401, %r406}, %rd194;
	mov.b32 	%r407, 2;
	// begin inline asm
	shfl.sync.down.b32 %r400, %r401, %r407, %r438, %r439;
	// end inline asm
	// begin inline asm
	shfl.sync.down.b32 %r405, %r406, %r407, %r438, %r439;
	// end inline asm
	mov.b64 	%rd195, {%r400, %r405};
	mov.b64 	%fd330, %rd195;
	setp.gt.s32 	%p200, %r389, 29;
	setp.lt.f64 	%p201, %fd329, %fd330;
	selp.f64 	%fd331, %fd330, %fd329, %p201;
	selp.f64 	%fd332, %fd329, %fd331, %p200;
	mov.b64 	%rd196, %fd332;
	mov.b64 	{%r411, %r416}, %rd196;
	mov.b32 	%r417, 4;
	// begin inline asm
	shfl.sync.down.b32 %r410, %r411, %r417, %r438, %r439;
	// end inline asm
	// begin inline asm
	shfl.sync.down.b32 %r415, %r416, %r417, %r438, %r439;
	// end inline asm
	mov.b64 	%rd197, {%r410, %r415};
	mov.b64 	%fd333, %rd197;
	setp.gt.s32 	%p202, %r389, 27;
	setp.lt.f64 	%p203, %fd332, %fd333;
	selp.f64 	%fd334, %fd333, %fd332, %p203;
	selp.f64 	%fd335, %fd332, %fd334, %p202;
	mov.b64 	%rd198, %fd335;
	mov.b64 	{%r421, %r426}, %rd198;
	mov.b32 	%r427, 8;
	// begin inline asm
	shfl.sync.down.b32 %r420, %r421, %r427, %r438, %r439;
	// end inline asm
	// begin inline asm
	shfl.sync.down.b32 %r425, %r426, %r427, %r438, %r439;
	// end inline asm
	mov.b64 	%rd199, {%r420, %r425};
	mov.b64 	%fd336, %rd199;
	setp.gt.s32 	%p204, %r389, 23;
	setp.lt.f64 	%p205, %fd335, %fd336;
	selp.f64 	%fd337, %fd336, %fd335, %p205;
	selp.f64 	%fd338, %fd335, %fd337, %p204;
	mov.b64 	%rd200, %fd338;
	mov.b64 	{%r431, %r436}, %rd200;
	mov.b32 	%r437, 16;
	// begin inline asm
	shfl.sync.down.b32 %r430, %r431, %r437, %r438, %r439;
	// end inline asm
	// begin inline asm
	shfl.sync.down.b32 %r435, %r436, %r437, %r438, %r439;
	// end inline asm
	mov.b64 	%rd201, {%r430, %r435};
	mov.b64 	%fd339, %rd201;
	setp.gt.s32 	%p206, %r389, 15;
	setp.lt.f64 	%p207, %fd338, %fd339;
	selp.f64 	%fd10, %fd339, %fd338, %p207;
	selp.f64 	%fd380, %fd338, %fd10, %p206;
	setp.ne.s32 	%p208, %r389, 0;
	@%p208 bra 	$L__BB4_16;
	shr.u32 	%r440, %r1, 2;
	and.b32  	%r441, %r440, 248;
	mov.u32 	%r442, _ZZN3cub18CUB_300001_SM_10006detail6reduce28DeviceReduceSingleTileKernelINS2_10policy_hubIdjN4cuda3__47maximumIdEEE10Policy1000EPdSB_iS8_ddNS5_3std3__410__identityEEEvT0_T1_T2_T3_T4_T6_E12temp_storage;
	add.s32 	%r443, %r442, %r441;
	st.shared.f64 	[%r443+8], %fd10;
$L__BB4_16:
	bar.sync 	0;
	setp.ne.s32 	%p209, %r1, 0;
	@%p209 bra 	$L__BB4_72;
	ld.shared.f64 	%fd340, [_ZZN3cub18CUB_300001_SM_10006detail6reduce28DeviceReduceSingleTileKernelINS2_10policy_hubIdjN4cuda3__47maximumIdEEE10Policy1000EPdSB_iS8_ddNS5_3std3__410__identityEEEvT0_T1_T2_T3_T4_T6_E12temp_storage+16];
	setp.lt.f64 	%p210, %fd380, %fd340;
	selp.f64 	%fd341, %fd340, %fd380, %p210;
	ld.shared.f64 	%fd342, [_ZZN3cub18CUB_300001_SM_10006detail6reduce28DeviceReduceSingleTileKernelINS2_10policy_hubIdjN4cuda3__47maximumIdEEE10Policy1000EPdSB_iS8_ddNS5_3std3__410__identityEEEvT0_T1_T2_T3_T4_T6_E12temp_storage+24];
	setp.lt.f64 	%p211, %fd341, %fd342;
	selp.f64 	%fd343, %fd342, %fd341, %p211;
	ld.shared.f64 	%fd344, [_ZZN3cub18CUB_300001_SM_10006detail6reduce28DeviceReduceSingleTileKernelINS2_10policy_hubIdjN4cuda3__47maximumIdEEE10Policy1000EPdSB_iS8_ddNS5_3std3__410__identityEEEvT0_T1_T2_T3_T4_T6_E12temp_storage+32];
	setp.lt.f64 	%p212, %fd343, %fd344;
	selp.f64 	%fd345, %fd344, %fd343, %p212;
	ld.shared.f64 	%fd346, [_ZZN3cub18CUB_300001_SM_10006detail6reduce28DeviceReduceSingleTileKernelINS2_10policy_hubIdjN4cuda3__47maximumIdEEE10Policy1000EPdSB_iS8_ddNS5_3std3__410__identityEEEvT0_T1_T2_T3_T4_T6_E12temp_storage+40];
	setp.lt.f64 	%p213, %fd345, %fd346;
	selp.f64 	%fd347, %fd346, %fd345, %p213;
	ld.shared.f64 	%fd348, [_ZZN3cub18CUB_300001_SM_10006detail6reduce28DeviceReduceSingleTileKernelINS2_10policy_hubIdjN4cuda3__47maximumIdEEE10Policy1000EPdSB_iS8_ddNS5_3std3__410__identityEEEvT0_T1_T2_T3_T4_T6_E12temp_storage+48];
	setp.lt.f64 	%p214, %fd347, %fd348;
	selp.f64 	%fd349, %fd348, %fd347, %p214;
	ld.shared.f64 	%fd350, [_ZZN3cub18CUB_300001_SM_10006detail6reduce28DeviceReduceSingleTileKernelINS2_10policy_hubIdjN4cuda3__47maximumIdEEE10Policy1000EPdSB_iS8_ddNS5_3std3__410__identityEEEvT0_T1_T2_T3_T4_T6_E12temp_storage+56];
	setp.lt.f64 	%p215, %fd349, %fd350;
	selp.f64 	%fd351, %fd350, %fd349, %p215;
	ld.shared.f64 	%fd352, [_ZZN3cub18CUB_300001_SM_10006detail6reduce28DeviceReduceSingleTileKernelINS2_10policy_hubIdjN4cuda3__47maximumIdEEE10Policy1000EPdSB_iS8_ddNS5_3std3__410__identityEEEvT0_T1_T2_T3_T4_T6_E12temp_storage+64];
	setp.lt.f64 	%p216, %fd351, %fd352;
	selp.f64 	%fd380, %fd352, %fd351, %p216;
	bra.uni 	$L__BB4_72;
$L__BB4_18:
	// begin inline asm
	mov.u32 %r326, %laneid;
	// end inline asm
	and.b32  	%r377, %r1, 992;
	add.s32 	%r378, %r377, 32;
	setp.gt.s32 	%p171, %r378, %r68;
	not.b32 	%r379, %r377;
	add.s32 	%r380, %r68, %r379;
	selp.b32 	%r375, %r380, 31, %p171;
	mov.b64 	%rd182, %fd359;
	mov.b64 	{%r328, %r333}, %rd182;
	mov.b32 	%r334, 1;
	mov.b32 	%r376, -1;
	// begin inline asm
	shfl.sync.down.b32 %r327, %r328, %r334, %r375, %r376;
	// end inline asm
	// begin inline asm
	shfl.sync.down.b32 %r332, %r333, %r334, %r375, %r376;
	// end inline asm
	mov.b64 	%rd183, {%r327, %r332};
	mov.b64 	%fd280, %rd183;
	setp.lt.s32 	%p172, %r326, %r375;
	setp.lt.f64 	%p173, %fd359, %fd280;
	selp.f64 	%fd281, %fd280, %fd359, %p173;
	selp.f64 	%fd282, %fd281, %fd359, %p172;
	mov.b64 	%rd184, %fd282;
	mov.b64 	{%r338, %r343}, %rd184;
	mov.b32 	%r344, 2;
	// begin inline asm
	shfl.sync.down.b32 %r337, %r338, %r344, %r375, %r376;
	// end inline asm
	// begin inline asm
	shfl.sync.down.b32 %r342, %r343, %r344, %r375, %r376;
	// end inline asm
	mov.b64 	%rd185, {%r337, %r342};
	mov.b64 	%fd283, %rd185;
	add.s32 	%r381, %r326, 2;
	setp.gt.s32 	%p174, %r381, %r375;
	setp.lt.f64 	%p175, %fd282, %fd283;
	selp.f64 	%fd284, %fd283, %fd282, %p175;
	selp.f64 	%fd285, %fd282, %fd284, %p174;
	mov.b64 	%rd186, %fd285;
	mov.b64 	{%r348, %r353}, %rd186;
	mov.b32 	%r354, 4;
	// begin inline asm
	shfl.sync.down.b32 %r347, %r348, %r354, %r375, %r376;
	// end inline asm
	// begin inline asm
	shfl.sync.down.b32 %r352, %r353, %r354, %r375, %r376;
	// end inline asm
	mov.b64 	%rd187, {%r347, %r352};
	mov.b64 	%fd286, %rd187;
	add.s32 	%r382, %r326, 4;
	setp.gt.s32 	%p176, %r382, %r375;
	setp.lt.f64 	%p177, %fd285, %fd286;
	selp.f64 	%fd287, %fd286, %fd285, %p177;
	selp.f64 	%fd288, %fd285, %fd287, %p176;
	mov.b64 	%rd188, %fd288;
	mov.b64 	{%r358, %r363}, %rd188;
	mov.b32 	%r364, 8;
	// begin inline asm
	shfl.sync.down.b32 %r357, %r358, %r364, %r375, %r376;
	// end inline asm
	// begin inline asm
	shfl.sync.down.b32 %r362, %r363, %r364, %r375, %r376;
	// end inline asm
	mov.b64 	%rd189, {%r357, %r362};
	mov.b64 	%fd289, %rd189;
	add.s32 	%r383, %r326, 8;
	setp.gt.s32 	%p178, %r383, %r375;
	setp.lt.f64 	%p179, %fd288, %fd289;
	selp.f64 	%fd290, %fd289, %fd288, %p179;
	selp.f64 	%fd291, %fd288, %fd290, %p178;
	mov.b64 	%rd190, %fd291;
	mov.b64 	{%r368, %r373}, %rd190;
	mov.b32 	%r374, 16;
	// begin inline asm
	shfl.sync.down.b32 %r367, %r368, %r374, %r375, %r376;
	// end inline asm
	// begin inline asm
	shfl.sync.down.b32 %r372, %r373, %r374, %r375, %r376;
	// end inline asm
	mov.b64 	%rd191, {%r367, %r372};
	mov.b64 	%fd292, %rd191;
	add.s32 	%r384, %r326, 16;
	setp.gt.s32 	%p180, %r384, %r375;
	setp.lt.f64 	%p181, %fd291, %fd292;
	selp.f64 	%fd293, %fd292, %fd291, %p181;
	selp.f64 	%fd380, %fd291, %fd293, %p180;
	setp.ne.s32 	%p182, %r326, 0;
	@%p182 bra 	$L__BB4_20;
	shr.u32 	%r385, %r1, 2;
	and.b32  	%r386, %r385, 248;
	mov.u32 	%r387, _ZZN3cub18CUB_300001_SM_10006detail6reduce28DeviceReduceSingleTileKernelINS2_10policy_hubIdjN4cuda3__47maximumIdEEE10Policy1000EPdSB_iS8_ddNS5_3std3__410__identityEEEvT0_T1_T2_T3_T4_T6_E12temp_storage;
	add.s32 	%r388, %r387, %r386;
	st.shared.f64 	[%r388+8], %fd380;
$L__BB4_20:
	bar.sync 	0;
	setp.ne.s32 	%p183, %r1, 0;
	@%p183 bra 	$L__BB4_72;
	setp.gt.s32 	%p184, %r68, 32;
	ld.shared.f64 	%fd294, [_ZZN3cub18CUB_300001_SM_10006detail6reduce28DeviceReduceSingleTileKernelINS2_10policy_hubIdjN4cuda3__47maximumIdEEE10Policy1000EPdSB_iS8_ddNS5_3std3__410__identityEEEvT0_T1_T2_T3_T4_T6_E12temp_storage+16];
	setp.lt.f64 	%p185, %fd380, %fd294;
	selp.f64 	%fd296, %fd294, %fd380, %p185;
	selp.f64 	%fd297, %fd296, %fd380, %p184;
	setp.gt.s32 	%p186, %r68, 64;
	ld.shared.f64 	%fd299, [_ZZN3cub18CUB_300001_SM_10006detail6reduce28DeviceReduceSingleTileKernelINS2_10policy_hubIdjN4cuda3__47maximumIdEEE10Policy1000EPdSB_iS8_ddNS5_3std3__410__identityEEEvT0_T1_T2_T3_T4_T6_E12temp_storage+24];
	setp.lt.f64 	%p187, %fd297, %fd299;
	selp.f64 	%fd301, %fd299, %fd297, %p187;
	selp.f64 	%fd302, %fd301, %fd297, %p186;
	setp.gt.s32 	%p188, %r68, 96;
	ld.shared.f64 	%fd304, [_ZZN3cub18CUB_300001_SM_10006detail6reduce28DeviceReduceSingleTileKernelINS2_10policy_hubIdjN4cuda3__47maximumIdEEE10Policy1000EPdSB_iS8_ddNS5_3std3__410__identityEEEvT0_T1_T2_T3_T4_T6_E12temp_storage+32];
	setp.lt.f64 	%p189, %fd302, %fd304;
	selp.f64 	%fd306, %fd304, %fd302, %p189;
	selp.f64 	%fd307, %fd306, %fd302, %p188;
	setp.gt.s32 	%p190, %r68, 128;
	ld.shared.f64 	%fd309, [_ZZN3cub18CUB_300001_SM_10006detail6reduce28DeviceReduceSingleTileKernelINS2_10policy_hubIdjN4cuda3__47maximumIdEEE10Policy1000EPdSB_iS8_ddNS5_3std3__410__identityEEEvT0_T1_T2_T3_T4_T6_E12temp_storage+40];
	setp.lt.f64 	%p191, %fd307, %fd309;
	selp.f64 	%fd311, %fd309, %fd307, %p191;
	selp.f64 	%fd312, %fd311, %fd307, %p190;
	setp.gt.s32 	%p192, %r68, 160;
	ld.shared.f64 	%fd314, [_ZZN3cub18CUB_300001_SM_10006detail6reduce28DeviceReduceSingleTileKernelINS2_10policy_hubIdjN4cuda3__47maximumIdEEE10Policy1000EPdSB_iS8_ddNS5_3std3__410__identityEEEvT0_T1_T2_T3_T4_T6_E12temp_storage+48];
	setp.lt.f64 	%p193, %fd312, %fd314;
	selp.f64 	%fd316, %fd314, %fd312, %p193;
	selp.f64 	%fd317, %fd316, %fd312, %p192;
	setp.gt.s32 	%p194, %r68, 192;
	ld.shared.f64 	%fd319, [_ZZN3cub18CUB_300001_SM_10006detail6reduce28DeviceReduceSingleTileKernelINS2_10policy_hubIdjN4cuda3__47maximumIdEEE10Policy1000EPdSB_iS8_ddNS5_3std3__410__identityEEEvT0_T1_T2_T3_T4_T6_E12temp_storage+56];
	setp.lt.f64 	%p195, %fd317, %fd319;
	selp.f64 	%fd321, %fd319, %fd317, %p195;
	selp.f64 	%fd322, %fd321, %fd317, %p194;
	setp.gt.s32 	%p196, %r68, 224;
	ld.shared.f64 	%fd324, [_ZZN3cub18CUB_300001_SM_10006detail6reduce28DeviceReduceSingleTileKernelINS2_10policy_hubIdjN4cuda3__47maximumIdEEE10Policy1000EPdSB_iS8_ddNS5_3std3__410__identityEEEvT0_T1_T2_T3_T4_T6_E12temp_storage+64];
	setp.lt.f64 	%p197, %fd322, %fd324;
	selp.f64 	%fd326, %fd324, %fd322, %p197;
	selp.f64 	%fd380, %fd326, %fd322, %p196;
	bra.uni 	$L__BB4_72;
$L__BB4_22:
	mov.u32 	%r13, %tid.x;
	shl.b32 	%r14, %r13, 2;
	mul.wide.u32 	%rd126, %r14, 8;
	add.s64 	%rd116, %rd15, %rd126;
	// begin inline asm
	ld.global.nc.v2.u64 {%rd114, %rd115}, [%rd116];
	// end inline asm
	add.s64 	%rd119, %rd116, 16;
	// begin inline asm
	ld.global.nc.v2.u64 {%rd117, %rd118}, [%rd119];
	// end inline asm
	mov.b64 	%fd206, %rd114;
	mov.b64 	%fd207, %rd115;
	mov.b64 	%fd208, %rd117;
	mov.b64 	%fd209, %rd118;
	add.s64 	%rd122, %rd116, 8192;
	// begin inline asm
	ld.global.nc.v2.u64 {%rd120, %rd121}, [%rd122];
	// end inline asm
	add.s64 	%rd125, %rd116, 8208;
	// begin inline asm
	ld.global.nc.v2.u64 {%rd123, %rd124}, [%rd125];
	// end inline asm
	mov.b64 	%fd210, %rd120;
	mov.b64 	%fd211, %rd121;
	mov.b64 	%fd212, %rd123;
	mov.b64 	%fd213, %rd124;
	setp.lt.f64 	%p111, %fd206, %fd207;
	selp.f64 	%fd214, %fd207, %fd206, %p111;
	setp.lt.f64 	%p112, %fd214, %fd208;
	selp.f64 	%fd215, %fd208, %fd214, %p112;
	setp.lt.f64 	%p113, %fd215, %fd209;
	selp.f64 	%fd216, %fd209, %fd215, %p113;
	setp.lt.f64 	%p114, %fd216, %fd210;
	selp.f64 	%fd217, %fd210, %fd216, %p114;
	setp.lt.f64 	%p115, %fd217, %fd211;
	selp.f64 	%fd218, %fd211, %fd217, %p115;
	setp.lt.f64 	%p116, %fd218, %fd212;
	selp.f64 	%fd219, %fd212, %fd218, %p116;
	setp.lt.f64 	%p117, %fd219, %fd213;
	selp.f64 	%fd366, %fd213, %fd219, %p117;
	setp.lt.u32 	%p118, %r68, 4096;
	mov.b32 	%r452, 2048;
	@%p118 bra 	$L__BB4_26;
	add.s32 	%r15, %r68, -2048;
	mov.b32 	%r452, 2048;
$L__BB4_24:
	add.s32 	%r258, %r452, %r14;
	mul.wide.u32 	%rd139, %r258, 8;
	add.s64 	%rd129, %rd15, %rd139;
	// begin inline asm
	ld.global.nc.v2.u64 {%rd127, %rd128}, [%rd129];
	// end inline asm
	add.s64 	%rd132, %rd129, 16;
	// begin inline asm
	ld.global.nc.v2.u64 {%rd130, %rd131}, [%rd132];
	// end inline asm
	mov.b64 	%fd220, %rd127;
	mov.b64 	%fd221, %rd128;
	mov.b64 	%fd222, %rd130;
	mov.b64 	%fd223, %rd131;
	add.s64 	%rd135, %rd129, 8192;
	// begin inline asm
	ld.global.nc.v2.u64 {%rd133, %rd134}, [%rd135];
	// end inline asm
	add.s64 	%rd138, %rd129, 8208;
	// begin inline asm
	ld.global.nc.v2.u64 {%rd136, %rd137}, [%rd138];
	// end inline asm
	mov.b64 	%fd224, %rd133;
	mov.b64 	%fd225, %rd134;
	mov.b64 	%fd226, %rd136;
	mov.b64 	%fd227, %rd137;
	setp.lt.f64 	%p119, %fd366, %fd220;
	selp.f64 	%fd228, %fd220, %fd366, %p119;
	setp.lt.f64 	%p120, %fd228, %fd221;
	selp.f64 	%fd229, %fd221, %fd228, %p120;
	setp.lt.f64 	%p121, %fd229, %fd222;
	selp.f64 	%fd230, %fd222, %fd229, %p121;
	setp.lt.f64 	%p122, %fd230, %fd223;
	selp.f64 	%fd231, %fd223, %fd230, %p122;
	setp.lt.f64 	%p123, %fd231, %fd224;
	selp.f64 	%fd232, %fd224, %fd231, %p123;
	setp.lt.f64 	%p124, %fd232, %fd225;
	selp.f64 	%fd233, %fd225, %fd232, %p124;
	setp.lt.f64 	%p125, %fd233, %fd226;
	selp.f64 	%fd234, %fd226, %fd233, %p125;
	setp.lt.f64 	%p126, %fd234, %fd227;
	selp.f64 	%fd366, %fd227, %fd234, %p126;
	sub.s32 	%r259, %r68, %r452;
	setp.lt.s32 	%p127, %r259, 2048;
	@%p127 bra 	$L__BB4_34;
	add.s32 	%r452, %r452, 2048;
	setp.le.s32 	%p128, %r452, %r15;
	@%p128 bra 	$L__BB4_24;
$L__BB4_26:
	setp.le.s32 	%p129, %r68, %r452;
	@%p129 bra 	$L__BB4_34;
	sub.s32 	%r19, %r68, %r452;
	setp.ge.s32 	%p130, %r13, %r19;
	@%p130 bra 	$L__BB4_34;
	not.b32 	%r260, %r13;
	add.s32 	%r261, %r68, %r260;
	sub.s32 	%r20, %r261, %r452;
	and.b32  	%r262, %r20, 768;
	setp.eq.s32 	%p131, %r262, 768;
	mov.u32 	%r456, %r13;
	@%p131 bra 	$L__BB4_31;
	add.s32 	%r454, %r13, %r452;
	shr.u32 	%r263, %r20, 8;
	add.s32 	%r264, %r263, 1;
	and.b32  	%r265, %r264, 3;
	neg.s32 	%r453, %r265;
	mov.u32 	%r456, %r13;
$L__BB4_30:
	.pragma "nounroll";
	mul.wide.u32 	%rd142, %r454, 8;
	add.s64 	%rd141, %rd15, %rd142;
	// begin inline asm
	ld.global.nc.u64 %rd140, [%rd141];
	// end inline asm
	mov.b64 	%fd236, %rd140;
	setp.lt.f64 	%p132, %fd366, %fd236;
	selp.f64 	%fd366, %fd236, %fd366, %p132;
	add.s32 	%r456, %r456, 256;
	add.s32 	%r454, %r454, 256;
	add.s32 	%r453, %r453, 1;
	setp.ne.s32 	%p133, %r453, 0;
	@%p133 bra 	$L__BB4_30;
$L__BB4_31:
	setp.lt.u32 	%p134, %r20, 768;
	@%p134 bra 	$L__BB4_34;
	cvt.u64.u32 	%rd143, %r456;
	cvt.u64.u32 	%rd144, %r452;
	add.s64 	%rd145, %rd143, %rd144;
	shl.b64 	%rd146, %rd145, 3;
	add.s64 	%rd147, %rd146, %rd15;
	add.s64 	%rd203, %rd147, 4096;
	add.s32 	%r457, %r456, %r452;
$L__BB4_33:
	mul.wide.u32 	%rd156, %r457, 8;
	add.s64 	%rd149, %rd15, %rd156;
	// begin inline asm
	ld.global.nc.u64 %rd148, [%rd149];
	// end inline asm
	mov.b64 	%fd237, %rd148;
	setp.lt.f64 	%p135, %fd366, %fd237;
	selp.f64 	%fd238, %fd237, %fd366, %p135;
	add.s64 	%rd151, %rd203, -2048;
	// begin inline asm
	ld.global.nc.u64 %rd150, [%rd151];
	// end inline asm
	mov.b64 	%fd239, %rd150;
	setp.lt.f64 	%p136, %fd238, %fd239;
	selp.f64 	%fd240, %fd239, %fd238, %p136;
	// begin inline asm
	ld.global.nc.u64 %rd152, [%rd203];
	// end inline asm
	mov.b64 	%fd241, %rd152;
	setp.lt.f64 	%p137, %fd240, %fd241;
	selp.f64 	%fd242, %fd241, %fd240, %p137;
	add.s64 	%rd155, %rd203, 2048;
	// begin inline asm
	ld.global.nc.u64 %rd154, [%rd155];
	// end inline asm
	mov.b64 	%fd243, %rd154;
	setp.lt.f64 	%p138, %fd242, %fd243;
	selp.f64 	%fd366, %fd243, %fd242, %p138;
	add.s32 	%r456, %r456, 1024;
	add.s64 	%rd203, %rd203, 8192;
	add.s32 	%r457, %r457, 1024;
	setp.lt.s32 	%p139, %r456, %r19;
	@%p139 bra 	$L__BB4_33;
$L__BB4_34:
	// begin inline asm
	mov.u32 %r266, %laneid;
	// end inline asm
	mov.b64 	%rd157, %fd366;
	mov.b64 	{%r268, %r273}, %rd157;
	mov.b32 	%r274, 1;
	mov.b32 	%r315, 31;
	mov.b32 	%r316, -1;
	// begin inline asm
	shfl.sync.down.b32 %r267, %r268, %r274, %r315, %r316;
	// end inline asm
	// begin inline asm
	shfl.sync.down.b32 %r272, %r273, %r274, %r315, %r316;
	// end inline asm
	mov.b64 	%rd158, {%r267, %r272};
	mov.b64 	%fd244, %rd158;
	setp.gt.s32 	%p140, %r266, 30;
	setp.lt.f64 	%p141, %fd366, %fd244;
	selp.f64 	%fd245, %fd244, %fd366, %p141;
	selp.f64 	%fd246, %fd366, %fd245, %p140;
	mov.b64 	%rd159, %fd246;
	mov.b64 	{%r278, %r283}, %rd159;
	mov.b32 	%r284, 2;
	// begin inline asm
	shfl.sync.down.b32 %r277, %r278, %r284, %r315, %r316;
	// end inline asm
	// begin inline asm
	shfl.sync.down.b32 %r282, %r283, %r284, %r315, %r316;
	// end inline asm
	mov.b64 	%rd160, {%r277, %r282};
	mov.b64 	%fd247, %rd160;
	setp.gt.s32 	%p142, %r266, 29;
	setp.lt.f64 	%p143, %fd246, %fd247;
	selp.f64 	%fd248, %fd247, %fd246, %p143;
	selp.f64 	%fd249, %fd246, %fd248, %p142;
	mov.b64 	%rd161, %fd249;
	mov.b64 	{%r288, %r293}, %rd161;
	mov.b32 	%r294, 4;
	// begin inline asm
	shfl.sync.down.b32 %r287, %r288, %r294, %r315, %r316;
	// end inline asm
	// begin inline asm
	shfl.sync.down.b32 %r292, %r293, %r294, %r315, %r316;
	// end inline asm
	mov.b64 	%rd162, {%r287, %r292};
	mov.b64 	%fd250, %rd162;
	setp.gt.s32 	%p144, %r266, 27;
	setp.lt.f64 	%p145, %fd249, %fd250;
	selp.f64 	%fd251, %fd250, %fd249, %p145;
	selp.f64 	%fd252, %fd249, %fd251, %p144;
	mov.b64 	%rd163, %fd252;
	mov.b64 	{%r298, %r303}, %rd163;
	mov.b32 	%r304, 8;
	// begin inline asm
	shfl.sync.down.b32 %r297, %r298, %r304, %r315, %r316;
	// end inline asm
	// begin inline asm
	shfl.sync.down.b32 %r302, %r303, %r304, %r315, %r316;
	// end inline asm
	mov.b64 	%rd164, {%r297, %r302};
	mov.b64 	%fd253, %rd164;
	setp.gt.s32 	%p146, %r266, 23;
	setp.lt.f64 	%p147, %fd252, %fd253;
	selp.f64 	%fd254, %fd253, %fd252, %p147;
	selp.f64 	%fd255, %fd252, %fd254, %p146;
	mov.b64 	%rd165, %fd255;
	mov.b64 	{%r308, %r313}, %rd165;
	mov.b32 	%r314, 16;
	// begin inline asm
	shfl.sync.down.b32 %r307, %r308, %r314, %r315, %r316;
	// end inline asm
	// begin inline asm
	shfl.sync.down.b32 %r312, %r313, %r314, %r315, %r316;
	// end inline asm
	mov.b64 	%rd166, {%r307, %r312};
	mov.b64 	%fd256, %rd166;
	setp.gt.s32 	%p148, %r266, 15;
	setp.lt.f64 	%p149, %fd255, %fd256;
	selp.f64 	%fd26, %fd256, %fd255, %p149;
	selp.f64 	%fd380, %fd255, %fd26, %p148;
	setp.ne.s32 	%p150, %r266, 0;
	@%p150 bra 	$L__BB4_36;
	shr.u32 	%r317, %r13, 2;
	and.b32  	%r318, %r317, 248;
	mov.u32 	%r319, _ZZN3cub18CUB_300001_SM_10006detail6reduce28DeviceReduceSingleTileKernelINS2_10policy_hubIdjN4cuda3__47maximumIdEEE10Policy1000EPdSB_iS8_ddNS5_3std3__410__identityEEEvT0_T1_T2_T3_T4_T6_E12temp_storage;
	add.s32 	%r320, %r319, %r318;
	st.shared.f64 	[%r320+8], %fd26;
$L__BB4_36:
	bar.sync 	0;
	setp.ne.s32 	%p151, %r13, 0;
	@%p151 bra 	$L__BB4_72;
	ld.shared.f64 	%fd257, [_ZZN3cub18CUB_300001_SM_10006detail6reduce28DeviceReduceSingleTileKernelINS2_10policy_hubIdjN4cuda3__47maximumIdEEE10Policy1000EPdSB_iS8_ddNS5_3std3__410__identityEEEvT0_T1_T2_T3_T4_T6_E12temp_storage+16];
	setp.lt.f64 	%p152, %fd380, %fd257;
	selp.f64 	%fd258, %fd257, %fd380, %p152;
	ld.shared.f64 	%fd259, [_ZZN3cub18CUB_300001_SM_10006detail6reduce28DeviceReduceSingleTileKernelINS2_10policy_hubIdjN4cuda3__47maximumIdEEE10Policy1000EPdSB_iS8_ddNS5_3std3__410__identityEEEvT0_T1_T2_T3_T4_T6_E12temp_storage+24];
	setp.lt.f64 	%p153, %fd258, %fd259;
	selp.f64 	%fd260, %fd259, %fd258, %p153;
	ld.shared.f64 	%fd261, [_ZZN3cub18CUB_300001_SM_10006detail6reduce28DeviceReduceSingleTileKernelINS2_10policy_hubIdjN4cuda3__47maximumIdEEE10Policy1000EPdSB_iS8_ddNS5_3std3__410__identityEEEvT0_T1_T2_T3_T4_T6_E12temp_storage+32];
	setp.lt.f64 	%p154, %fd260, %fd261;
	selp.f64 	%fd262, %fd261, %fd260, %p154;
	ld.shared.f64 	%fd263, [_ZZN3cub18CUB_300001_SM_10006detail6reduce28DeviceReduceSingleTileKernelINS2_10policy_hubIdjN4cuda3__47maximumIdEEE10Policy1000EPdSB_iS8_ddNS5_3std3__410__identityEEEvT0_T1_T2_T3_T4_T6_E12temp_storage+40];
	setp.lt.f64 	%p155, %fd262, %fd263;
	selp.f64 	%fd264, %fd263, %fd262, %p155;
	ld.shared.f64 	%fd265, [_ZZN3cub18CUB_300001_SM_10006detail6reduce28DeviceReduceSingleTileKernelINS2_10policy_hubIdjN4cuda3__47maximumIdEEE10Policy1000EPdSB_iS8_ddNS5_3std3__410__identityEEEvT0_T1_T2_T3_T4_T6_E12temp_storage+48];
	setp.lt.f64 	%p156, %fd264, %fd265;
	selp.f64 	%fd266, %fd265, %fd264, %p156;
	ld.shared.f64 	%fd267, [_ZZN3cub18CUB_300001_SM_10006detail6reduce28DeviceReduceSingleTileKernelINS2_10policy_hubIdjN4cuda3__47maximumIdEEE10Policy1000EPdSB_iS8_ddNS5_3std3__410__identityEEEvT0_T1_T2_T3_T4_T6_E12temp_storage+56];
	setp.lt.f64 	%p157, %fd266, %fd267;
	selp.f64 	%fd268, %fd267, %fd266, %p157;
	ld.shared.f64 	%fd269, [_ZZN3cub18CUB_300001_SM_10006detail6reduce28DeviceReduceSingleTileKernelINS2_10policy_hubIdjN4cuda3__47maximumIdEEE10Policy1000EPdSB_iS8_ddNS5_3std3__410__identityEEEvT0_T1_T2_T3_T4_T6_E12temp_storage+64];
	setp.lt.f64 	%p158, %fd268, %fd269;
	selp.f64 	%fd380, %fd269, %fd268, %p158;
	bra.uni 	$L__BB4_72;
$L__BB4_38:
	setp.gt.s32 	%p3, %r68, 2047;
	@%p3 bra 	$L__BB4_56;
	mov.u32 	%r35, %tid.x;
	setp.ge.s32 	%p52, %r35, %r68;
	mov.f64 	%fd372, 0d0000000000000000;
	mov.u32 	%r462, %r35;
	@%p52 bra 	$L__BB4_41;
	mul.wide.u32 	%rd81, %r35, 8;
	add.s64 	%rd80, %rd15, %rd81;
	// begin inline asm
	ld.global.nc.u64 %rd79, [%rd80];
	// end inline asm
	mov.b64 	%fd372, %rd79;
	add.s32 	%r462, %r35, 256;
$L__BB4_41:
	setp.ge.s32 	%p53, %r462, %r68;
	@%p53 bra 	$L__BB4_47;
	not.b32 	%r133, %r462;
	add.s32 	%r38, %r68, %r133;
	and.b32  	%r134, %r38, 768;
	setp.eq.s32 	%p54, %r134, 768;
	@%p54 bra 	$L__BB4_45;
	mul.wide.u32 	%rd82, %r462, 8;
	add.s64 	%rd204, %rd15, %rd82;
	shr.u32 	%r135, %r38, 8;
	add.s32 	%r136, %r135, 1;
	and.b32  	%r137, %r136, 3;
	neg.s32 	%r460, %r137;
$L__BB4_44:
	.pragma "nounroll";
	// begin inline asm
	ld.global.nc.u64 %rd83, [%rd204];
	// end inline asm
	mov.b64 	%fd125, %rd83;
	setp.lt.f64 	%p55, %fd372, %fd125;
	selp.f64 	%fd372, %fd125, %fd372, %p55;
	add.s32 	%r462, %r462, 256;
	add.s64 	%rd204, %rd204, 2048;
	add.s32 	%r460, %r460, 1;
	setp.ne.s32 	%p56, %r460, 0;
	@%p56 bra 	$L__BB4_44;
$L__BB4_45:
	setp.lt.u32 	%p57, %r38, 768;
	@%p57 bra 	$L__BB4_47;
$L__BB4_46:
	mul.wide.s32 	%rd93, %r462, 8;
	add.s64 	%rd86, %rd15, %rd93;
	// begin inline asm
	ld.global.nc.u64 %rd85, [%rd86];
	// end inline asm
	mov.b64 	%fd126, %rd85;
	setp.lt.f64 	%p58, %fd372, %fd126;
	selp.f64 	%fd127, %fd126, %fd372, %p58;
	add.s64 	%rd88, %rd86, 2048;
	// begin inline asm
	ld.global.nc.u64 %rd87, [%rd88];
	// end inline asm
	mov.b64 	%fd128, %rd87;
	setp.lt.f64 	%p59, %fd127, %fd128;
	selp.f64 	%fd129, %fd128, %fd127, %p59;
	add.s64 	%rd90, %rd86, 4096;
	// begin inline asm
	ld.global.nc.u64 %rd89, [%rd90];
	// end inline asm
	mov.b64 	%fd130, %rd89;
	setp.lt.f64 	%p60, %fd129, %fd130;
	selp.f64 	%fd131, %fd130, %fd129, %p60;
	add.s64 	%rd92, %rd86, 6144;
	// begin inline asm
	ld.global.nc.u64 %rd91, [%rd92];
	// end inline asm
	mov.b64 	%fd132, %rd91;
	setp.lt.f64 	%p61, %fd131, %fd132;
	selp.f64 	%fd372, %fd132, %fd131, %p61;
	add.s32 	%r462, %r462, 1024;
	setp.lt.s32 	%p62, %r462, %r68;
	@%p62 bra 	$L__BB4_46;
$L__BB4_47:
	setp.lt.s32 	%p63, %r68, 256;
	@%p63 bra 	$L__BB4_52;
	// begin inline asm
	mov.u32 %r201, %laneid;
	// end inline asm
	mov.b64 	%rd104, %fd372;
	mov.b64 	{%r203, %r208}, %rd104;
	mov.b32 	%r209, 1;
	mov.b32 	%r250, 31;
	mov.b32 	%r251, -1;
	// begin inline asm
	shfl.sync.down.b32 %r202, %r203, %r209, %r250, %r251;
	// end inline asm
	// begin inline asm
	shfl.sync.down.b32 %r207, %r208, %r209, %r250, %r251;
	// end inline asm
	mov.b64 	%rd105, {%r202, %r207};
	mov.b64 	%fd180, %rd105;
	setp.gt.s32 	%p91, %r201, 30;
	setp.lt.f64 	%p92, %fd372, %fd180;
	selp.f64 	%fd181, %fd180, %fd372, %p92;
	selp.f64 	%fd182, %fd372, %fd181, %p91;
	mov.b64 	%rd106, %fd182;
	mov.b64 	{%r213, %r218}, %rd106;
	mov.b32 	%r219, 2;
	// begin inline asm
	shfl.sync.down.b32 %r212, %r213, %r219, %r250, %r251;
	// end inline asm
	// begin inline asm
	shfl.sync.down.b32 %r217, %r218, %r219, %r250, %r251;
	// end inline asm
	mov.b64 	%rd107, {%r212, %r217};
	mov.b64 	%fd183, %rd107;
	setp.gt.s32 	%p93, %r201, 29;
	setp.lt.f64 	%p94, %fd182, %fd183;
	selp.f64 	%fd184, %fd183, %fd182, %p94;
	selp.f64 	%fd185, %fd182, %fd184, %p93;
	mov.b64 	%rd108, %fd185;
	mov.b64 	{%r223, %r228}, %rd108;
	mov.b32 	%r229, 4;
	// begin inline asm
	shfl.sync.down.b32 %r222, %r223, %r229, %r250, %r251;
	// end inline asm
	// begin inline asm
	shfl.sync.down.b32 %r227, %r228, %r229, %r250, %r251;
	// end inline asm
	mov.b64 	%rd109, {%r222, %r227};
	mov.b64 	%fd186, %rd109;
	setp.gt.s32 	%p95, %r201, 27;
	setp.lt.f64 	%p96, %fd185, %fd186;
	selp.f64 	%fd187, %fd186, %fd185, %p96;
	selp.f64 	%fd188, %fd185, %fd187, %p95;
	mov.b64 	%rd110, %fd188;
	mov.b64 	{%r233, %r238}, %rd110;
	mov.b32 	%r239, 8;
	// begin inline asm
	shfl.sync.down.b32 %r232, %r233, %r239, %r250, %r251;
	// end inline asm
	// begin inline asm
	shfl.sync.down.b32 %r237, %r238, %r239, %r250, %r251;
	// end inline asm
	mov.b64 	%rd111, {%r232, %r237};
	mov.b64 	%fd189, %rd111;
	setp.gt.s32 	%p97, %r201, 23;
	setp.lt.f64 	%p98, %fd188, %fd189;
	selp.f64 	%fd190, %fd189, %fd188, %p98;
	selp.f64 	%fd191, %fd188, %fd190, %p97;
	mov.b64 	%rd112, %fd191;
	mov.b64 	{%r243, %r248}, %rd112;
	mov.b32 	%r249, 16;
	// begin inline asm
	shfl.sync.down.b32 %r242, %r243, %r249, %r250, %r251;
	// end inline asm
	// begin inline asm
	shfl.sync.down.b32 %r247, %r248, %r249, %r250, %r251;
	// end inline asm
	mov.b64 	%rd113, {%r242, %r247};
	mov.b64 	%fd192, %rd113;
	setp.gt.s32 	%p99, %r201, 15;
	setp.lt.f64 	%p100, %fd191, %fd192;
	selp.f64 	%fd38, %fd192, %fd191, %p100;
	selp.f64 	%fd380, %fd191, %fd38, %p99;
	setp.ne.s32 	%p101, %r201, 0;
	@%p101 bra 	$L__BB4_50;
	shr.u32 	%r252, %r35, 2;
	and.b32  	%r253, %r252, 248;
	mov.u32 	%r254, _ZZN3cub18CUB_300001_SM_10006detail6reduce28DeviceReduceSingleTileKernelINS2_10policy_hubIdjN4cuda3__47maximumIdEEE10Policy1000EPdSB_iS8_ddNS5_3std3__410__identityEEEvT0_T1_T2_T3_T4_T6_E12temp_storage;
	add.s32 	%r255, %r254, %r253;
	st.shared.f64 	[%r255+8], %fd38;
$L__BB4_50:
	bar.sync 	0;
	setp.ne.s32 	%p102, %r35, 0;
	@%p102 bra 	$L__BB4_72;
	ld.shared.f64 	%fd193, [_ZZN3cub18CUB_300001_SM_10006detail6reduce28DeviceReduceSingleTileKernelINS2_10policy_hubIdjN4cuda3__47maximumIdEEE10Policy1000EPdSB_iS8_ddNS5_3std3__410__identityEEEvT0_T1_T2_T3_T4_T6_E12temp_storage+16];
	setp.lt.f64 	%p103, %fd380, %fd193;
	selp.f64 	%fd194, %fd193, %fd380, %p103;
	ld.shared.f64 	%fd195, [_ZZN3cub18CUB_300001_SM_10006detail6reduce28DeviceReduceSingleTileKernelINS2_10policy_hubIdjN4cuda3__47maximumIdEEE10Policy1000EPdSB_iS8_ddNS5_3std3__410__identityEEEvT0_T1_T2_T3_T4_T6_E12temp_storage+24];
	setp.lt.f64 	%p104, %fd194, %fd195;
	selp.f64 	%fd196, %fd195, %fd194, %p104;
	ld.shared.f64 	%fd197, [_ZZN3cub18CUB_300001_SM_10006detail6reduce28DeviceReduceSingleTileKernelINS2_10policy_hubIdjN4cuda3__47maximumIdEEE10Policy1000EPdSB_iS8_ddNS5_3std3__410__identityEEEvT0_T1_T2_T3_T4_T6_E12temp_storage+32];
	setp.lt.f64 	%p105, %fd196, %fd197;
	selp.f64 	%fd198, %fd197, %fd196, %p105;
	ld.shared.f64 	%fd199, [_ZZN3cub18CUB_300001_SM_10006detail6reduce28DeviceReduceSingleTileKernelINS2_10policy_hubIdjN4cuda3__47maximumIdEEE10Policy1000EPdSB_iS8_ddNS5_3std3__410__identityEEEvT0_T1_T2_T3_T4_T6_E12temp_storage+40];
	setp.lt.f64 	%p106, %fd198, %fd199;
	selp.f64 	%fd200, %fd199, %fd198, %p106;
	ld.shared.f64 	%fd201, [_ZZN3cub18CUB_300001_SM_10006detail6reduce28DeviceReduceSingleTileKernelINS2_10policy_hubIdjN4cuda3__47maximumIdEEE10Policy1000EPdSB_iS8_ddNS5_3std3__410__identityEEEvT0_T1_T2_T3_T4_T6_E12temp_storage+48];
	setp.lt.f64 	%p107, %fd200, %fd201;
	selp.f64 	%fd202, %fd201, %fd200, %p107;
	ld.shared.f64 	%fd203, [_ZZN3cub18CUB_300001_SM_10006detail6reduce28DeviceReduceSingleTileKernelINS2_10policy_hubIdjN4cuda3__47maximumIdEEE10Policy1000EPdSB_iS8_ddNS5_3std3__410__identityEEEvT0_T1_T2_T3_T4_T6_E12temp_storage+56];
	setp.lt.f64 	%p108, %fd202, %fd203;
	selp.f64 	%fd204, %fd203, %fd202, %p108;
	ld.shared.f64 	%fd205, [_ZZN3cub18CUB_300001_SM_10006detail6reduce28DeviceReduceSingleTileKernelINS2_10policy_hubIdjN4cuda3__47maximumIdEEE10Policy1000EPdSB_iS8_ddNS5_3std3__410__identityEEEvT0_T1_T2_T3_T4_T6_E12temp_storage+64];
	setp.lt.f64 	%p109, %fd204, %fd205;
	selp.f64 	%fd380, %fd205, %fd204, %p109;
	bra.uni 	$L__BB4_72;
$L__BB4_52:
	// begin inline asm
	mov.u32 %r138, %laneid;
	// end inline asm
	and.b32  	%r189, %r35, 992;
	add.s32 	%r190, %r189, 32;
	setp.gt.s32 	%p64, %r190, %r68;
	not.b32 	%r191, %r189;
	add.s32 	%r192, %r68, %r191;
	selp.b32 	%r187, %r192, 31, %p64;
	mov.b64 	%rd94, %fd372;
	mov.b64 	{%r140, %r145}, %rd94;
	mov.b32 	%r146, 1;
	mov.b32 	%r188, -1;
	// begin inline asm
	shfl.sync.down.b32 %r139, %r140, %r146, %r187, %r188;
	// end inline asm
	// begin inline asm
	shfl.sync.down.b32 %r144, %r145, %r146, %r187, %r188;
	// end inline asm
	mov.b64 	%rd95, {%r139, %r144};
	mov.b64 	%fd133, %rd95;
	setp.lt.s32 	%p65, %r138, %r187;
	setp.lt.f64 	%p66, %fd372, %fd133;
	selp.f64 	%fd134, %fd133, %fd372, %p66;
	selp.f64 	%fd135, %fd134, %fd372, %p65;
	mov.b64 	%rd96, %fd135;
	mov.b64 	{%r150, %r155}, %rd96;
	mov.b32 	%r156, 2;
	// begin inline asm
	shfl.sync.down.b32 %r149, %r150, %r156, %r187, %r188;
	// end inline asm
	// begin inline asm
	shfl.sync.down.b32 %r154, %r155, %r156, %r187, %r188;
	// end inline asm
	mov.b64 	%rd97, {%r149, %r154};
	mov.b64 	%fd136, %rd97;
	add.s32 	%r193, %r138, 2;
	setp.gt.s32 	%p67, %r193, %r187;
	setp.lt.f64 	%p68, %fd135, %fd136;
	selp.f64 	%fd137, %fd136, %fd135, %p68;
	selp.f64 	%fd138, %fd135, %fd137, %p67;
	mov.b64 	%rd98, %fd138;
	mov.b64 	{%r160, %r165}, %rd98;
	mov.b32 	%r166, 4;
	// begin inline asm
	shfl.sync.down.b32 %r159, %r160, %r166, %r187, %r188;
	// end inline asm
	// begin inline asm
	shfl.sync.down.b32 %r164, %r165, %r166, %r187, %r188;
	// end inline asm
	mov.b64 	%rd99, {%r159, %r164};
	mov.b64 	%fd139, %rd99;
	add.s32 	%r194, %r138, 4;
	setp.gt.s32 	%p69, %r194, %r187;
	setp.lt.f64 	%p70, %fd138, %fd139;
	selp.f64 	%fd140, %fd139, %fd138, %p70;
	selp.f64 	%fd141, %fd138, %fd140, %p69;
	mov.b64 	%rd100, %fd141;
	mov.b64 	{%r170, %r175}, %rd100;
	mov.b32 	%r176, 8;
	// begin inline asm
	shfl.sync.down.b32 %r169, %r170, %r176, %r187, %r188;
	// end inline asm
	// begin inline asm
	shfl.sync.down.b32 %r174, %r175, %r176, %r187, %r188;
	// end inline asm
	mov.b64 	%rd101, {%r169, %r174};
	mov.b64 	%fd142, %rd101;
	add.s32 	%r195, %r138, 8;
	setp.gt.s32 	%p71, %r195, %r187;
	setp.lt.f64 	%p72, %fd141, %fd142;
	selp.f64 	%fd143, %fd142, %fd141, %p72;
	selp.f64 	%fd144, %fd141, %fd143, %p71;
	mov.b64 	%rd102, %fd144;
	mov.b64 	{%r180, %r185}, %rd102;
	mov.b32 	%r186, 16;
	// begin inline asm
	shfl.sync.down.b32 %r179, %r180, %r186, %r187, %r188;
	// end inline asm
	// begin inline asm
	shfl.sync.down.b32 %r184, %r185, %r186, %r187, %r188;
	// end inline asm
	mov.b64 	%rd103, {%r179, %r184};
	mov.b64 	%fd145, %rd103;
	add.s32 	%r196, %r138, 16;
	setp.gt.s32 	%p73, %r196, %r187;
	setp.lt.f64 	%p74, %fd144, %fd145;
	selp.f64 	%fd146, %fd145, %fd144, %p74;
	selp.f64 	%fd380, %fd144, %fd146, %p73;
	setp.ne.s32 	%p75, %r138, 0;
	@%p75 bra 	$L__BB4_54;
	shr.u32 	%r197, %r35, 2;
	and.b32  	%r198, %r197, 248;
	mov.u32 	%r199, _ZZN3cub18CUB_300001_SM_10006detail6reduce28DeviceReduceSingleTileKernelINS2_10policy_hubIdjN4cuda3__47maximumIdEEE10Policy1000EPdSB_iS8_ddNS5_3std3__410__identityEEEvT0_T1_T2_T3_T4_T6_E12temp_storage;
	add.s32 	%r200, %r199, %r198;
	st.shared.f64 	[%r200+8], %fd380;
$L__BB4_54:
	bar.sync 	0;
	setp.ne.s32 	%p76, %r35, 0;
	@%p76 bra 	$L__BB4_72;
	setp.gt.s32 	%p77, %r68, 32;
	ld.shared.f64 	%fd147, [_ZZN3cub18CUB_300001_SM_10006detail6reduce28DeviceReduceSingleTileKernelINS2_10policy_hubIdjN4cuda3__47maximumIdEEE10Policy1000EPdSB_iS8_ddNS5_3std3__410__identityEEEvT0_T1_T2_T3_T4_T6_E12temp_storage+16];
	setp.lt.f64 	%p78, %fd380, %fd147;
	selp.f64 	%fd149, %fd147, %fd380, %p78;
	selp.f64 	%fd150, %fd149, %fd380, %p77;
	setp.gt.s32 	%p79, %r68, 64;
	ld.shared.f64 	%fd152, [_ZZN3cub18CUB_300001_SM_10006detail6reduce28DeviceReduceSingleTileKernelINS2_10policy_hubIdjN4cuda3__47maximumIdEEE10Policy1000EPdSB_iS8_ddNS5_3std3__410__identityEEEvT0_T1_T2_T3_T4_T6_E12temp_storage+24];
	setp.lt.f64 	%p80, %fd150, %fd152;
	selp.f64 	%fd154, %fd152, %fd150, %p80;
	selp.f64 	%fd155, %fd154, %fd150, %p79;
	setp.gt.s32 	%p81, %r68, 96;
	ld.shared.f64 	%fd157, [_ZZN3cub18CUB_300001_SM_10006detail6reduce28DeviceReduceSingleTileKernelINS2_10policy_hubIdjN4cuda3__47maximumIdEEE10Policy1000EPdSB_iS8_ddNS5_3std3__410__identityEEEvT0_T1_T2_T3_T4_T6_E12temp_storage+32];
	setp.lt.f64 	%p82, %fd155, %fd157;
	selp.f64 	%fd159, %fd157, %fd155, %p82;
	selp.f64 	%fd160, %fd159, %fd155, %p81;
	setp.gt.s32 	%p83, %r68, 128;
	ld.shared.f64 	%fd162, [_ZZN3cub18CUB_300001_SM_10006detail6reduce28DeviceReduceSingleTileKernelINS2_10policy_hubIdjN4cuda3__47maximumIdEEE10Policy1000EPdSB_iS8_ddNS5_3std3__410__identityEEEvT0_T1_T2_T3_T4_T6_E12temp_storage+40];
	setp.lt.f64 	%p84, %fd160, %fd162;
	selp.f64 	%fd164, %fd162, %fd160, %p84;
	selp.f64 	%fd165, %fd164, %fd160, %p83;
	setp.gt.s32 	%p85, %r68, 160;
	ld.shared.f64 	%fd167, [_ZZN3cub18CUB_300001_SM_10006detail6reduce28DeviceReduceSingleTileKernelINS2_10policy_hubIdjN4cuda3__47maximumIdEEE10Policy1000EPdSB_iS8_ddNS5_3std3__410__identityEEEvT0_T1_T2_T3_T4_T6_E12temp_storage+48];
	setp.lt.f64 	%p86, %fd165, %fd167;
	selp.f64 	%fd169, %fd167, %fd165, %p86;
	selp.f64 	%fd170, %fd169, %fd165, %p85;
	setp.gt.s32 	%p87, %r68, 192;
	ld.shared.f64 	%fd172, [_ZZN3cub18CUB_300001_SM_10006detail6reduce28DeviceReduceSingleTileKernelINS2_10policy_hubIdjN4cuda3__47maximumIdEEE10Policy1000EPdSB_iS8_ddNS5_3std3__410__identityEEEvT0_T1_T2_T3_T4_T6_E12temp_storage+56];
	setp.lt.f64 	%p88, %fd170, %fd172;
	selp.f64 	%fd174, %fd172, %fd170, %p88;
	selp.f64 	%fd175, %fd174, %fd170, %p87;
	setp.gt.s32 	%p89, %r68, 224;
	ld.shared.f64 	%fd177, [_ZZN3cub18CUB_300001_SM_10006detail6reduce28DeviceReduceSingleTileKernelINS2_10policy_hubIdjN4cuda3__47maximumIdEEE10Policy1000EPdSB_iS8_ddNS5_3std3__410__identityEEEvT0_T1_T2_T3_T4_T6_E12temp_storage+64];
	setp.lt.f64 	%p90, %fd175, %fd177;
	selp.f64 	%fd179, %fd177, %fd175, %p90;
	selp.f64 	%fd380, %fd179, %fd175, %p89;
	bra.uni 	$L__BB4_72;
$L__BB4_56:
	mov.u32 	%r47, %tid.x;
	mul.wide.u32 	%rd34, %r47, 8;
	add.s64 	%rd19, %rd15, %rd34;
	// begin inline asm
	ld.global.nc.u64 %rd18, [%rd19];
	// end inline asm
	mov.b64 	%fd59, %rd18;
	add.s64 	%rd21, %rd19, 2048;
	// begin inline asm
	ld.global.nc.u64 %rd20, [%rd21];
	// end inline asm
	mov.b64 	%fd60, %rd20;
	add.s64 	%rd23, %rd19, 4096;
	// begin inline asm
	ld.global.nc.u64 %rd22, [%rd23];
	// end inline asm
	mov.b64 	%fd61, %rd22;
	add.s64 	%rd25, %rd19, 6144;
	// begin inline asm
	ld.global.nc.u64 %rd24, [%rd25];
	// end inline asm
	mov.b64 	%fd62, %rd24;
	add.s64 	%rd27, %rd19, 8192;
	// begin inline asm
	ld.global.nc.u64 %rd26, [%rd27];
	// end inline asm
	mov.b64 	%fd63, %rd26;
	add.s64 	%rd29, %rd19, 10240;
	// begin inline asm
	ld.global.nc.u64 %rd28, [%rd29];
	// end inline asm
	mov.b64 	%fd64, %rd28;
	add.s64 	%rd31, %rd19, 12288;
	// begin inline asm
	ld.global.nc.u64 %rd30, [%rd31];
	// end inline asm
	mov.b64 	%fd65, %rd30;
	add.s64 	%rd33, %rd19, 14336;
	// begin inline asm
	ld.global.nc.u64 %rd32, [%rd33];
	// end inline asm
	mov.b64 	%fd66, %rd32;
	setp.lt.f64 	%p4, %fd59, %fd60;
	selp.f64 	%fd67, %fd60, %fd59, %p4;
	setp.lt.f64 	%p5, %fd67, %fd61;
	selp.f64 	%fd68, %fd61, %fd67, %p5;
	setp.lt.f64 	%p6, %fd68, %fd62;
	selp.f64 	%fd69, %fd62, %fd68, %p6;
	setp.lt.f64 	%p7, %fd69, %fd63;
	selp.f64 	%fd70, %fd63, %fd69, %p7;
	setp.lt.f64 	%p8, %fd70, %fd64;
	selp.f64 	%fd71, %fd64, %fd70, %p8;
	setp.lt.f64 	%p9, %fd71, %fd65;
	selp.f64 	%fd72, %fd65, %fd71, %p9;
	setp.lt.f64 	%p10, %fd72, %fd66;
	selp.f64 	%fd379, %fd66, %fd72, %p10;
	setp.lt.u32 	%p11, %r68, 4096;
	mov.b32 	%r465, 2048;
	@%p11 bra 	$L__BB4_60;
	add.s32 	%r48, %r68, -2048;
	mov.b32 	%r465, 2048;
$L__BB4_58:
	mul.wide.s32 	%rd51, %r465, 8;
	add.s64 	%rd36, %rd19, %rd51;
	// begin inline asm
	ld.global.nc.u64 %rd35, [%rd36];
	// end inline asm
	mov.b64 	%fd73, %rd35;
	add.s64 	%rd38, %rd36, 2048;
	// begin inline asm
	ld.global.nc.u64 %rd37, [%rd38];
	// end inline asm
	mov.b64 	%fd74, %rd37;
	add.s64 	%rd40, %rd36, 4096;
	// begin inline asm
	ld.global.nc.u64 %rd39, [%rd40];
	// end inline asm
	mov.b64 	%fd75, %rd39;
	add.s64 	%rd42, %rd36, 6144;
	// begin inline asm
	ld.global.nc.u64 %rd41, [%rd42];
	// end inline asm
	mov.b64 	%fd76, %rd41;
	add.s64 	%rd44, %rd36, 8192;
	// begin inline asm
	ld.global.nc.u64 %rd43, [%rd44];
	// end inline asm
	mov.b64 	%fd77, %rd43;
	add.s64 	%rd46, %rd36, 10240;
	// begin inline asm
	ld.global.nc.u64 %rd45, [%rd46];
	// end inline asm
	mov.b64 	%fd78, %rd45;
	add.s64 	%rd48, %rd36, 12288;
	// begin inline asm
	ld.global.nc.u64 %rd47, [%rd48];
	// end inline asm
	mov.b64 	%fd79, %rd47;
	add.s64 	%rd50, %rd36, 14336;
	// begin inline asm
	ld.global.nc.u64 %rd49, [%rd50];
	// end inline asm
	mov.b64 	%fd80, %rd49;
	setp.lt.f64 	%p12, %fd379, %fd73;
	selp.f64 	%fd81, %fd73, %fd379, %p12;
	setp.lt.f64 	%p13, %fd81, %fd74;
	selp.f64 	%fd82, %fd74, %fd81, %p13;
	setp.lt.f64 	%p14, %fd82, %fd75;
	selp.f64 	%fd83, %fd75, %fd82, %p14;
	setp.lt.f64 	%p15, %fd83, %fd76;
	selp.f64 	%fd84, %fd76, %fd83, %p15;
	setp.lt.f64 	%p16, %fd84, %fd77;
	selp.f64 	%fd85, %fd77, %fd84, %p16;
	setp.lt.f64 	%p17, %fd85, %fd78;
	selp.f64 	%fd86, %fd78, %fd85, %p17;
	setp.lt.f64 	%p18, %fd86, %fd79;
	selp.f64 	%fd87, %fd79, %fd86, %p18;
	setp.lt.f64 	%p19, %fd87, %fd80;
	selp.f64 	%fd379, %fd80, %fd87, %p19;
	sub.s32 	%r71, %r68, %r465;
	setp.lt.s32 	%p20, %r71, 2048;
	@%p20 bra 	$L__BB4_68;
	add.s32 	%r465, %r465, 2048;
	setp.le.s32 	%p21, %r465, %r48;
	@%p21 bra 	$L__BB4_58;
$L__BB4_60:
	setp.le.s32 	%p22, %r68, %r465;
	@%p22 bra 	$L__BB4_68;
	sub.s32 	%r52, %r68, %r465;
	setp.ge.s32 	%p23, %r47, %r52;
	@%p23 bra 	$L__BB4_68;
	not.b32 	%r72, %r47;
	add.s32 	%r73, %r68, %r72;
	sub.s32 	%r53, %r73, %r465;
	and.b32  	%r74, %r53, 768;
	setp.eq.s32 	%p24, %r74, 768;
	mov.u32 	%r469, %r47;
	@%p24 bra 	$L__BB4_65;
	add.s32 	%r467, %r47, %r465;
	shr.u32 	%r75, %r53, 8;
	add.s32 	%r76, %r75, 1;
	and.b32  	%r77, %r76, 3;
	neg.s32 	%r466, %r77;
	mov.u32 	%r469, %r47;
$L__BB4_64:
	.pragma "nounroll";
	mul.wide.u32 	%rd54, %r467, 8;
	add.s64 	%rd53, %rd15, %rd54;
	// begin inline asm
	ld.global.nc.u64 %rd52, [%rd53];
	// end inline asm
	mov.b64 	%fd89, %rd52;
	setp.lt.f64 	%p25, %fd379, %fd89;
	selp.f64 	%fd379, %fd89, %fd379, %p25;
	add.s32 	%r469, %r469, 256;
	add.s32 	%r467, %r467, 256;
	add.s32 	%r466, %r466, 1;
	setp.ne.s32 	%p26, %r466, 0;
	@%p26 bra 	$L__BB4_64;
$L__BB4_65:
	setp.lt.u32 	%p27, %r53, 768;
	@%p27 bra 	$L__BB4_68;
	cvt.u64.u32 	%rd55, %r469;
	cvt.u64.u32 	%rd56, %r465;
	add.s64 	%rd57, %rd55, %rd56;
	shl.b64 	%rd58, %rd57, 3;
	add.s64 	%rd59, %rd58, %rd15;
	add.s64 	%rd205, %rd59, 4096;
	add.s32 	%r470, %r469, %r465;
$L__BB4_67:
	mul.wide.u32 	%rd68, %r470, 8;
	add.s64 	%rd61, %rd15, %rd68;
	// begin inline asm
	ld.global.nc.u64 %rd60, [%rd61];
	// end inline asm
	mov.b64 	%fd90, %rd60;
	setp.lt.f64 	%p28, %fd379, %fd90;
	selp.f64 	%fd91, %fd90, %fd379, %p28;
	add.s64 	%rd63, %rd205, -2048;
	// begin inline asm
	ld.global.nc.u64 %rd62, [%rd63];
	// end inline asm
	mov.b64 	%fd92, %rd62;
	setp.lt.f64 	%p29, %fd91, %fd92;
	selp.f64 	%fd93, %fd92, %fd91, %p29;
	// begin inline asm
	ld.global.nc.u64 %rd64, [%rd205];
	// end inline asm
	mov.b64 	%fd94, %rd64;
	setp.lt.f64 	%p30, %fd93, %fd94;
	selp.f64 	%fd95, %fd94, %fd93, %p30;
	add.s64 	%rd67, %rd205, 2048;
	// begin inline asm
	ld.global.nc.u64 %rd66, [%rd67];
	// end inline asm
	mov.b64 	%fd96, %rd66;
	setp.lt.f64 	%p31, %fd95, %fd96;
	selp.f64 	%fd379, %fd96, %fd95, %p31;
	add.s32 	%r469, %r469, 1024;
	add.s64 	%rd205, %rd205, 8192;
	add.s32 	%r470, %r470, 1024;
	setp.lt.s32 	%p32, %r469, %r52;
	@%p32 bra 	$L__BB4_67;
$L__BB4_68:
	// begin inline asm
	mov.u32 %r78, %laneid;
	// end inline asm
	mov.b64 	%rd69, %fd379;
	mov.b64 	{%r80, %r85}, %rd69;
	mov.b32 	%r86, 1;
	mov.b32 	%r127, 31;
	mov.b32 	%r128, -1;
	// begin inline asm
	shfl.sync.down.b32 %r79, %r80, %r86, %r127, %r128;
	// end inline asm
	// begin inline asm
	shfl.sync.down.b32 %r84, %r85, %r86, %r127, %r128;
	// end inline asm
	mov.b64 	%rd70, {%r79, %r84};
	mov.b64 	%fd97, %rd70;
	setp.gt.s32 	%p33, %r78, 30;
	setp.lt.f64 	%p34, %fd379, %fd97;
	selp.f64 	%fd98, %fd97, %fd379, %p34;
	selp.f64 	%fd99, %fd379, %fd98, %p33;
	mov.b64 	%rd71, %fd99;
	mov.b64 	{%r90, %r95}, %rd71;
	mov.b32 	%r96, 2;
	// begin inline asm
	shfl.sync.down.b32 %r89, %r90, %r96, %r127, %r128;
	// end inline asm
	// begin inline asm
	shfl.sync.down.b32 %r94, %r95, %r96, %r127, %r128;
	// end inline asm
	mov.b64 	%rd72, {%r89, %r94};
	mov.b64 	%fd100, %rd72;
	setp.gt.s32 	%p35, %r78, 29;
	setp.lt.f64 	%p36, %fd99, %fd100;
	selp.f64 	%fd101, %fd100, %fd99, %p36;
	selp.f64 	%fd102, %fd99, %fd101, %p35;
	mov.b64 	%rd73, %fd102;
	mov.b64 	{%r100, %r105}, %rd73;
	mov.b32 	%r106, 4;
	// begin inline asm
	shfl.sync.down.b32 %r99, %r100, %r106, %r127, %r128;
	// end inline asm
	// begin inline asm
	shfl.sync.down.b32 %r104, %r105, %r106, %r127, %r128;
	// end inline asm
	mov.b64 	%rd74, {%r99, %r104};
	mov.b64 	%fd103, %rd74;
	setp.gt.s32 	%p37, %r78, 27;
	setp.lt.f64 	%p38, %fd102, %fd103;
	selp.f64 	%fd104, %fd103, %fd102, %p38;
	selp.f64 	%fd105, %fd102, %fd104, %p37;
	mov.b64 	%rd75, %fd105;
	mov.b64 	{%r110, %r115}, %rd75;
	mov.b32 	%r116, 8;
	// begin inline asm
	shfl.sync.down.b32 %r109, %r110, %r116, %r127, %r128;
	// end inline asm
	// begin inline asm
	shfl.sync.down.b32 %r114, %r115, %r116, %r127, %r128;
	// end inline asm
	mov.b64 	%rd76, {%r109, %r114};
	mov.b64 	%fd106, %rd76;
	setp.gt.s32 	%p39, %r78, 23;
	setp.lt.f64 	%p40, %fd105, %fd106;
	selp.f64 	%fd107, %fd106, %fd105, %p40;
	selp.f64 	%fd108, %fd105, %fd107, %p39;
	mov.b64 	%rd77, %fd108;
	mov.b64 	{%r120, %r125}, %rd77;
	mov.b32 	%r126, 16;
	// begin inline asm
	shfl.sync.down.b32 %r119, %r120, %r126, %r127, %r128;
	// end inline asm
	// begin inline asm
	shfl.sync.down.b32 %r124, %r125, %r126, %r127, %r128;
	// end inline asm
	mov.b64 	%rd78, {%r119, %r124};
	mov.b64 	%fd109, %rd78;
	setp.gt.s32 	%p41, %r78, 15;
	setp.lt.f64 	%p42, %fd108, %fd109;
	selp.f64 	%fd54, %fd109, %fd108, %p42;
	selp.f64 	%fd380, %fd108, %fd54, %p41;
	setp.ne.s32 	%p43, %r78, 0;
	@%p43 bra 	$L__BB4_70;
	shr.u32 	%r129, %r47, 2;
	and.b32  	%r130, %r129, 248;
	mov.u32 	%r131, _ZZN3cub18CUB_300001_SM_10006detail6reduce28DeviceReduceSingleTileKernelINS2_10policy_hubIdjN4cuda3__47maximumIdEEE10Policy1000EPdSB_iS8_ddNS5_3std3__410__identityEEEvT0_T1_T2_T3_T4_T6_E12temp_storage;
	add.s32 	%r132, %r131, %r130;
	st.shared.f64 	[%r132+8], %fd54;
$L__BB4_70:
	bar.sync 	0;
	setp.ne.s32 	%p44, %r47, 0;
	@%p44 bra 	$L__BB4_72;
	ld.shared.f64 	%fd110, [_ZZN3cub18CUB_300001_SM_10006detail6reduce28DeviceReduceSingleTileKernelINS2_10policy_hubIdjN4cuda3__47maximumIdEEE10Policy1000EPdSB_iS8_ddNS5_3std3__410__identityEEEvT0_T1_T2_T3_T4_T6_E12temp_storage+16];
	setp.lt.f64 	%p45, %fd380, %fd110;
	selp.f64 	%fd111, %fd110, %fd380, %p45;
	ld.shared.f64 	%fd112, [_ZZN3cub18CUB_300001_SM_10006detail6reduce28DeviceReduceSingleTileKernelINS2_10policy_hubIdjN4cuda3__47maximumIdEEE10Policy1000EPdSB_iS8_ddNS5_3std3__410__identityEEEvT0_T1_T2_T3_T4_T6_E12temp_storage+24];
	setp.lt.f64 	%p46, %fd111, %fd112;
	selp.f64 	%fd113, %fd112, %fd111, %p46;
	ld.shared.f64 	%fd114, [_ZZN3cub18CUB_300001_SM_10006detail6reduce28DeviceReduceSingleTileKernelINS2_10policy_hubIdjN4cuda3__47maximumIdEEE10Policy1000EPdSB_iS8_ddNS5_3std3__410__identityEEEvT0_T1_T2_T3_T4_T6_E12temp_storage+32];
	setp.lt.f64 	%p47, %fd113, %fd114;
	selp.f64 	%fd115, %fd114, %fd113, %p47;
	ld.shared.f64 	%fd116, [_ZZN3cub18CUB_300001_SM_10006detail6reduce28DeviceReduceSingleTileKernelINS2_10policy_hubIdjN4cuda3__47maximumIdEEE10Policy1000EPdSB_iS8_ddNS5_3std3__410__identityEEEvT0_T1_T2_T3_T4_T6_E12temp_storage+40];
	setp.lt.f64 	%p48, %fd115, %fd116;
	selp.f64 	%fd117, %fd116, %fd115, %p48;
	ld.shared.f64 	%fd118, [_ZZN3cub18CUB_300001_SM_10006detail6reduce28DeviceReduceSingleTileKernelINS2_10policy_hubIdjN4cuda3__47maximumIdEEE10Policy1000EPdSB_iS8_ddNS5_3std3__410__identityEEEvT0_T1_T2_T3_T4_T6_E12temp_storage+48];
	setp.lt.f64 	%p49, %fd117, %fd118;
	selp.f64 	%fd119, %fd118, %fd117, %p49;
	ld.shared.f64 	%fd120, [_ZZN3cub18CUB_300001_SM_10006detail6reduce28DeviceReduceSingleTileKernelINS2_10policy_hubIdjN4cuda3__47maximumIdEEE10Policy1000EPdSB_iS8_ddNS5_3std3__410__identityEEEvT0_T1_T2_T3_T4_T6_E12temp_storage+56];
	setp.lt.f64 	%p50, %fd119, %fd120;
	selp.f64 	%fd121, %fd120, %fd119, %p50;
	ld.shared.f64 	%fd122, [_ZZN3cub18CUB_300001_SM_10006detail6reduce28DeviceReduceSingleTileKernelINS2_10policy_hubIdjN4cuda3__47maximumIdEEE10Policy1000EPdSB_iS8_ddNS5_3std3__410__identityEEEvT0_T1_T2_T3_T4_T6_E12temp_storage+64];
	setp.lt.f64 	%p51, %fd121, %fd122;
	selp.f64 	%fd380, %fd122, %fd121, %p51;
$L__BB4_72:
	mov.u32 	%r444, %tid.x;
	setp.ne.s32 	%p217, %r444, 0;
	@%p217 bra 	$L__BB4_74;
	setp.lt.f64 	%p218, %fd58, %fd380;
	selp.f64 	%fd353, %fd380, %fd58, %p218;
	st.global.f64 	[%rd1], %fd353;
$L__BB4_74:
	ret;

}
	// .globl	_ZN3cub18CUB_300001_SM_10006detail6reduce28DeviceReduceSingleTileKernelINS2_10policy_hubIdyN4cuda3__47maximumIdEEE10Policy1000EN6thrust24THRUST_300001_SM_1000_NS10device_ptrIdEEPdyS8_ddNS5_3std3__410__identityEEEvT0_T1_T2_T3_T4_T6_
.visible .entry _ZN3cub18CUB_300001_SM_10006detail6reduce28DeviceReduceSingleTileKernelINS2_10policy_hubIdyN4cuda3__47maximumIdEEE10Policy1000EN6thrust24THRUST_300001_SM_1000_NS10device_ptrIdEEPdyS8_ddNS5_3std3__410__identityEEEvT0_T1_T2_T3_T4_T6_(
	.param .align 8 .b8 _ZN3cub18CUB_300001_SM_10006detail6reduce28DeviceReduceSingleTileKernelINS2_10policy_hubIdyN4cuda3__47maximumIdEEE10Policy1000EN6thrust24THRUST_300001_SM_1000_NS10device_ptrIdEEPdyS8_ddNS5_3std3__410__identityEEEvT0_T1_T2_T3_T4_T6__param_0[8],
	.param .u64 .ptr .align 1 _ZN3cub18CUB_300001_SM_10006detail6reduce28DeviceReduceSingleTileKernelINS2_10policy_hubIdyN4cuda3__47maximumIdEEE10Policy1000EN6thrust24THRUST_300001_SM_1000_NS10device_ptrIdEEPdyS8_ddNS5_3std3__410__identityEEEvT0_T1_T2_T3_T4_T6__param_1,
	.param .u64 _ZN3cub18CUB_300001_SM_10006detail6reduce28DeviceReduceSingleTileKernelINS2_10policy_hubIdyN4cuda3__47maximumIdEEE10Policy1000EN6thrust24THRUST_300001_SM_1000_NS10device_ptrIdEEPdyS8_ddNS5_3std3__410__identityEEEvT0_T1_T2_T3_T4_T6__param_2,
	.param .align 1 .b8 _ZN3cub18CUB_300001_SM_10006detail6reduce28DeviceReduceSingleTileKernelINS2_10policy_hubIdyN4cuda3__47maximumIdEEE10Policy1000EN6thrust24THRUST_300001_SM_1000_NS10device_ptrIdEEPdyS8_ddNS5_3std3__410__identityEEEvT0_T1_T2_T3_T4_T6__param_3[1],
	.param .f64 _ZN3cub18CUB_300001_SM_10006detail6reduce28DeviceReduceSingleTileKernelINS2_10policy_hubIdyN4cuda3__47maximumIdEEE10Policy1000EN6thrust24THRUST_300001_SM_1000_NS10device_ptrIdEEPdyS8_ddNS5_3std3__410__identityEEEvT0_T1_T2_T3_T4_T6__param_4,
	.param .align 1 .b8 _ZN3cub18CUB_300001_SM_10006detail6reduce28DeviceReduceSingleTileKernelINS2_10policy_hubIdyN4cuda3__47maximumIdEEE10Policy1000EN6thrust24THRUST_300001_SM_1000_NS10device_ptrIdEEPdyS8_ddNS5_3std3__410__identityEEEvT0_T1_T2_T3_T4_T6__param_5[1]
)
.maxntid 256
.minnctapersm 1
{
	.reg .pred 	%p<169>;
	.reg .b32 	%r<246>;
	.reg .b64 	%rd<86>;
	.reg .b64 	%fd<309>;
	// demoted variable
	.shared .align 8 .b8 _ZZN3cub18CUB_300001_SM_10006detail6reduce28DeviceReduceSingleTileKernelINS2_10policy_hubIdyN4cuda3__47maximumIdEEE10Policy1000EN6thrust24THRUST_300001_SM_1000_NS10device_ptrIdEEPdyS8_ddNS5_3std3__410__identityEEEvT0_T1_T2_T3_T4_T6_E12temp_storage[80];
	ld.param.u64 	%rd18, [_ZN3cub18CUB_300001_SM_10006detail6reduce28DeviceReduceSingleTileKernelINS2_10policy_hubIdyN4cuda3__47maximumIdEEE10Policy1000EN6thrust24THRUST_300001_SM_1000_NS10device_ptrIdEEPdyS8_ddNS5_3std3__410__identityEEEvT0_T1_T2_T3_T4_T6__param_0];
	ld.param.u64 	%rd20, [_ZN3cub18CUB_300001_SM_10006detail6reduce28DeviceReduceSingleTileKernelINS2_10policy_hubIdyN4cuda3__47maximumIdEEE10Policy1000EN6thrust24THRUST_300001_SM_1000_NS10device_ptrIdEEPdyS8_ddNS5_3std3__410__identityEEEvT0_T1_T2_T3_T4_T6__param_1];
	ld.param.u64 	%rd19, [_ZN3cub18CUB_300001_SM_10006detail6reduce28DeviceReduceSingleTileKernelINS2_10policy_hubIdyN4cuda3__47maximumIdEEE10Policy1000EN6thrust24THRUST_300001_SM_1000_NS10device_ptrIdEEPdyS8_ddNS5_3std3__410__identityEEEvT0_T1_T2_T3_T4_T6__param_2];
	ld.param.f64 	%fd42, [_ZN3cub18CUB_300001_SM_10006detail6reduce28DeviceReduceSingleTileKernelINS2_10policy_hubIdyN4cuda3__47maximumIdEEE10Policy1000EN6thrust24THRUST_300001_SM_1000_NS10device_ptrIdEEPdyS8_ddNS5_3std3__410__identityEEEvT0_T1_T2_T3_T4_T6__param_4];
	cvta.to.global.u64 	%rd1, %rd20;
	setp.ne.s64 	%p1, %rd19, 0;
	@%p1 bra 	$L__BB5_3;
	mov.u32 	%r231, %tid.x;
	setp.ne.s32 	%p168, %r231, 0;
	@%p168 bra 	$L__BB5_51;
	st.global.f64 	[%rd1], %fd42;
	bra.uni 	$L__BB5_51;
$L__BB5_3:
	cvta.to.global.u64 	%rd2, %rd18;
	setp.gt.u64 	%p2, %rd19, 2047;
	@%p2 bra 	$L__BB5_28;
	cvt.u32.u64 	%r1, %rd19;
	mov.u32 	%r2, %tid.x;
	setp.ge.u32 	%p80, %r2, %r1;
	mov.f64 	%fd296, 0d0000000000000000;
	mov.u32 	%r235, %r2;
	@%p80 bra 	$L__BB5_6;
	mul.wide.u32 	%rd51, %r2, 8;
	add.s64 	%rd52, %rd2, %rd51;
	ld.global.f64 	%fd296, [%rd52];
	add.s32 	%r235, %r2, 256;
$L__BB5_6:
	setp.ge.u32 	%p81, %r235, %r1;
	@%p81 bra 	$L__BB5_19;
	not.b32 	%r108, %r235;
	add.s32 	%r109, %r108, %r1;
	shr.u32 	%r110, %r109, 8;
	add.s32 	%r5, %r110, 1;
	and.b32  	%r6, %r5, 15;
	setp.lt.u32 	%p82, %r109, 3840;
	@%p82 bra 	$L__BB5_10;
	and.b32  	%r111, %r5, 33554416;
	neg.s32 	%r233, %r111;
	mul.wide.u32 	%rd53, %r235, 8;
	add.s64 	%rd54, %rd53, %rd2;
	add.s64 	%rd81, %rd54, 16384;
$L__BB5_9:
	.pragma "nounroll";
	ld.global.f64 	%fd157, [%rd81+-16384];
	setp.lt.f64 	%p83, %fd296, %fd157;
	selp.f64 	%fd158, %fd157, %fd296, %p83;
	ld.global.f64 	%fd159, [%rd81+-14336];
	setp.lt.f64 	%p84, %fd158, %fd159;
	selp.f64 	%fd160, %fd159, %fd158, %p84;
	ld.global.f64 	%fd161, [%rd81+-12288];
	setp.lt.f64 	%p85, %fd160, %fd161;
	selp.f64 	%fd162, %fd161, %fd160, %p85;
	ld.global.f64 	%fd163, [%rd81+-10240];
	setp.lt.f64 	%p86, %fd162, %fd163;
	selp.f64 	%fd164, %fd163, %fd162, %p86;
	ld.global.f64 	%fd165, [%rd81+-8192];
	setp.lt.f64 	%p87, %fd164, %fd165;
	selp.f64 	%fd166, %fd165, %fd164, %p87;
	ld.global.f64 	%fd167, [%rd81+-6144];
	setp.lt.f64 	%p88, %fd166, %fd167;
	selp.f64 	%fd168, %fd167, %fd166, %p88;
	ld.global.f64 	%fd169, [%rd81+-4096];
	setp.lt.f64 	%p89, %fd168, %fd169;
	selp.f64 	%fd170, %fd169, %fd168, %p89;
	ld.global.f64 	%fd171, [%rd81+-2048];
	setp.lt.f64 	%p90, %fd170, %fd171;
	selp.f64 	%fd172, %fd171, %fd170, %p90;
	ld.global.f64 	%fd173, [%rd81];
	setp.lt.f64 	%p91, %fd172, %fd173;
	selp.f64 	%fd174, %fd173, %fd172, %p91;
	ld.global.f64 	%fd175, [%rd81+2048];
	setp.lt.f64 	%p92, %fd174, %fd175;
	selp.f64 	%fd176, %fd175, %fd174, %p92;
	ld.global.f64 	%fd177, [%rd81+4096];
	setp.lt.f64 	%p93, %fd176, %fd177;
	selp.f64 	%fd178, %fd177, %fd176, %p93;
	ld.global.f64 	%fd179, [%rd81+6144];
	setp.lt.f64 	%p94, %fd178, %fd179;
	selp.f64 	%fd180, %fd179, %fd178, %p94;
	ld.global.f64 	%fd181, [%rd81+8192];
	setp.lt.f64 	%p95, %fd180, %fd181;
	selp.f64 	%fd182, %fd181, %fd180, %p95;
	ld.global.f64 	%fd183, [%rd81+10240];
	setp.lt.f64 	%p96, %fd182, %fd183;
	selp.f64 	%fd184, %fd183, %fd182, %p96;
	ld.global.f64 	%fd185, [%rd81+12288];
	setp.lt.f64 	%p97, %fd184, %fd185;
	selp.f64 	%fd186, %fd185, %fd184, %p97;
	ld.global.f64 	%fd187, [%rd81+14336];
	setp.lt.f64 	%p98, %fd186, %fd187;
	selp.f64 	%fd296, %fd187, %fd186, %p98;
	add.s32 	%r235, %r235, 4096;
	add.s32 	%r233, %r233, 16;
	add.s64 	%rd81, %rd81, 32768;
	setp.ne.s32 	%p99, %r233, 0;
	@%p99 bra 	$L__BB5_9;
$L__BB5_10:
	setp.eq.s32 	%p100, %r6, 0;
	@%p100 bra 	$L__BB5_19;
	and.b32  	%r13, %r5, 7;
	setp.lt.u32 	%p101, %r6, 8;
	@%p101 bra 	$L__BB5_13;
	mul.wide.s32 	%rd55, %r235, 8;
	add.s64 	%rd56, %rd2, %rd55;
	ld.global.f64 	%fd189, [%rd56];
	setp.lt.f64 	%p102, %fd296, %fd189;
	selp.f64 	%fd190, %fd189, %fd296, %p102;
	ld.global.f64 	%fd191, [%rd56+2048];
	setp.lt.f64 	%p103, %fd190, %fd191;
	selp.f64 	%fd192, %fd191, %fd190, %p103;
	ld.global.f64 	%fd193, [%rd56+4096];
	setp.lt.f64 	%p104, %fd192, %fd193;
	selp.f64 	%fd194, %fd193, %fd192, %p104;
	ld.global.f64 	%fd195, [%rd56+6144];
	setp.lt.f64 	%p105, %fd194, %fd195;
	selp.f64 	%fd196, %fd195, %fd194, %p105;
	ld.global.f64 	%fd197, [%rd56+8192];
	setp.lt.f64 	%p106, %fd196, %fd197;
	selp.f64 	%fd198, %fd197, %fd196, %p106;
	ld.global.f64 	%fd199, [%rd56+10240];
	setp.lt.f64 	%p107, %fd198, %fd199;
	selp.f64 	%fd200, %fd199, %fd198, %p107;
	ld.global.f64 	%fd201, [%rd56+12288];
	setp.lt.f64 	%p108, %fd200, %fd201;
	selp.f64 	%fd202, %fd201, %fd200, %p108;
	ld.global.f64 	%fd203, [%rd56+14336];
	setp.lt.f64 	%p109, %fd202, %fd203;
	selp.f64 	%fd296, %fd203, %fd202, %p109;
	add.s32 	%r235, %r235, 2048;
$L__BB5_13:
	setp.eq.s32 	%p110, %r13, 0;
	@%p110 bra 	$L__BB5_19;
	and.b32  	%r16, %r5, 3;
	setp.lt.u32 	%p111, %r13, 4;
	@%p111 bra 	$L__BB5_16;
	mul.wide.s32 	%rd57, %r235, 8;
	add.s64 	%rd58, %rd2, %rd57;
	ld.global.f64 	%fd205, [%rd58];
	setp.lt.f64 	%p112, %fd296, %fd205;
	selp.f64 	%fd206, %fd205, %fd296, %p112;
	ld.global.f64 	%fd207, [%rd58+2048];
	setp.lt.f64 	%p113, %fd206, %fd207;
	selp.f64 	%fd208, %fd207, %fd206, %p113;
	ld.global.f64 	%fd209, [%rd58+4096];
	setp.lt.f64 	%p114, %fd208, %fd209;
	selp.f64 	%fd210, %fd209, %fd208, %p114;
	ld.global.f64 	%fd211, [%rd58+6144];
	setp.lt.f64 	%p115, %fd210, %fd211;
	selp.f64 	%fd296, %fd211, %fd210, %p115;
	add.s32 	%r235, %r235, 1024;
$L__BB5_16:
	setp.eq.s32 	%p116, %r16, 0;
	@%p116 bra 	$L__BB5_19;
	neg.s32 	%r238, %r16;
$L__BB5_18:
	.pragma "nounroll";
	mul.wide.s32 	%rd59, %r235, 8;
	add.s64 	%rd60, %rd2, %rd59;
	ld.global.f64 	%fd212, [%rd60];
	setp.lt.f64 	%p117, %fd296, %fd212;
	selp.f64 	%fd296, %fd212, %fd296, %p117;
	add.s32 	%r235, %r235, 256;
	add.s32 	%r238, %r238, 1;
	setp.ne.s32 	%p118, %r238, 0;
	@%p118 bra 	$L__BB5_18;
$L__BB5_19:
	setp.lt.u64 	%p119, %rd19, 256;
	@%p119 bra 	$L__BB5_24;
	// begin inline asm
	mov.u32 %r175, %laneid;
	// end inline asm
	mov.b64 	%rd71, %fd296;
	mov.b64 	{%r177, %r182}, %rd71;
	mov.b32 	%r183, 1;
	mov.b32 	%r224, 31;
	mov.b32 	%r225, -1;
	// begin inline asm
	shfl.sync.down.b32 %r176, %r177, %r183, %r224, %r225;
	// end inline asm
	// begin inline asm
	shfl.sync.down.b32 %r181, %r182, %r183, %r224, %r225;
	// end inline asm
	mov.b64 	%rd72, {%r176, %r181};
	mov.b64 	%fd260, %rd72;
	setp.gt.s32 	%p147, %r175, 30;
	setp.lt.f64 	%p148, %fd296, %fd260;
	selp.f64 	%fd261, %fd260, %fd296, %p148;
	selp.f64 	%fd262, %fd296, %fd261, %p147;
	mov.b64 	%rd73, %fd262;
	mov.b64 	{%r187, %r192}, %rd73;
	mov.b32 	%r193, 2;
	// begin inline asm
	shfl.sync.down.b32 %r186, %r187, %r193, %r224, %r225;
	// end inline asm
	// begin inline asm
	shfl.sync.down.b32 %r191, %r192, %r193, %r224, %r225;
	// end inline asm
	mov.b64 	%rd74, {%r186, %r191};
	mov.b64 	%fd263, %rd74;
	setp.gt.s32 	%p149, %r175, 29;
	setp.lt.f64 	%p150, %fd262, %fd263;
	selp.f64 	%fd264, %fd263, %fd262, %p150;
	selp.f64 	%fd265, %fd262, %fd264, %p149;
	mov.b64 	%rd75, %fd265;
	mov.b64 	{%r197, %r202}, %rd75;
	mov.b32 	%r203, 4;
	// begin inline asm
	shfl.sync.down.b32 %r196, %r197, %r203, %r224, %r225;
	// end inline asm
	// begin inline asm
	shfl.sync.down.b32 %r201, %r202, %r203, %r224, %r225;
	// end inline asm
	mov.b64 	%rd76, {%r196, %r201};
	mov.b64 	%fd266, %rd76;
	setp.gt.s32 	%p151, %r175, 27;
	setp.lt.f64 	%p152, %fd265, %fd266;
	selp.f64 	%fd267, %fd266, %fd265, %p152;
	selp.f64 	%fd268, %fd265, %fd267, %p151;
	mov.b64 	%rd77, %fd268;
	mov.b64 	{%r207, %r212}, %rd77;
	mov.b32 	%r213, 8;
	// begin inline asm
	shfl.sync.down.b32 %r206, %r207, %r213, %r224, %r225;
	// end inline asm
	// begin inline asm
	shfl.sync.down.b32 %r211, %r212, %r213, %r224, %r225;
	// end inline asm
	mov.b64 	%rd78, {%r206, %r211};
	mov.b64 	%fd269, %rd78;
	setp.gt.s32 	%p153, %r175, 23;
	setp.lt.f64 	%p154, %fd268, %fd269;
	selp.f64 	%fd270, %fd269, %fd268, %p154;
	selp.f64 	%fd271, %fd268, %fd270, %p153;
	mov.b64 	%rd79, %fd271;
	mov.b64 	{%r217, %r222}, %rd79;
	mov.b32 	%r223, 16;
	// begin inline asm
	shfl.sync.down.b32 %r216, %r217, %r223, %r224, %r225;
	// end inline asm
	// begin inline asm
	shfl.sync.down.b32 %r221, %r222, %r223, %r224, %r225;
	// end inline asm
	mov.b64 	%rd80, {%r216, %r221};
	mov.b64 	%fd272, %rd80;
	setp.gt.s32 	%p155, %r175, 15;
	setp.lt.f64 	%p156, %fd271, %fd272;
	selp.f64 	%fd16, %fd272, %fd271, %p156;
	selp.f64 	%fd308, %fd271, %fd16, %p155;
	setp.ne.s32 	%p157, %r175, 0;
	@%p157 bra 	$L__BB5_22;
	shr.u32 	%r226, %r2, 2;
	and.b32  	%r227, %r226, 248;
	mov.u32 	%r228, _ZZN3cub18CUB_300001_SM_10006detail6reduce28DeviceReduceSingleTileKernelINS2_10policy_hubIdyN4cuda3__47maximumIdEEE10Policy1000EN6thrust24THRUST_300001_SM_1000_NS10device_ptrIdEEPdyS8_ddNS5_3std3__410__identityEEEvT0_T1_T2_T3_T4_T6_E12temp_storage;
	add.s32 	%r229, %r228, %r227;
	st.shared.f64 	[%r229+8], %fd16;
$L__BB5_22:
	bar.sync 	0;
	setp.ne.s32 	%p158, %r2, 0;
	@%p158 bra 	$L__BB5_49;
	ld.shared.f64 	%fd273, [_ZZN3cub18CUB_300001_SM_10006detail6reduce28DeviceReduceSingleTileKernelINS2_10policy_hubIdyN4cuda3__47maximumIdEEE10Policy1000EN6thrust24THRUST_300001_SM_1000_NS10device_ptrIdEEPdyS8_ddNS5_3std3__410__identityEEEvT0_T1_T2_T3_T4_T6_E12temp_storage+16];
	setp.lt.f64 	%p159, %fd308, %fd273;
	selp.f64 	%fd274, %fd273, %fd308, %p159;
	ld.shared.f64 	%fd275, [_ZZN3cub18CUB_300001_SM_10006detail6reduce28DeviceReduceSingleTileKernelINS2_10policy_hubIdyN4cuda3__47maximumIdEEE10Policy1000EN6thrust24THRUST_300001_SM_1000_NS10device_ptrIdEEPdyS8_ddNS5_3std3__410__identityEEEvT0_T1_T2_T3_T4_T6_E12temp_storage+24];
	setp.lt.f64 	%p160, %fd274, %fd275;
	selp.f64 	%fd276, %fd275, %fd274, %p160;
	ld.shared.f64 	%fd277, [_ZZN3cub18CUB_300001_SM_10006detail6reduce28DeviceReduceSingleTileKernelINS2_10policy_hubIdyN4cuda3__47maximumIdEEE10Policy1000EN6thrust24THRUST_300001_SM_1000_NS10device_ptrIdEEPdyS8_ddNS5_3std3__410__identityEEEvT0_T1_T2_T3_T4_T6_E12temp_storage+32];
	setp.lt.f64 	%p161, %fd276, %fd277;
	selp.f64 	%fd278, %fd277, %fd276, %p161;
	ld.shared.f64 	%fd279, [_ZZN3cub18CUB_300001_SM_10006detail6reduce28DeviceReduceSingleTileKernelINS2_10policy_hubIdyN4cuda3__47maximumIdEEE10Policy1000EN6thrust24THRUST_300001_SM_1000_NS10device_ptrIdEEPdyS8_ddNS5_3std3__410__identityEEEvT0_T1_T2_T3_T4_T6_E12temp_storage+40];
	setp.lt.f64 	%p162, %fd278, %fd279;
	selp.f64 	%fd280, %fd279, %fd278, %p162;
	ld.shared.f64 	%fd281, [_ZZN3cub18CUB_300001_SM_10006detail6reduce28DeviceReduceSingleTileKernelINS2_10policy_hubIdyN4cuda3__47maximumIdEEE10Policy1000EN6thrust24THRUST_300001_SM_1000_NS10device_ptrIdEEPdyS8_ddNS5_3std3__410__identityEEEvT0_T1_T2_T3_T4_T6_E12temp_storage+48];
	setp.lt.f64 	%p163, %fd280, %fd281;
	selp.f64 	%fd282, %fd281, %fd280, %p163;
	ld.shared.f64 	%fd283, [_ZZN3cub18CUB_300001_SM_10006detail6reduce28DeviceReduceSingleTileKernelINS2_10policy_hubIdyN4cuda3__47maximumIdEEE10Policy1000EN6thrust24THRUST_300001_SM_1000_NS10device_ptrIdEEPdyS8_ddNS5_3std3__410__identityEEEvT0_T1_T2_T3_T4_T6_E12temp_storage+56];
	setp.lt.f64 	%p164, %fd282, %fd283;
	selp.f64 	%fd284, %fd283, %fd282, %p164;
	ld.shared.f64 	%fd285, [_ZZN3cub18CUB_300001_SM_10006detail6reduce28DeviceReduceSingleTileKernelINS2_10policy_hubIdyN4cuda3__47maximumIdEEE10Policy1000EN6thrust24THRUST_300001_SM_1000_NS10device_ptrIdEEPdyS8_ddNS5_3std3__410__identityEEEvT0_T1_T2_T3_T4_T6_E12temp_storage+64];
	setp.lt.f64 	%p165, %fd284, %fd285;
	selp.f64 	%fd308, %fd285, %fd284, %p165;
	bra.uni 	$L__BB5_49;
$L__BB5_24:
	// begin inline asm
	mov.u32 %r112, %laneid;
	// end inline asm
	and.b32  	%r163, %r2, 992;
	add.s32 	%r164, %r163, 32;
	setp.gt.u32 	%p120, %r164, %r1;
	not.b32 	%r165, %r163;
	add.s32 	%r166, %r1, %r165;
	selp.b32 	%r161, %r166, 31, %p120;
	mov.b64 	%rd61, %fd296;
	mov.b64 	{%r114, %r119}, %rd61;
	mov.b32 	%r120, 1;
	mov.b32 	%r162, -1;
	// begin inline asm
	shfl.sync.down.b32 %r113, %r114, %r120, %r161, %r162;
	// end inline asm
	// begin inline asm
	shfl.sync.down.b32 %r118, %r119, %r120, %r161, %r162;
	// end inline asm
	mov.b64 	%rd62, {%r113, %r118};
	mov.b64 	%fd213, %rd62;
	setp.lt.s32 	%p121, %r112, %r161;
	setp.lt.f64 	%p122, %fd296, %fd213;
	selp.f64 	%fd214, %fd213, %fd296, %p122;
	selp.f64 	%fd215, %fd214, %fd296, %p121;
	mov.b64 	%rd63, %fd215;
	mov.b64 	{%r124, %r129}, %rd63;
	mov.b32 	%r130, 2;
	// begin inline asm
	shfl.sync.down.b32 %r123, %r124, %r130, %r161, %r162;
	// end inline asm
	// begin inline asm
	shfl.sync.down.b32 %r128, %r129, %r130, %r161, %r162;
	// end inline asm
	mov.b64 	%rd64, {%r123, %r128};
	mov.b64 	%fd216, %rd64;
	add.s32 	%r167, %r112, 2;
	setp.gt.s32 	%p123, %r167, %r161;
	setp.lt.f64 	%p124, %fd215, %fd216;
	selp.f64 	%fd217, %fd216, %fd215, %p124;
	selp.f64 	%fd218, %fd215, %fd217, %p123;
	mov.b64 	%rd65, %fd218;
	mov.b64 	{%r134, %r139}, %rd65;
	mov.b32 	%r140, 4;
	// begin inline asm
	shfl.sync.down.b32 %r133, %r134, %r140, %r161, %r162;
	// end inline asm
	// begin inline asm
	shfl.sync.down.b32 %r138, %r139, %r140, %r161, %r162;
	// end inline asm
	mov.b64 	%rd66, {%r133, %r138};
	mov.b64 	%fd219, %rd66;
	add.s32 	%r168, %r112, 4;
	setp.gt.s32 	%p125, %r168, %r161;
	setp.lt.f64 	%p126, %fd218, %fd219;
	selp.f64 	%fd220, %fd219, %fd218, %p126;
	selp.f64 	%fd221, %fd218, %fd220, %p125;
	mov.b64 	%rd67, %fd221;
	mov.b64 	{%r144, %r149}, %rd67;
	mov.b32 	%r150, 8;
	// begin inline asm
	shfl.sync.down.b32 %r143, %r144, %r150, %r161, %r162;
	// end inline asm
	// begin inline asm
	shfl.sync.down.b32 %r148, %r149, %r150, %r161, %r162;
	// end inline asm
	mov.b64 	%rd68, {%r143, %r148};
	mov.b64 	%fd222, %rd68;
	add.s32 	%r169, %r112, 8;
	setp.gt.s32 	%p127, %r169, %r161;
	setp.lt.f64 	%p128, %fd221, %fd222;
	selp.f64 	%fd223, %fd222, %fd221, %p128;
	selp.f64 	%fd224, %fd221, %fd223, %p127;
	mov.b64 	%rd69, %fd224;
	mov.b64 	{%r154, %r159}, %rd69;
	mov.b32 	%r160, 16;
	// begin inline asm
	shfl.sync.down.b32 %r153, %r154, %r160, %r161, %r162;
	// end inline asm
	// begin inline asm
	shfl.sync.down.b32 %r158, %r159, %r160, %r161, %r162;
	// end inline asm
	mov.b64 	%rd70, {%r153, %r158};
	mov.b64 	%fd225, %rd70;
	add.s32 	%r170, %r112, 16;
	setp.gt.s32 	%p129, %r170, %r161;
	setp.lt.f64 	%p130, %fd224, %fd225;
	selp.f64 	%fd226, %fd225, %fd224, %p130;
	selp.f64 	%fd308, %fd224, %fd226, %p129;
	setp.ne.s32 	%p131, %r112, 0;
	@%p131 bra 	$L__BB5_26;
	shr.u32 	%r171, %r2, 2;
	and.b32  	%r172, %r171, 248;
	mov.u32 	%r173, _ZZN3cub18CUB_300001_SM_10006detail6reduce28DeviceReduceSingleTileKernelINS2_10policy_hubIdyN4cuda3__47maximumIdEEE10Policy1000EN6thrust24THRUST_300001_SM_1000_NS10device_ptrIdEEPdyS8_ddNS5_3std3__410__identityEEEvT0_T1_T2_T3_T4_T6_E12temp_storage;
	add.s32 	%r174, %r173, %r172;
	st.shared.f64 	[%r174+8], %fd308;
$L__BB5_26:
	bar.sync 	0;
	setp.ne.s32 	%p132, %r2, 0;
	@%p132 bra 	$L__BB5_49;
	setp.gt.u64 	%p133, %rd19, 32;
	ld.shared.f64 	%fd227, [_ZZN3cub18CUB_300001_SM_10006detail6reduce28DeviceReduceSingleTileKernelINS2_10policy_hubIdyN4cuda3__47maximumIdEEE10Policy1000EN6thrust24THRUST_300001_SM_1000_NS10device_ptrIdEEPdyS8_ddNS5_3std3__410__identityEEEvT0_T1_T2_T3_T4_T6_E12temp_storage+16];
	setp.lt.f64 	%p134, %fd308, %fd227;
	selp.f64 	%fd229, %fd227, %fd308, %p134;
	selp.f64 	%fd230, %fd229, %fd308, %p133;
	setp.gt.u64 	%p135, %rd19, 64;
	ld.shared.f64 	%fd232, [_ZZN3cub18CUB_300001_SM_10006detail6reduce28DeviceReduceSingleTileKernelINS2_10policy_hubIdyN4cuda3__47maximumIdEEE10Policy1000EN6thrust24THRUST_300001_SM_1000_NS10device_ptrIdEEPdyS8_ddNS5_3std3__410__identityEEEvT0_T1_T2_T3_T4_T6_E12temp_storage+24];
	setp.lt.f64 	%p136, %fd230, %fd232;
	selp.f64 	%fd234, %fd232, %fd230, %p136;
	selp.f64 	%fd235, %fd234, %fd230, %p135;
	setp.gt.u64 	%p137, %rd19, 96;
	ld.shared.f64 	%fd237, [_ZZN3cub18CUB_300001_SM_10006detail6reduce28DeviceReduceSingleTileKernelINS2_10policy_hubIdyN4cuda3__47maximumIdEEE10Policy1000EN6thrust24THRUST_300001_SM_1000_NS10device_ptrIdEEPdyS8_ddNS5_3std3__410__identityEEEvT0_T1_T2_T3_T4_T6_E12temp_storage+32];
	setp.lt.f64 	%p138, %fd235, %fd237;
	selp.f64 	%fd239, %fd237, %fd235, %p138;
	selp.f64 	%fd240, %fd239, %fd235, %p137;
	setp.gt.u64 	%p139, %rd19, 128;
	ld.shared.f64 	%fd242, [_ZZN3cub18CUB_300001_SM_10006detail6reduce28DeviceReduceSingleTileKernelINS2_10policy_hubIdyN4cuda3__47maximumIdEEE10Policy1000EN6thrust24THRUST_300001_SM_1000_NS10device_ptrIdEEPdyS8_ddNS5_3std3__410__identityEEEvT0_T1_T2_T3_T4_T6_E12temp_storage+40];
	setp.lt.f64 	%p140, %fd240, %fd242;
	selp.f64 	%fd244, %fd242, %fd240, %p140;
	selp.f64 	%fd245, %fd244, %fd240, %p139;
	setp.gt.u64 	%p141, %rd19, 160;
	ld.shared.f64 	%fd247, [_ZZN3cub18CUB_300001_SM_10006detail6reduce28DeviceReduceSingleTileKernelINS2_10policy_hubIdyN4cuda3__47maximumIdEEE10Policy1000EN6thrust24THRUST_300001_SM_1000_NS10device_ptrIdEEPdyS8_ddNS5_3std3__410__identityEEEvT0_T1_T2_T3_T4_T6_E12temp_storage+48];
	setp.lt.f64 	%p142, %fd245, %fd247;
	selp.f64 	%fd249, %fd247, %fd245, %p142;
	selp.f64 	%fd250, %fd249, %fd245, %p141;
	setp.gt.u64 	%p143, %rd19, 192;
	ld.shared.f64 	%fd252, [_ZZN3cub18CUB_300001_SM_10006detail6reduce28DeviceReduceSingleTileKernelINS2_10policy_hubIdyN4cuda3__47maximumIdEEE10Policy1000EN6thrust24THRUST_300001_SM_1000_NS10device_ptrIdEEPdyS8_ddNS5_3std3__410__identityEEEvT0_T1_T2_T3_T4_T6_E12temp_storage+56];
	setp.lt.f64 	%p144, %fd250, %fd252;
	selp.f64 	%fd254, %fd252, %fd250, %p144;
	selp.f64 	%fd255, %fd254, %fd250, %p143;
	setp.gt.u64 	%p145, %rd19, 224;
	ld.shared.f64 	%fd257, [_ZZN3cub18CUB_300001_SM_10006detail6reduce28DeviceReduceSingleTileKernelINS2_10policy_hubIdyN4cuda3__47maximumIdEEE10Policy1000EN6thrust24THRUST_300001_SM_1000_NS10device_ptrIdEEPdyS8_ddNS5_3std3__410__identityEEEvT0_T1_T2_T3_T4_T6_E12temp_storage+64];
	setp.lt.f64 	%p146, %fd255, %fd257;
	selp.f64 	%fd259, %fd257, %fd255, %p146;
	selp.f64 	%fd308, %fd259, %fd255, %p145;
	bra.uni 	$L__BB5_49;
$L__BB5_28:
	mov.u32 	%r24, %tid.x;
	cvt.u64.u32 	%rd6, %r24;
	mul.wide.u32 	%rd22, %r24, 8;
	add.s64 	%rd7, %rd2, %rd22;
	ld.global.f64 	%fd43, [%rd7];
	ld.global.f64 	%fd44, [%rd7+2048];
	ld.global.f64 	%fd45, [%rd7+4096];
	ld.global.f64 	%fd46, [%rd7+6144];
	ld.global.f64 	%fd47, [%rd7+8192];
	ld.global.f64 	%fd48, [%rd7+10240];
	ld.global.f64 	%fd49, [%rd7+12288];
	ld.global.f64 	%fd50, [%rd7+14336];
	setp.lt.f64 	%p3, %fd43, %fd44;
	selp.f64 	%fd51, %fd44, %fd43, %p3;
	setp.lt.f64 	%p4, %fd51, %fd45;
	selp.f64 	%fd52, %fd45, %fd51, %p4;
	setp.lt.f64 	%p5, %fd52, %fd46;
	selp.f64 	%fd53, %fd46, %fd52, %p5;
	setp.lt.f64 	%p6, %fd53, %fd47;
	selp.f64 	%fd54, %fd47, %fd53, %p6;
	setp.lt.f64 	%p7, %fd54, %fd48;
	selp.f64 	%fd55, %fd48, %fd54, %p7;
	setp.lt.f64 	%p8, %fd55, %fd49;
	selp.f64 	%fd56, %fd49, %fd55, %p8;
	setp.lt.f64 	%p9, %fd56, %fd50;
	selp.f64 	%fd307, %fd50, %fd56, %p9;
	add.s64 	%rd8, %rd19, -2048;
	setp.lt.u64 	%p10, %rd8, 2048;
	mov.b64 	%rd83, 2048;
	@%p10 bra 	$L__BB5_32;
	mov.b64 	%rd83, 2048;
$L__BB5_30:
	shl.b64 	%rd24, %rd83, 3;
	add.s64 	%rd25, %rd7, %rd24;
	ld.global.f64 	%fd57, [%rd25];
	ld.global.f64 	%fd58, [%rd25+2048];
	ld.global.f64 	%fd59, [%rd25+4096];
	ld.global.f64 	%fd60, [%rd25+6144];
	ld.global.f64 	%fd61, [%rd25+8192];
	ld.global.f64 	%fd62, [%rd25+10240];
	ld.global.f64 	%fd63, [%rd25+12288];
	ld.global.f64 	%fd64, [%rd25+14336];
	setp.lt.f64 	%p11, %fd307, %fd57;
	selp.f64 	%fd65, %fd57, %fd307, %p11;
	setp.lt.f64 	%p12, %fd65, %fd58;
	selp.f64 	%fd66, %fd58, %fd65, %p12;
	setp.lt.f64 	%p13, %fd66, %fd59;
	selp.f64 	%fd67, %fd59, %fd66, %p13;
	setp.lt.f64 	%p14, %fd67, %fd60;
	selp.f64 	%fd68, %fd60, %fd67, %p14;
	setp.lt.f64 	%p15, %fd68, %fd61;
	selp.f64 	%fd69, %fd61, %fd68, %p15;
	setp.lt.f64 	%p16, %fd69, %fd62;
	selp.f64 	%fd70, %fd62, %fd69, %p16;
	setp.lt.f64 	%p17, %fd70, %fd63;
	selp.f64 	%fd71, %fd63, %fd70, %p17;
	setp.lt.f64 	%p18, %fd71, %fd64;
	selp.f64 	%fd307, %fd64, %fd71, %p18;
	sub.s64 	%rd26, %rd19, %rd83;
	setp.lt.u64 	%p19, %rd26, 2048;
	@%p19 bra 	$L__BB5_45;
	add.s64 	%rd83, %rd83, 2048;
	setp.le.u64 	%p20, %rd83, %rd8;
	@%p20 bra 	$L__BB5_30;
$L__BB5_32:
	setp.le.u64 	%p21, %rd19, %rd83;
	cvt.u32.u64 	%r42, %rd83;
	cvt.u32.u64 	%r43, %rd19;
	sub.s32 	%r44, %r43, %r42;
	setp.ge.s32 	%p22, %r24, %r44;
	or.pred  	%p23, %p21, %p22;
	@%p23 bra 	$L__BB5_45;
	not.b32 	%r47, %r24;
	add.s32 	%r48, %r47, %r43;
	sub.s32 	%r50, %r48, %r42;
	shr.u32 	%r51, %r50, 8;
	add.s32 	%r25, %r51, 1;
	and.b32  	%r26, %r25, 15;
	setp.lt.u32 	%p24, %r50, 3840;
	mov.u32 	%r242, %r24;
	@%p24 bra 	$L__BB5_36;
	and.b32  	%r52, %r25, 33554416;
	neg.s32 	%r240, %r52;
	add.s64 	%rd27, %rd83, %rd6;
	shl.b64 	%rd28, %rd27, 3;
	add.s64 	%rd29, %rd28, %rd2;
	add.s64 	%rd84, %rd29, 16384;
	mov.u32 	%r242, %r24;
$L__BB5_35:
	.pragma "nounroll";
	ld.global.f64 	%fd73, [%rd84+-16384];
	setp.lt.f64 	%p25, %fd307, %fd73;
	selp.f64 	%fd74, %fd73, %fd307, %p25;
	ld.global.f64 	%fd75, [%rd84+-14336];
	setp.lt.f64 	%p26, %fd74, %fd75;
	selp.f64 	%fd76, %fd75, %fd74, %p26;
	ld.global.f64 	%fd77, [%rd84+-12288];
	setp.lt.f64 	%p27, %fd76, %fd77;
	selp.f64 	%fd78, %fd77, %fd76, %p27;
	ld.global.f64 	%fd79, [%rd84+-10240];
	setp.lt.f64 	%p28, %fd78, %fd79;
	selp.f64 	%fd80, %fd79, %fd78, %p28;
	ld.global.f64 	%fd81, [%rd84+-8192];
	setp.lt.f64 	%p29, %fd80, %fd81;
	selp.f64 	%fd82, %fd81, %fd80, %p29;
	ld.global.f64 	%fd83, [%rd84+-6144];
	setp.lt.f64 	%p30, %fd82, %fd83;
	selp.f64 	%fd84, %fd83, %fd82, %p30;
	ld.global.f64 	%fd85, [%rd84+-4096];
	setp.lt.f64 	%p31, %fd84, %fd85;
	selp.f64 	%fd86, %fd85, %fd84, %p31;
	ld.global.f64 	%fd87, [%rd84+-2048];
	setp.lt.f64 	%p32, %fd86, %fd87;
	selp.f64 	%fd88, %fd87, %fd86, %p32;
	ld.global.f64 	%fd89, [%rd84];
	setp.lt.f64 	%p33, %fd88, %fd89;
	selp.f64 	%fd90, %fd89, %fd88, %p33;
	ld.global.f64 	%fd91, [%rd84+2048];
	setp.lt.f64 	%p34, %fd90, %fd91;
	selp.f64 	%fd92, %fd91, %fd90, %p34;
	ld.global.f64 	%fd93, [%rd84+4096];
	setp.lt.f64 	%p35, %fd92, %fd93;
	selp.f64 	%fd94, %fd93, %fd92, %p35;
	ld.global.f64 	%fd95, [%rd84+6144];
	setp.lt.f64 	%p36, %fd94, %fd95;
	selp.f64 	%fd96, %fd95, %fd94, %p36;
	ld.global.f64 	%fd97, [%rd84+8192];
	setp.lt.f64 	%p37, %fd96, %fd97;
	selp.f64 	%fd98, %fd97, %fd96, %p37;
	ld.global.f64 	%fd99, [%rd84+10240];
	setp.lt.f64 	%p38, %fd98, %fd99;
	selp.f64 	%fd100, %fd99, %fd98, %p38;
	ld.global.f64 	%fd101, [%rd84+12288];
	setp.lt.f64 	%p39, %fd100, %fd101;
	selp.f64 	%fd102, %fd101, %fd100, %p39;
	ld.global.f64 	%fd103, [%rd84+14336];
	setp.lt.f64 	%p40, %fd102, %fd103;
	selp.f64 	%fd307, %fd103, %fd102, %p40;
	add.s32 	%r242, %r242, 4096;
	add.s32 	%r240, %r240, 16;
	add.s64 	%rd84, %rd84, 32768;
	setp.ne.s32 	%p41, %r240, 0;
	@%p41 bra 	$L__BB5_35;
$L__BB5_36:
	setp.eq.s32 	%p42, %r26, 0;
	@%p42 bra 	$L__BB5_45;
	and.b32  	%r33, %r25, 7;
	setp.lt.u32 	%p43, %r26, 8;
	@%p43 bra 	$L__BB5_39;
	cvt.u64.u32 	%rd30, %r242;
	add.s64 	%rd31, %rd83, %rd30;
	shl.b64 	%rd32, %rd31, 3;
	add.s64 	%rd33, %rd2, %rd32;
	ld.global.f64 	%fd105, [%rd33];
	setp.lt.f64 	%p44, %fd307, %fd105;
	selp.f64 	%fd106, %fd105, %fd307, %p44;
	ld.global.f64 	%fd107, [%rd33+2048];
	setp.lt.f64 	%p45, %fd106, %fd107;
	selp.f64 	%fd108, %fd107, %fd106, %p45;
	ld.global.f64 	%fd109, [%rd33+4096];
	setp.lt.f64 	%p46, %fd108, %fd109;
	selp.f64 	%fd110, %fd109, %fd108, %p46;
	ld.global.f64 	%fd111, [%rd33+6144];
	setp.lt.f64 	%p47, %fd110, %fd111;
	selp.f64 	%fd112, %fd111, %fd110, %p47;
	ld.global.f64 	%fd113, [%rd33+8192];
	setp.lt.f64 	%p48, %fd112, %fd113;
	selp.f64 	%fd114, %fd113, %fd112, %p48;
	ld.global.f64 	%fd115, [%rd33+10240];
	setp.lt.f64 	%p49, %fd114, %fd115;
	selp.f64 	%fd116, %fd115, %fd114, %p49;
	ld.global.f64 	%fd117, [%rd33+12288];
	setp.lt.f64 	%p50, %fd116, %fd117;
	selp.f64 	%fd118, %fd117, %fd116, %p50;
	ld.global.f64 	%fd119, [%rd33+14336];
	setp.lt.f64 	%p51, %fd118, %fd119;
	selp.f64 	%fd307, %fd119, %fd118, %p51;
	add.s32 	%r242, %r242, 2048;
$L__BB5_39:
	setp.eq.s32 	%p52, %r33, 0;
	@%p52 bra 	$L__BB5_45;
	and.b32  	%r36, %r25, 3;
	setp.lt.u32 	%p53, %r33, 4;
	@%p53 bra 	$L__BB5_42;
	cvt.u64.u32 	%rd34, %r242;
	add.s64 	%rd35, %rd83, %rd34;
	shl.b64 	%rd36, %rd35, 3;
	add.s64 	%rd37, %rd2, %rd36;
	ld.global.f64 	%fd121, [%rd37];
	setp.lt.f64 	%p54, %fd307, %fd121;
	selp.f64 	%fd122, %fd121, %fd307, %p54;
	ld.global.f64 	%fd123, [%rd37+2048];
	setp.lt.f64 	%p55, %fd122, %fd123;
	selp.f64 	%fd124, %fd123, %fd122, %p55;
	ld.global.f64 	%fd125, [%rd37+4096];
	setp.lt.f64 	%p56, %fd124, %fd125;
	selp.f64 	%fd126, %fd125, %fd124, %p56;
	ld.global.f64 	%fd127, [%rd37+6144];
	setp.lt.f64 	%p57, %fd126, %fd127;
	selp.f64 	%fd307, %fd127, %fd126, %p57;
	add.s32 	%r242, %r242, 1024;
$L__BB5_42:
	setp.eq.s32 	%p58, %r36, 0;
	@%p58 bra 	$L__BB5_45;
	cvt.u64.u32 	%rd38, %r242;
	add.s64 	%rd39, %rd83, %rd38;
	shl.b64 	%rd40, %rd39, 3;
	add.s64 	%rd85, %rd2, %rd40;
	neg.s32 	%r245, %r36;
$L__BB5_44:
	.pragma "nounroll";
	ld.global.f64 	%fd128, [%rd85];
	setp.lt.f64 	%p59, %fd307, %fd128;
	selp.f64 	%fd307, %fd128, %fd307, %p59;
	add.s64 	%rd85, %rd85, 2048;
	add.s32 	%r245, %r245, 1;
	setp.ne.s32 	%p60, %r245, 0;
	@%p60 bra 	$L__BB5_44;
$L__BB5_45:
	// begin inline asm
	mov.u32 %r53, %laneid;
	// end inline asm
	mov.b64 	%rd41, %fd307;
	mov.b64 	{%r55, %r60}, %rd41;
	mov.b32 	%r61, 1;
	mov.b32 	%r102, 31;
	mov.b32 	%r103, -1;
	// begin inline asm
	shfl.sync.down.b32 %r54, %r55, %r61, %r102, %r103;
	// end inline asm
	// begin inline asm
	shfl.sync.down.b32 %r59, %r60, %r61, %r102, %r103;
	// end inline asm
	mov.b64 	%rd42, {%r54, %r59};
	mov.b64 	%fd129, %rd42;
	setp.gt.s32 	%p61, %r53, 30;
	setp.lt.f64 	%p62, %fd307, %fd129;
	selp.f64 	%fd130, %fd129, %fd307, %p62;
	selp.f64 	%fd131, %fd307, %fd130, %p61;
	mov.b64 	%rd43, %fd131;
	mov.b64 	{%r65, %r70}, %rd43;
	mov.b32 	%r71, 2;
	// begin inline asm
	shfl.sync.down.b32 %r64, %r65, %r71, %r102, %r103;
	// end inline asm
	// begin inline asm
	shfl.sync.down.b32 %r69, %r70, %r71, %r102, %r103;
	// end inline asm
	mov.b64 	%rd44, {%r64, %r69};
	mov.b64 	%fd132, %rd44;
	setp.gt.s32 	%p63, %r53, 29;
	setp.lt.f64 	%p64, %fd131, %fd132;
	selp.f64 	%fd133, %fd132, %fd131, %p64;
	selp.f64 	%fd134, %fd131, %fd133, %p63;
	mov.b64 	%rd45, %fd134;
	mov.b64 	{%r75, %r80}, %rd45;
	mov.b32 	%r81, 4;
	// begin inline asm
	shfl.sync.down.b32 %r74, %r75, %r81, %r102, %r103;
	// end inline asm
	// begin inline asm
	shfl.sync.down.b32 %r79, %r80, %r81, %r102, %r103;
	// end inline asm
	mov.b64 	%rd46, {%r74, %r79};
	mov.b64 	%fd135, %rd46;
	setp.gt.s32 	%p65, %r53, 27;
	setp.lt.f64 	%p66, %fd134, %fd135;
	selp.f64 	%fd136, %fd135, %fd134, %p66;
	selp.f64 	%fd137, %fd134, %fd136, %p65;
	mov.b64 	%rd47, %fd137;
	mov.b64 	{%r85, %r90}, %rd47;
	mov.b32 	%r91, 8;
	// begin inline asm
	shfl.sync.down.b32 %r84, %r85, %r91, %r102, %r103;
	// end inline asm
	// begin inline asm
	shfl.sync.down.b32 %r89, %r90, %r91, %r102, %r103;
	// end inline asm
	mov.b64 	%rd48, {%r84, %r89};
	mov.b64 	%fd138, %rd48;
	setp.gt.s32 	%p67, %r53, 23;
	setp.lt.f64 	%p68, %fd137, %fd138;
	selp.f64 	%fd139, %fd138, %fd137, %p68;
	selp.f64 	%fd140, %fd137, %fd139, %p67;
	mov.b64 	%rd49, %fd140;
	mov.b64 	{%r95, %r100}, %rd49;
	mov.b32 	%r101, 16;
	// begin inline asm
	shfl.sync.down.b32 %r94, %r95, %r101, %r102, %r103;
	// end inline asm
	// begin inline asm
	shfl.sync.down.b32 %r99, %r100, %r101, %r102, %r103;
	// end inline asm
	mov.b64 	%rd50, {%r94, %r99};
	mov.b64 	%fd141, %rd50;
	setp.gt.s32 	%p69, %r53, 15;
	setp.lt.f64 	%p70, %fd140, %fd141;
	selp.f64 	%fd38, %fd141, %fd140, %p70;
	selp.f64 	%fd308, %fd140, %fd38, %p69;
	setp.ne.s32 	%p71, %r53, 0;
	@%p71 bra 	$L__BB5_47;
	shr.u32 	%r104, %r24, 2;
	and.b32  	%r105, %r104, 248;
	mov.u32 	%r106, _ZZN3cub18CUB_300001_SM_10006detail6reduce28DeviceReduceSingleTileKernelINS2_10policy_hubIdyN4cuda3__47maximumIdEEE10Policy1000EN6thrust24THRUST_300001_SM_1000_NS10device_ptrIdEEPdyS8_ddNS5_3std3__410__identityEEEvT0_T1_T2_T3_T4_T6_E12temp_storage;
	add.s32 	%r107, %r106, %r105;
	st.shared.f64 	[%r107+8], %fd38;
$L__BB5_47:
	bar.sync 	0;
	setp.ne.s32 	%p72, %r24, 0;
	@%p72 bra 	$L__BB5_49;
	ld.shared.f64 	%fd142, [_ZZN3cub18CUB_300001_SM_10006detail6reduce28DeviceReduceSingleTileKernelINS2_10policy_hubIdyN4cuda3__47maximumIdEEE10Policy1000EN6thrust24THRUST_300001_SM_1000_NS10device_ptrIdEEPdyS8_ddNS5_3std3__410__identityEEEvT0_T1_T2_T3_T4_T6_E12temp_storage+16];
	setp.lt.f64 	%p73, %fd308, %fd142;
	selp.f64 	%fd143, %fd142, %fd308, %p73;
	ld.shared.f64 	%fd144, [_ZZN3cub18CUB_300001_SM_10006detail6reduce28DeviceReduceSingleTileKernelINS2_10policy_hubIdyN4cuda3__47maximumIdEEE10Policy1000EN6thrust24THRUST_300001_SM_1000_NS10device_ptrIdEEPdyS8_ddNS5_3std3__410__identityEEEvT0_T1_T2_T3_T4_T6_E12temp_storage+24];
	setp.lt.f64 	%p74, %fd143, %fd144;
	selp.f64 	%fd145, %fd144, %fd143, %p74;
	ld.shared.f64 	%fd146, [_ZZN3cub18CUB_300001_SM_10006detail6reduce28DeviceReduceSingleTileKernelINS2_10policy_hubIdyN4cuda3__47maximumIdEEE10Policy1000EN6thrust24THRUST_300001_SM_1000_NS10device_ptrIdEEPdyS8_ddNS5_3std3__410__identityEEEvT0_T1_T2_T3_T4_T6_E12temp_storage+32];
	setp.lt.f64 	%p75, %fd145, %fd146;
	selp.f64 	%fd147, %fd146, %fd145, %p75;
	ld.shared.f64 	%fd148, [_ZZN3cub18CUB_300001_SM_10006detail6reduce28DeviceReduceSingleTileKernelINS2_10policy_hubIdyN4cuda3__47maximumIdEEE10Policy1000EN6thrust24THRUST_300001_SM_1000_NS10device_ptrIdEEPdyS8_ddNS5_3std3__410__identityEEEvT0_T1_T2_T3_T4_T6_E12temp_storage+40];
	setp.lt.f64 	%p76, %fd147, %fd148;
	selp.f64 	%fd149, %fd148, %fd147, %p76;
	ld.shared.f64 	%fd150, [_ZZN3cub18CUB_300001_SM_10006detail6reduce28DeviceReduceSingleTileKernelINS2_10policy_hubIdyN4cuda3__47maximumIdEEE10Policy1000EN6thrust24THRUST_300001_SM_1000_NS10device_ptrIdEEPdyS8_ddNS5_3std3__410__identityEEEvT0_T1_T2_T3_T4_T6_E12temp_storage+48];
	setp.lt.f64 	%p77, %fd149, %fd150;
	selp.f64 	%fd151, %fd150, %fd149, %p77;
	ld.shared.f64 	%fd152, [_ZZN3cub18CUB_300001_SM_10006detail6reduce28DeviceReduceSingleTileKernelINS2_10policy_hubIdyN4cuda3__47maximumIdEEE10Policy1000EN6thrust24THRUST_300001_SM_1000_NS10device_ptrIdEEPdyS8_ddNS5_3std3__410__identityEEEvT0_T1_T2_T3_T4_T6_E12temp_storage+56];
	setp.lt.f64 	%p78, %fd151, %fd152;
	selp.f64 	%fd153, %fd152, %fd151, %p78;
	ld.shared.f64 	%fd154, [_ZZN3cub18CUB_300001_SM_10006detail6reduce28DeviceReduceSingleTileKernelINS2_10policy_hubIdyN4cuda3__47maximumIdEEE10Policy1000EN6thrust24THRUST_300001_SM_1000_NS10device_ptrIdEEPdyS8_ddNS5_3std3__410__identityEEEvT0_T1_T2_T3_T4_T6_E12temp_storage+64];
	setp.lt.f64 	%p79, %fd153, %fd154;
	selp.f64 	%fd308, %fd154, %fd153, %p79;
$L__BB5_49:
	mov.u32 	%r230, %tid.x;
	setp.ne.s32 	%p166, %r230, 0;
	@%p166 bra 	$L__BB5_51;
	setp.lt.f64 	%p167, %fd42, %fd308;
	selp.f64 	%fd286, %fd308, %fd42, %p167;
	st.global.f64 	[%rd1], %fd286;
$L__BB5_51:
	ret;

}
	// .globl	_ZN3cub18CUB_300001_SM_10006detail6reduce18DeviceReduceKernelINS2_10policy_hubIdyN4cuda3__47maximumIdEEE10Policy1000EN6thrust24THRUST_300001_SM_1000_NS10device_ptrIdEEyS8_dNS5_3std3__410__identityEEEvT0_PT3_T1_NS0_13GridEvenShareISL_EET2_T4_
.visible .entry _ZN3cub18CUB_300001_SM_10006detail6reduce18DeviceReduceKernelINS2_10policy_hubIdyN4cuda3__47maximumIdEEE10Policy1000EN6thrust24THRUST_300001_SM_1000_NS10device_ptrIdEEyS8_dNS5_3std3__410__identityEEEvT0_PT3_T1_NS0_13GridEvenShareISL_EET2_T4_(
	.param .align 8 .b8 _ZN3cub18CUB_300001_SM_10006detail6reduce18DeviceReduceKernelINS2_10policy_hubIdyN4cuda3__47maximumIdEEE10Policy1000EN6thrust24THRUST_300001_SM_1000_NS10device_ptrIdEEyS8_dNS5_3std3__410__identityEEEvT0_PT3_T1_NS0_13GridEvenShareISL_EET2_T4__param_0[8],
	.param .u64 .ptr .align 1 _ZN3cub18CUB_300001_SM_10006detail6reduce18DeviceReduceKernelINS2_10policy_hubIdyN4cuda3__47maximumIdEEE10Policy1000EN6thrust24THRUST_300001_SM_1000_NS10device_ptrIdEEyS8_dNS5_3std3__410__identityEEEvT0_PT3_T1_NS0_13GridEvenShareISL_EET2_T4__param_1,
	.param .u64 _ZN3cub18CUB_300001_SM_10006detail6reduce18DeviceReduceKernelINS2_10policy_hubIdyN4cuda3__47maximumIdEEE10Policy1000EN6thrust24THRUST_300001_SM_1000_NS10device_ptrIdEEyS8_dNS5_3std3__410__identityEEEvT0_PT3_T1_NS0_13GridEvenShareISL_EET2_T4__param_2,
	.param .align 8 .b8 _ZN3cub18CUB_300001_SM_10006detail6reduce18DeviceReduceKernelINS2_10policy_hubIdyN4cuda3__47maximumIdEEE10Policy1000EN6thrust24THRUST_300001_SM_1000_NS10device_ptrIdEEyS8_dNS5_3std3__410__identityEEEvT0_PT3_T1_NS0_13GridEvenShareISL_EET2_T4__param_3[72],
	.param .align 1 .b8 _ZN3cub18CUB_300001_SM_10006detail6reduce18DeviceReduceKernelINS2_10policy_hubIdyN4cuda3__47maximumIdEEE10Policy1000EN6thrust24THRUST_300001_SM_1000_NS10device_ptrIdEEyS8_dNS5_3std3__410__identityEEEvT0_PT3_T1_NS0_13GridEvenShareISL_EET2_T4__param_4[1],
	.param .align 1 .b8 _ZN3cub18CUB_300001_SM_10006detail6reduce18DeviceReduceKernelINS2_10policy_hubIdyN4cuda3__47maximumIdEEE10Policy1000EN6thrust24THRUST_300001_SM_1000_NS10device_ptrIdEEyS8_dNS5_3std3__410__identityEEEvT0_PT3_T1_NS0_13GridEvenShareISL_EET2_T4__param_5[1]
)
.maxntid 256
{
	.reg .pred 	%p<166>;
	.reg .b16 	%rs<4>;
	.reg .b32 	%r<281>;
	.reg .b64 	%rd<108>;
	.reg .b64 	%fd<305>;
	// demoted variable
	.shared .align 8 .b8 _ZZN3cub18CUB_300001_SM_10006detail6reduce18DeviceReduceKernelINS2_10policy_hubIdyN4cuda3__47maximumIdEEE10Policy1000EN6thrust24THRUST_300001_SM_1000_NS10device_ptrIdEEyS8_dNS5_3std3__410__identityEEEvT0_PT3_T1_NS0_13GridEvenShareISL_EET2_T4_E12temp_storage[80];
	ld.param.u64 	%rd1, [_ZN3cub18CUB_300001_SM_10006detail6reduce18DeviceReduceKernelINS2_10policy_hubIdyN4cuda3__47maximumIdEEE10Policy1000EN6thrust24THRUST_300001_SM_1000_NS10device_ptrIdEEyS8_dNS5_3std3__410__identityEEEvT0_PT3_T1_NS0_13GridEvenShareISL_EET2_T4__param_3+32];
	ld.param.u32 	%r1, [_ZN3cub18CUB_300001_SM_10006detail6reduce18DeviceReduceKernelINS2_10policy_hubIdyN4cuda3__47maximumIdEEE10Policy1000EN6thrust24THRUST_300001_SM_1000_NS10device_ptrIdEEyS8_dNS5_3std3__410__identityEEEvT0_PT3_T1_NS0_13GridEvenShareISL_EET2_T4__param_3+40];
	ld.param.u64 	%rd25, [_ZN3cub18CUB_300001_SM_10006detail6reduce18DeviceReduceKernelINS2_10policy_hubIdyN4cuda3__47maximumIdEEE10Policy1000EN6thrust24THRUST_300001_SM_1000_NS10device_ptrIdEEyS8_dNS5_3std3__410__identityEEEvT0_PT3_T1_NS0_13GridEvenShareISL_EET2_T4__param_0];
	cvta.to.global.u64 	%rd2, %rd25;
	mov.u32 	%r2, %ctaid.x;
	shl.b32 	%r50, %r1, 11;
	cvt.s64.s32 	%rd3, %r50;
	shl.b32 	%r51, %r2, 11;
	cvt.u64.u32 	%rd4, %r51;
	sub.s64 	%rd5, %rd1, %rd4;
	setp.gt.u64 	%p1, %rd5, 2047;
	@%p1 bra 	$L__BB6_25;
	cvt.u32.u64 	%r137, %rd4;
	cvt.u32.u64 	%r3, %rd1;
	sub.s32 	%r4, %r3, %r137;
	mov.u32 	%r5, %tid.x;
	setp.ge.s32 	%p79, %r5, %r4;
	mov.f64 	%fd293, 0d0000000000000000;
	mov.u32 	%r268, %r5;
	@%p79 bra 	$L__BB6_3;
	add.s32 	%r139, %r137, %r5;
	mul.wide.u32 	%rd61, %r139, 8;
	add.s64 	%rd62, %rd2, %rd61;
	ld.global.f64 	%fd293, [%rd62];
	add.s32 	%r268, %r5, 256;
$L__BB6_3:
	setp.ge.s32 	%p80, %r268, %r4;
	@%p80 bra 	$L__BB6_16;
	not.b32 	%r141, %r268;
	add.s32 	%r142, %r141, %r3;
	sub.s32 	%r143, %r142, %r137;
	shr.u32 	%r144, %r143, 8;
	add.s32 	%r8, %r144, 1;
	and.b32  	%r9, %r8, 15;
	setp.lt.u32 	%p81, %r143, 3840;
	@%p81 bra 	$L__BB6_7;
	and.b32  	%r145, %r8, 33554416;
	neg.s32 	%r266, %r145;
	mul.wide.u32 	%rd63, %r2, 16384;
	mul.wide.u32 	%rd64, %r268, 8;
	or.b64  	%rd65, %rd63, %rd64;
	add.s64 	%rd66, %rd65, %rd2;
	add.s64 	%rd102, %rd66, 16384;
$L__BB6_6:
	.pragma "nounroll";
	ld.global.f64 	%fd155, [%rd102+-16384];
	setp.lt.f64 	%p82, %fd293, %fd155;
	selp.f64 	%fd156, %fd155, %fd293, %p82;
	ld.global.f64 	%fd157, [%rd102+-14336];
	setp.lt.f64 	%p83, %fd156, %fd157;
	selp.f64 	%fd158, %fd157, %fd156, %p83;
	ld.global.f64 	%fd159, [%rd102+-12288];
	setp.lt.f64 	%p84, %fd158, %fd159;
	selp.f64 	%fd160, %fd159, %fd158, %p84;
	ld.global.f64 	%fd161, [%rd102+-10240];
	setp.lt.f64 	%p85, %fd160, %fd161;
	selp.f64 	%fd162, %fd161, %fd160, %p85;
	ld.global.f64 	%fd163, [%rd102+-8192];
	setp.lt.f64 	%p86, %fd162, %fd163;
	selp.f64 	%fd164, %fd163, %fd162, %p86;
	ld.global.f64 	%fd165, [%rd102+-6144];
	setp.lt.f64 	%p87, %fd164, %fd165;
	selp.f64 	%fd166, %fd165, %fd164, %p87;
	ld.global.f64 	%fd167, [%rd102+-4096];
	setp.lt.f64 	%p88, %fd166, %fd167;
	selp.f64 	%fd168, %fd167, %fd166, %p88;
	ld.global.f64 	%fd169, [%rd102+-2048];
	setp.lt.f64 	%p89, %fd168, %fd169;
	selp.f64 	%fd170, %fd169, %fd168, %p89;
	ld.global.f64 	%fd171, [%rd102];
	setp.lt.f64 	%p90, %fd170, %fd171;
	selp.f64 	%fd172, %fd171, %fd170, %p90;
	ld.global.f64 	%fd173, [%rd102+2048];
	setp.lt.f64 	%p91, %fd172, %fd173;
	selp.f64 	%fd174, %fd173, %fd172, %p91;
	ld.global.f64 	%fd175, [%rd102+4096];
	setp.lt.f64 	%p92, %fd174, %fd175;
	selp.f64 	%fd176, %fd175, %fd174, %p92;
	ld.global.f64 	%fd177, [%rd102+6144];
	setp.lt.f64 	%p93, %fd176, %fd177;
	selp.f64 	%fd178, %fd177, %fd176, %p93;
	ld.global.f64 	%fd179, [%rd102+8192];
	setp.lt.f64 	%p94, %fd178, %fd179;
	selp.f64 	%fd180, %fd179, %fd178, %p94;
	ld.global.f64 	%fd181, [%rd102+10240];
	setp.lt.f64 	%p95, %fd180, %fd181;
	selp.f64 	%fd182, %fd181, %fd180, %p95;
	ld.global.f64 	%fd183, [%rd102+12288];
	setp.lt.f64 	%p96, %fd182, %fd183;
	selp.f64 	%fd184, %fd183, %fd182, %p96;
	ld.global.f64 	%fd185, [%rd102+14336];
	setp.lt.f64 	%p97, %fd184, %fd185;
	selp.f64 	%fd293, %fd185, %fd184, %p97;
	add.s32 	%r268, %r268, 4096;
	add.s32 	%r266, %r266, 16;
	add.s64 	%rd102, %rd102, 32768;
	setp.ne.s32 	%p98, %r266, 0;
	@%p98 bra 	$L__BB6_6;
$L__BB6_7:
	setp.eq.s32 	%p99, %r9, 0;
	@%p99 bra 	$L__BB6_16;
	and.b32  	%r16, %r8, 7;
	setp.lt.u32 	%p100, %r9, 8;
	@%p100 bra 	$L__BB6_10;
	cvt.s64.s32 	%rd67, %r268;
	add.s64 	%rd68, %rd67, %rd4;
	shl.b64 	%rd69, %rd68, 3;
	add.s64 	%rd70, %rd2, %rd69;
	ld.global.f64 	%fd187, [%rd70];
	setp.lt.f64 	%p101, %fd293, %fd187;
	selp.f64 	%fd188, %fd187, %fd293, %p101;
	ld.global.f64 	%fd189, [%rd70+2048];
	setp.lt.f64 	%p102, %fd188, %fd189;
	selp.f64 	%fd190, %fd189, %fd188, %p102;
	ld.global.f64 	%fd191, [%rd70+4096];
	setp.lt.f64 	%p103, %fd190, %fd191;
	selp.f64 	%fd192, %fd191, %fd190, %p103;
	ld.global.f64 	%fd193, [%rd70+6144];
	setp.lt.f64 	%p104, %fd192, %fd193;
	selp.f64 	%fd194, %fd193, %fd192, %p104;
	ld.global.f64 	%fd195, [%rd70+8192];
	setp.lt.f64 	%p105, %fd194, %fd195;
	selp.f64 	%fd196, %fd195, %fd194, %p105;
	ld.global.f64 	%fd197, [%rd70+10240];
	setp.lt.f64 	%p106, %fd196, %fd197;
	selp.f64 	%fd198, %fd197, %fd196, %p106;
	ld.global.f64 	%fd199, [%rd70+12288];
	setp.lt.f64 	%p107, %fd198, %fd199;
	selp.f64 	%fd200, %fd199, %fd198, %p107;
	ld.global.f64 	%fd201, [%rd70+14336];
	setp.lt.f64 	%p108, %fd200, %fd201;
	selp.f64 	%fd293, %fd201, %fd200, %p108;
	add.s32 	%r268, %r268, 2048;
$L__BB6_10:
	setp.eq.s32 	%p109, %r16, 0;
	@%p109 bra 	$L__BB6_16;
	and.b32  	%r19, %r8, 3;
	setp.lt.u32 	%p110, %r16, 4;
	@%p110 bra 	$L__BB6_13;
	cvt.s64.s32 	%rd71, %r268;
	add.s64 	%rd72, %rd71, %rd4;
	shl.b64 	%rd73, %rd72, 3;
	add.s64 	%rd74, %rd2, %rd73;
	ld.global.f64 	%fd203, [%rd74];
	setp.lt.f64 	%p111, %fd293, %fd203;
	selp.f64 	%fd204, %fd203, %fd293, %p111;
	ld.global.f64 	%fd205, [%rd74+2048];
	setp.lt.f64 	%p112, %fd204, %fd205;
	selp.f64 	%fd206, %fd205, %fd204, %p112;
	ld.global.f64 	%fd207, [%rd74+4096];
	setp.lt.f64 	%p113, %fd206, %fd207;
	selp.f64 	%fd208, %fd207, %fd206, %p113;
	ld.global.f64 	%fd209, [%rd74+6144];
	setp.lt.f64 	%p114, %fd208, %fd209;
	selp.f64 	%fd293, %fd209, %fd208, %p114;
	add.s32 	%r268, %r268, 1024;
$L__BB6_13:
	setp.eq.s32 	%p115, %r19, 0;
	@%p115 bra 	$L__BB6_16;
	mul.wide.u32 	%rd75, %r2, 16384;
	add.s64 	%rd9, %rd2, %rd75;
	neg.s32 	%r271, %r19;
$L__BB6_15:
	.pragma "nounroll";
	mul.wide.s32 	%rd76, %r268, 8;
	add.s64 	%rd77, %rd9, %rd76;
	ld.global.f64 	%fd210, [%rd77];
	setp.lt.f64 	%p116, %fd293, %fd210;
	selp.f64 	%fd293, %fd210, %fd293, %p116;
	add.s32 	%r268, %r268, 256;
	add.s32 	%r271, %r271, 1;
	setp.ne.s32 	%p117, %r271, 0;
	@%p117 bra 	$L__BB6_15;
$L__BB6_16:
	setp.lt.s32 	%p118, %r4, 256;
	@%p118 bra 	$L__BB6_21;
	// begin inline asm
	mov.u32 %r209, %laneid;
	// end inline asm
	mov.b64 	%rd88, %fd293;
	mov.b64 	{%r211, %r216}, %rd88;
	mov.b32 	%r217, 1;
	mov.b32 	%r258, 31;
	mov.b32 	%r259, -1;
	// begin inline asm
	shfl.sync.down.b32 %r210, %r211, %r217, %r258, %r259;
	// end inline asm
	// begin inline asm
	shfl.sync.down.b32 %r215, %r216, %r217, %r258, %r259;
	// end inline asm
	mov.b64 	%rd89, {%r210, %r215};
	mov.b64 	%fd258, %rd89;
	setp.gt.s32 	%p146, %r209, 30;
	setp.lt.f64 	%p147, %fd293, %fd258;
	selp.f64 	%fd259, %fd258, %fd293, %p147;
	selp.f64 	%fd260, %fd293, %fd259, %p146;
	mov.b64 	%rd90, %fd260;
	mov.b64 	{%r221, %r226}, %rd90;
	mov.b32 	%r227, 2;
	// begin inline asm
	shfl.sync.down.b32 %r220, %r221, %r227, %r258, %r259;
	// end inline asm
	// begin inline asm
	shfl.sync.down.b32 %r225, %r226, %r227, %r258, %r259;
	// end inline asm
	mov.b64 	%rd91, {%r220, %r225};
	mov.b64 	%fd261, %rd91;
	setp.gt.s32 	%p148, %r209, 29;
	setp.lt.f64 	%p149, %fd260, %fd261;
	selp.f64 	%fd262, %fd261, %fd260, %p149;
	selp.f64 	%fd263, %fd260, %fd262, %p148;
	mov.b64 	%rd92, %fd263;
	mov.b64 	{%r231, %r236}, %rd92;
	mov.b32 	%r237, 4;
	// begin inline asm
	shfl.sync.down.b32 %r230, %r231, %r237, %r258, %r259;
	// end inline asm
	// begin inline asm
	shfl.sync.down.b32 %r235, %r236, %r237, %r258, %r259;
	// end inline asm
	mov.b64 	%rd93, {%r230, %r235};
	mov.b64 	%fd264, %rd93;
	setp.gt.s32 	%p150, %r209, 27;
	setp.lt.f64 	%p151, %fd263, %fd264;
	selp.f64 	%fd265, %fd264, %fd263, %p151;
	selp.f64 	%fd266, %fd263, %fd265, %p150;
	mov.b64 	%rd94, %fd266;
	mov.b64 	{%r241, %r246}, %rd94;
	mov.b32 	%r247, 8;
	// begin inline asm
	shfl.sync.down.b32 %r240, %r241, %r247, %r258, %r259;
	// end inline asm
	// begin inline asm
	shfl.sync.down.b32 %r245, %r246, %r247, %r258, %r259;
	// end inline asm
	mov.b64 	%rd95, {%r240, %r245};
	mov.b64 	%fd267, %rd95;
	setp.gt.s32 	%p152, %r209, 23;
	setp.lt.f64 	%p153, %fd266, %fd267;
	selp.f64 	%fd268, %fd267, %fd266, %p153;
	selp.f64 	%fd269, %fd266, %fd268, %p152;
	mov.b64 	%rd96, %fd269;
	mov.b64 	{%r251, %r256}, %rd96;
	mov.b32 	%r257, 16;
	// begin inline asm
	shfl.sync.down.b32 %r250, %r251, %r257, %r258, %r259;
	// end inline asm
	// begin inline asm
	shfl.sync.down.b32 %r255, %r256, %r257, %r258, %r259;
	// end inline asm
	mov.b64 	%rd97, {%r250, %r255};
	mov.b64 	%fd270, %rd97;
	setp.gt.s32 	%p154, %r209, 15;
	setp.lt.f64 	%p155, %fd269, %fd270;
	selp.f64 	%fd16, %fd270, %fd269, %p155;
	selp.f64 	%fd304, %fd269, %fd16, %p154;
	setp.ne.s32 	%p156, %r209, 0;
	@%p156 bra 	$L__BB6_19;
	shr.u32 	%r260, %r5, 2;
	and.b32  	%r261, %r260, 248;
	mov.u32 	%r262, _ZZN3cub18CUB_300001_SM_10006detail6reduce18DeviceReduceKernelINS2_10policy_hubIdyN4cuda3__47maximumIdEEE10Policy1000EN6thrust24THRUST_300001_SM_1000_NS10device_ptrIdEEyS8_dNS5_3std3__410__identityEEEvT0_PT3_T1_NS0_13GridEvenShareISL_EET2_T4_E12temp_storage;
	add.s32 	%r263, %r262, %r261;
	st.shared.f64 	[%r263+8], %fd16;
$L__BB6_19:
	bar.sync 	0;
	setp.ne.s32 	%p157, %r5, 0;
	@%p157 bra 	$L__BB6_46;
	ld.shared.f64 	%fd271, [_ZZN3cub18CUB_300001_SM_10006detail6reduce18DeviceReduceKernelINS2_10policy_hubIdyN4cuda3__47maximumIdEEE10Policy1000EN6thrust24THRUST_300001_SM_1000_NS10device_ptrIdEEyS8_dNS5_3std3__410__identityEEEvT0_PT3_T1_NS0_13GridEvenShareISL_EET2_T4_E12temp_storage+16];
	setp.lt.f64 	%p158, %fd304, %fd271;
	selp.f64 	%fd272, %fd271, %fd304, %p158;
	ld.shared.f64 	%fd273, [_ZZN3cub18CUB_300001_SM_10006detail6reduce18DeviceReduceKernelINS2_10policy_hubIdyN4cuda3__47maximumIdEEE10Policy1000EN6thrust24THRUST_300001_SM_1000_NS10device_ptrIdEEyS8_dNS5_3std3__410__identityEEEvT0_PT3_T1_NS0_13GridEvenShareISL_EET2_T4_E12temp_storage+24];
	setp.lt.f64 	%p159, %fd272, %fd273;
	selp.f64 	%fd274, %fd273, %fd272, %p159;
	ld.shared.f64 	%fd275, [_ZZN3cub18CUB_300001_SM_10006detail6reduce18DeviceReduceKernelINS2_10policy_hubIdyN4cuda3__47maximumIdEEE10Policy1000EN6thrust24THRUST_300001_SM_1000_NS10device_ptrIdEEyS8_dNS5_3std3__410__identityEEEvT0_PT3_T1_NS0_13GridEvenShareISL_EET2_T4_E12temp_storage+32];
	setp.lt.f64 	%p160, %fd274, %fd275;
	selp.f64 	%fd276, %fd275, %fd274, %p160;
	ld.shared.f64 	%fd277, [_ZZN3cub18CUB_300001_SM_10006detail6reduce18DeviceReduceKernelINS2_10policy_hubIdyN4cuda3__47maximumIdEEE10Policy1000EN6thrust24THRUST_300001_SM_1000_NS10device_ptrIdEEyS8_dNS5_3std3__410__identityEEEvT0_PT3_T1_NS0_13GridEvenShareISL_EET2_T4_E12temp_storage+40];
	setp.lt.f64 	%p161, %fd276, %fd277;
	selp.f64 	%fd278, %fd277, %fd276, %p161;
	ld.shared.f64 	%fd279, [_ZZN3cub18CUB_300001_SM_10006detail6reduce18DeviceReduceKernelINS2_10policy_hubIdyN4cuda3__47maximumIdEEE10Policy1000EN6thrust24THRUST_300001_SM_1000_NS10device_ptrIdEEyS8_dNS5_3std3__410__identityEEEvT0_PT3_T1_NS0_13GridEvenShareISL_EET2_T4_E12temp_storage+48];
	setp.lt.f64 	%p162, %fd278, %fd279;
	selp.f64 	%fd280, %fd279, %fd278, %p162;
	ld.shared.f64 	%fd281, [_ZZN3cub18CUB_300001_SM_10006detail6reduce18DeviceReduceKernelINS2_10policy_hubIdyN4cuda3__47maximumIdEEE10Policy1000EN6thrust24THRUST_300001_SM_1000_NS10device_ptrIdEEyS8_dNS5_3std3__410__identityEEEvT0_PT3_T1_NS0_13GridEvenShareISL_EET2_T4_E12temp_storage+56];
	setp.lt.f64 	%p163, %fd280, %fd281;
	selp.f64 	%fd282, %fd281, %fd280, %p163;
	ld.shared.f64 	%fd283, [_ZZN3cub18CUB_300001_SM_10006detail6reduce18DeviceReduceKernelINS2_10policy_hubIdyN4cuda3__47maximumIdEEE10Policy1000EN6thrust24THRUST_300001_SM_1000_NS10device_ptrIdEEyS8_dNS5_3std3__410__identityEEEvT0_PT3_T1_NS0_13GridEvenShareISL_EET2_T4_E12temp_storage+64];
	setp.lt.f64 	%p164, %fd282, %fd283;
	selp.f64 	%fd304, %fd283, %fd282, %p164;
	bra.uni 	$L__BB6_46;
$L__BB6_21:
	// begin inline asm
	mov.u32 %r146, %laneid;
	// end inline asm
	and.b32  	%r197, %r5, 992;
	add.s32 	%r198, %r197, 32;
	setp.gt.s32 	%p119, %r198, %r4;
	not.b32 	%r199, %r197;
	add.s32 	%r200, %r4, %r199;
	selp.b32 	%r195, %r200, 31, %p119;
	mov.b64 	%rd78, %fd293;
	mov.b64 	{%r148, %r153}, %rd78;
	mov.b32 	%r154, 1;
	mov.b32 	%r196, -1;
	// begin inline asm
	shfl.sync.down.b32 %r147, %r148, %r154, %r195, %r196;
	// end inline asm
	// begin inline asm
	shfl.sync.down.b32 %r152, %r153, %r154, %r195, %r196;
	// end inline asm
	mov.b64 	%rd79, {%r147, %r152};
	mov.b64 	%fd211, %rd79;
	setp.lt.s32 	%p120, %r146, %r195;
	setp.lt.f64 	%p121, %fd293, %fd211;
	selp.f64 	%fd212, %fd211, %fd293, %p121;
	selp.f64 	%fd213, %fd212, %fd293, %p120;
	mov.b64 	%rd80, %fd213;
	mov.b64 	{%r158, %r163}, %rd80;
	mov.b32 	%r164, 2;
	// begin inline asm
	shfl.sync.down.b32 %r157, %r158, %r164, %r195, %r196;
	// end inline asm
	// begin inline asm
	shfl.sync.down.b32 %r162, %r163, %r164, %r195, %r196;
	// end inline asm
	mov.b64 	%rd81, {%r157, %r162};
	mov.b64 	%fd214, %rd81;
	add.s32 	%r201, %r146, 2;
	setp.gt.s32 	%p122, %r201, %r195;
	setp.lt.f64 	%p123, %fd213, %fd214;
	selp.f64 	%fd215, %fd214, %fd213, %p123;
	selp.f64 	%fd216, %fd213, %fd215, %p122;
	mov.b64 	%rd82, %fd216;
	mov.b64 	{%r168, %r173}, %rd82;
	mov.b32 	%r174, 4;
	// begin inline asm
	shfl.sync.down.b32 %r167, %r168, %r174, %r195, %r196;
	// end inline asm
	// begin inline asm
	shfl.sync.down.b32 %r172, %r173, %r174, %r195, %r196;
	// end inline asm
	mov.b64 	%rd83, {%r167, %r172};
	mov.b64 	%fd217, %rd83;
	add.s32 	%r202, %r146, 4;
	setp.gt.s32 	%p124, %r202, %r195;
	setp.lt.f64 	%p125, %fd216, %fd217;
	selp.f64 	%fd218, %fd217, %fd216, %p125;
	selp.f64 	%fd219, %fd216, %fd218, %p124;
	mov.b64 	%rd84, %fd219;
	mov.b64 	{%r178, %r183}, %rd84;
	mov.b32 	%r184, 8;
	// begin inline asm
	shfl.sync.down.b32 %r177, %r178, %r184, %r195, %r196;
	// end inline asm
	// begin inline asm
	shfl.sync.down.b32 %r182, %r183, %r184, %r195, %r196;
	// end inline asm
	mov.b64 	%rd85, {%r177, %r182};
	mov.b64 	%fd220, %rd85;
	add.s32 	%r203, %r146, 8;
	setp.gt.s32 	%p126, %r203, %r195;
	setp.lt.f64 	%p127, %fd219, %fd220;
	selp.f64 	%fd221, %fd220, %fd219, %p127;
	selp.f64 	%fd222, %fd219, %fd221, %p126;
	mov.b64 	%rd86, %fd222;
	mov.b64 	{%r188, %r193}, %rd86;
	mov.b32 	%r194, 16;
	// begin inline asm
	shfl.sync.down.b32 %r187, %r188, %r194, %r195, %r196;
	// end inline asm
	// begin inline asm
	shfl.sync.down.b32 %r192, %r193, %r194, %r195, %r196;
	// end inline asm
	mov.b64 	%rd87, {%r187, %r192};
	mov.b64 	%fd223, %rd87;
	add.s32 	%r204, %r146, 16;
	setp.gt.s32 	%p128, %r204, %r195;
	setp.lt.f64 	%p129, %fd222, %fd223;
	selp.f64 	%fd224, %fd223, %fd222, %p129;
	selp.f64 	%fd304, %fd222, %fd224, %p128;
	setp.ne.s32 	%p130, %r146, 0;
	@%p130 bra 	$L__BB6_23;
	shr.u32 	%r205, %r5, 2;
	and.b32  	%r206, %r205, 248;
	mov.u32 	%r207, _ZZN3cub18CUB_300001_SM_10006detail6reduce18DeviceReduceKernelINS2_10policy_hubIdyN4cuda3__47maximumIdEEE10Policy1000EN6thrust24THRUST_300001_SM_1000_NS10device_ptrIdEEyS8_dNS5_3std3__410__identityEEEvT0_PT3_T1_NS0_13GridEvenShareISL_EET2_T4_E12temp_storage;
	add.s32 	%r208, %r207, %r206;
	st.shared.f64 	[%r208+8], %fd304;
$L__BB6_23:
	bar.sync 	0;
	setp.ne.s32 	%p131, %r5, 0;
	@%p131 bra 	$L__BB6_46;
	setp.gt.s32 	%p132, %r4, 32;
	ld.shared.f64 	%fd225, [_ZZN3cub18CUB_300001_SM_10006detail6reduce18DeviceReduceKernelINS2_10policy_hubIdyN4cuda3__47maximumIdEEE10Policy1000EN6thrust24THRUST_300001_SM_1000_NS10device_ptrIdEEyS8_dNS5_3std3__410__identityEEEvT0_PT3_T1_NS0_13GridEvenShareISL_EET2_T4_E12temp_storage+16];
	setp.lt.f64 	%p133, %fd304, %fd225;
	selp.f64 	%fd227, %fd225, %fd304, %p133;
	selp.f64 	%fd228, %fd227, %fd304, %p132;
	setp.gt.s32 	%p134, %r4, 64;
	ld.shared.f64 	%fd230, [_ZZN3cub18CUB_300001_SM_10006detail6reduce18DeviceReduceKernelINS2_10policy_hubIdyN4cuda3__47maximumIdEEE10Policy1000EN6thrust24THRUST_300001_SM_1000_NS10device_ptrIdEEyS8_dNS5_3std3__410__identityEEEvT0_PT3_T1_NS0_13GridEvenShareISL_EET2_T4_E12temp_storage+24];
	setp.lt.f64 	%p135, %fd228, %fd230;
	selp.f64 	%fd232, %fd230, %fd228, %p135;
	selp.f64 	%fd233, %fd232, %fd228, %p134;
	setp.gt.s32 	%p136, %r4, 96;
	ld.shared.f64 	%fd235, [_ZZN3cub18CUB_300001_SM_10006detail6reduce18DeviceReduceKernelINS2_10policy_hubIdyN4cuda3__47maximumIdEEE10Policy1000EN6thrust24THRUST_300001_SM_1000_NS10device_ptrIdEEyS8_dNS5_3std3__410__identityEEEvT0_PT3_T1_NS0_13GridEvenShareISL_EET2_T4_E12temp_storage+32];
	setp.lt.f64 	%p137, %fd233, %fd235;
	selp.f64 	%fd237, %fd235, %fd233, %p137;
	selp.f64 	%fd238, %fd237, %fd233, %p136;
	setp.gt.s32 	%p138, %r4, 128;
	ld.shared.f64 	%fd240, [_ZZN3cub18CUB_300001_SM_10006detail6reduce18DeviceReduceKernelINS2_10policy_hubIdyN4cuda3__47maximumIdEEE10Policy1000EN6thrust24THRUST_300001_SM_1000_NS10device_ptrIdEEyS8_dNS5_3std3__410__identityEEEvT0_PT3_T1_NS0_13GridEvenShareISL_EET2_T4_E12temp_storage+40];
	setp.lt.f64 	%p139, %fd238, %fd240;
	selp.f64 	%fd242, %fd240, %fd238, %p139;
	selp.f64 	%fd243, %fd242, %fd238, %p138;
	setp.gt.s32 	%p140, %r4, 160;
	ld.shared.f64 	%fd245, [_ZZN3cub18CUB_300001_SM_10006detail6reduce18DeviceReduceKernelINS2_10policy_hubIdyN4cuda3__47maximumIdEEE10Policy1000EN6thrust24THRUST_300001_SM_1000_NS10device_ptrIdEEyS8_dNS5_3std3__410__identityEEEvT0_PT3_T1_NS0_13GridEvenShareISL_EET2_T4_E12temp_storage+48];
	setp.lt.f64 	%p141, %fd243, %fd245;
	selp.f64 	%fd247, %fd245, %fd243, %p141;
	selp.f64 	%fd248, %fd247, %fd243, %p140;
	setp.gt.s32 	%p142, %r4, 192;
	ld.shared.f64 	%fd250, [_ZZN3cub18CUB_300001_SM_10006detail6reduce18DeviceReduceKernelINS2_10policy_hubIdyN4cuda3__47maximumIdEEE10Policy1000EN6thrust24THRUST_300001_SM_1000_NS10device_ptrIdEEyS8_dNS5_3std3__410__identityEEEvT0_PT3_T1_NS0_13GridEvenShareISL_EET2_T4_E12temp_storage+56];
	setp.lt.f64 	%p143, %fd248, %fd250;
	selp.f64 	%fd252, %fd250, %fd248, %p143;
	selp.f64 	%fd253, %fd252, %fd248, %p142;
	setp.gt.s32 	%p144, %r4, 224;
	ld.shared.f64 	%fd255, [_ZZN3cub18CUB_300001_SM_10006detail6reduce18DeviceReduceKernelINS2_10policy_hubIdyN4cuda3__47maximumIdEEE10Policy1000EN6thrust24THRUST_300001_SM_1000_NS10device_ptrIdEEyS8_dNS5_3std3__410__identityEEEvT0_PT3_T1_NS0_13GridEvenShareISL_EET2_T4_E12temp_storage+64];
	setp.lt.f64 	%p145, %fd253, %fd255;
	selp.f64 	%fd257, %fd255, %fd253, %p145;
	selp.f64 	%fd304, %fd257, %fd253, %p144;
	bra.uni 	$L__BB6_46;
$L__BB6_25:
	cvt.u32.u64 	%r52, %rd4;
	mov.u32 	%r27, %tid.x;
	add.s32 	%r53, %r27, %r52;
	mul.wide.u32 	%rd26, %r53, 8;
	add.s64 	%rd27, %rd2, %rd26;
	ld.global.f64 	%fd41, [%rd27];
	ld.global.f64 	%fd42, [%rd27+2048];
	ld.global.f64 	%fd43, [%rd27+4096];
	ld.global.f64 	%fd44, [%rd27+6144];
	ld.global.f64 	%fd45, [%rd27+8192];
	ld.global.f64 	%fd46, [%rd27+10240];
	ld.global.f64 	%fd47, [%rd27+12288];
	ld.global.f64 	%fd48, [%rd27+14336];
	setp.lt.f64 	%p2, %fd41, %fd42;
	selp.f64 	%fd49, %fd42, %fd41, %p2;
	setp.lt.f64 	%p3, %fd49, %fd43;
	selp.f64 	%fd50, %fd43, %fd49, %p3;
	setp.lt.f64 	%p4, %fd50, %fd44;
	selp.f64 	%fd51, %fd44, %fd50, %p4;
	setp.lt.f64 	%p5, %fd51, %fd45;
	selp.f64 	%fd52, %fd45, %fd51, %p5;
	setp.lt.f64 	%p6, %fd52, %fd46;
	selp.f64 	%fd53, %fd46, %fd52, %p6;
	setp.lt.f64 	%p7, %fd53, %fd47;
	selp.f64 	%fd54, %fd47, %fd53, %p7;
	setp.lt.f64 	%p8, %fd54, %fd48;
	selp.f64 	%fd303, %fd48, %fd54, %p8;
	setp.lt.u64 	%p9, %rd5, %rd3;
	@%p9 bra 	$L__BB6_42;
	cvt.u32.u64 	%r55, %rd3;
	cvt.u64.u32 	%rd28, %r27;
	add.s64 	%rd104, %rd4, %rd3;
	cvt.u32.u64 	%r28, %rd1;
	not.b32 	%r57, %r27;
	add.s32 	%r58, %r57, %r28;
	sub.s32 	%r59, %r58, %r55;
	sub.s32 	%r273, %r59, %r52;
	add.s64 	%rd29, %rd104, %rd28;
	shl.b64 	%rd30, %rd29, 3;
	add.s64 	%rd31, %rd30, %rd2;
	add.s64 	%rd103, %rd31, 16384;
	mov.b32 	%r274, 0;
	mov.u64 	%rd105, %rd4;
$L__BB6_27:
	cvt.s64.s32 	%rd15, %r50;
	add.s64 	%rd105, %rd105, %rd15;
	add.s64 	%rd32, %rd1, -2048;
	setp.gt.u64 	%p10, %rd105, %rd32;
	@%p10 bra 	$L__BB6_29;
	shl.b32 	%r61, %r1, 11;
	cvt.s64.s32 	%rd33, %r61;
	cvt.u64.u32 	%rd34, %r27;
	add.s64 	%rd35, %rd105, %rd34;
	shl.b64 	%rd36, %rd35, 3;
	add.s64 	%rd37, %rd2, %rd36;
	ld.global.f64 	%fd55, [%rd37];
	ld.global.f64 	%fd56, [%rd37+2048];
	ld.global.f64 	%fd57, [%rd37+4096];
	ld.global.f64 	%fd58, [%rd37+6144];
	ld.global.f64 	%fd59, [%rd37+8192];
	ld.global.f64 	%fd60, [%rd37+10240];
	ld.global.f64 	%fd61, [%rd37+12288];
	ld.global.f64 	%fd62, [%rd37+14336];
	setp.lt.f64 	%p11, %fd303, %fd55;
	selp.f64 	%fd63, %fd55, %fd303, %p11;
	setp.lt.f64 	%p12, %fd63, %fd56;
	selp.f64 	%fd64, %fd56, %fd63, %p12;
	setp.lt.f64 	%p13, %fd64, %fd57;
	selp.f64 	%fd65, %fd57, %fd64, %p13;
	setp.lt.f64 	%p14, %fd65, %fd58;
	selp.f64 	%fd66, %fd58, %fd65, %p14;
	setp.lt.f64 	%p15, %fd66, %fd59;
	selp.f64 	%fd67, %fd59, %fd66, %p15;
	setp.lt.f64 	%p16, %fd67, %fd60;
	selp.f64 	%fd68, %fd60, %fd67, %p16;
	setp.lt.f64 	%p17, %fd68, %fd61;
	selp.f64 	%fd69, %fd61, %fd68, %p17;
	setp.lt.f64 	%p18, %fd69, %fd62;
	selp.f64 	%fd303, %fd62, %fd69, %p18;
	sub.s64 	%rd38, %rd1, %rd105;
	setp.lt.u64 	%p19, %rd38, %rd33;
	add.s32 	%r274, %r274, 1;
	add.s64 	%rd104, %rd104, %rd33;
	sub.s32 	%r273, %r273, %r61;
	mul.wide.s32 	%rd39, %r61, 8;
	add.s64 	%rd103, %rd103, %rd39;
	@%p19 bra 	$L__BB6_42;
	bra.uni 	$L__BB6_27;
$L__BB6_29:
	setp.le.u64 	%p20, %rd1, %rd105;
	cvt.u32.u64 	%r62, %rd105;
	cvt.u32.u64 	%r63, %rd1;
	sub.s32 	%r64, %r63, %r62;
	setp.ge.s32 	%p21, %r27, %r64;
	or.pred  	%p22, %p20, %p21;
	@%p22 bra 	$L__BB6_42;
	cvt.u32.u64 	%r66, %rd15;
	cvt.u32.u64 	%r67, %rd4;
	not.b32 	%r68, %r27;
	add.s32 	%r69, %r68, %r28;
	add.s32 	%r70, %r66, %r67;
	sub.s32 	%r71, %r69, %r70;
	mul.lo.s32 	%r72, %r1, %r274;
	shl.b32 	%r73, %r72, 11;
	sub.s32 	%r74, %r71, %r73;
	shr.u32 	%r75, %r74, 8;
	add.s32 	%r34, %r75, 1;
	and.b32  	%r35, %r34, 15;
	setp.lt.u32 	%p23, %r74, 3840;
	mov.u32 	%r277, %r27;
	@%p23 bra 	$L__BB6_33;
	shr.u32 	%r76, %r273, 8;
	add.s32 	%r77, %r76, 1;
	and.b32  	%r78, %r77, 33554416;
	neg.s32 	%r275, %r78;
	mov.u32 	%r277, %r27;
$L__BB6_32:
	.pragma "nounroll";
	ld.global.f64 	%fd71, [%rd103+-16384];
	setp.lt.f64 	%p24, %fd303, %fd71;
	selp.f64 	%fd72, %fd71, %fd303, %p24;
	ld.global.f64 	%fd73, [%rd103+-14336];
	setp.lt.f64 	%p25, %fd72, %fd73;
	selp.f64 	%fd74, %fd73, %fd72, %p25;
	ld.global.f64 	%fd75, [%rd103+-12288];
	setp.lt.f64 	%p26, %fd74, %fd75;
	selp.f64 	%fd76, %fd75, %fd74, %p26;
	ld.global.f64 	%fd77, [%rd103+-10240];
	setp.lt.f64 	%p27, %fd76, %fd77;
	selp.f64 	%fd78, %fd77, %fd76, %p27;
	ld.global.f64 	%fd79, [%rd103+-8192];
	setp.lt.f64 	%p28, %fd78, %fd79;
	selp.f64 	%fd80, %fd79, %fd78, %p28;
	ld.global.f64 	%fd81, [%rd103+-6144];
	setp.lt.f64 	%p29, %fd80, %fd81;
	selp.f64 	%fd82, %fd81, %fd80, %p29;
	ld.global.f64 	%fd83, [%rd103+-4096];
	setp.lt.f64 	%p30, %fd82, %fd83;
	selp.f64 	%fd84, %fd83, %fd82, %p30;
	ld.global.f64 	%fd85, [%rd103+-2048];
	setp.lt.f64 	%p31, %fd84, %fd85;
	selp.f64 	%fd86, %fd85, %fd84, %p31;
	ld.global.f64 	%fd87, [%rd103];
	setp.lt.f64 	%p32, %fd86, %fd87;
	selp.f64 	%fd88, %fd87, %fd86, %p32;
	ld.global.f64 	%fd89, [%rd103+2048];
	setp.lt.f64 	%p33, %fd88, %fd89;
	selp.f64 	%fd90, %fd89, %fd88, %p33;
	ld.global.f64 	%fd91, [%rd103+4096];
	setp.lt.f64 	%p34, %fd90, %fd91;
	selp.f64 	%fd92, %fd91, %fd90, %p34;
	ld.global.f64 	%fd93, [%rd103+6144];
	setp.lt.f64 	%p35, %fd92, %fd93;
	selp.f64 	%fd94, %fd93, %fd92, %p35;
	ld.global.f64 	%fd95, [%rd103+8192];
	setp.lt.f64 	%p36, %fd94, %fd95;
	selp.f64 	%fd96, %fd95, %fd94, %p36;
	ld.global.f64 	%fd97, [%rd103+10240];
	setp.lt.f64 	%p37, %fd96, %fd97;
	selp.f64 	%fd98, %fd97, %fd96, %p37;
	ld.global.f64 	%fd99, [%rd103+12288];
	setp.lt.f64 	%p38, %fd98, %fd99;
	selp.f64 	%fd100, %fd99, %fd98, %p38;
	ld.global.f64 	%fd101, [%rd103+14336];
	setp.lt.f64 	%p39, %fd100, %fd101;
	selp.f64 	%fd303, %fd101, %fd100, %p39;
	add.s32 	%r277, %r277, 4096;
	add.s32 	%r275, %r275, 16;
	add.s64 	%rd103, %rd103, 32768;
	setp.ne.s32 	%p40, %r275, 0;
	@%p40 bra 	$L__BB6_32;
$L__BB6_33:
	setp.eq.s32 	%p41, %r35, 0;
	@%p41 bra 	$L__BB6_42;
	and.b32  	%r42, %r34, 7;
	setp.lt.u32 	%p42, %r35, 8;
	@%p42 bra 	$L__BB6_36;
	cvt.u64.u32 	%rd40, %r277;
	add.s64 	%rd41, %rd105, %rd40;
	shl.b64 	%rd42, %rd41, 3;
	add.s64 	%rd43, %rd2, %rd42;
	ld.global.f64 	%fd103, [%rd43];
	setp.lt.f64 	%p43, %fd303, %fd103;
	selp.f64 	%fd104, %fd103, %fd303, %p43;
	ld.global.f64 	%fd105, [%rd43+2048];
	setp.lt.f64 	%p44, %fd104, %fd105;
	selp.f64 	%fd106, %fd105, %fd104, %p44;
	ld.global.f64 	%fd107, [%rd43+4096];
	setp.lt.f64 	%p45, %fd106, %fd107;
	selp.f64 	%fd108, %fd107, %fd106, %p45;
	ld.global.f64 	%fd109, [%rd43+6144];
	setp.lt.f64 	%p46, %fd108, %fd109;
	selp.f64 	%fd110, %fd109, %fd108, %p46;
	ld.global.f64 	%fd111, [%rd43+8192];
	setp.lt.f64 	%p47, %fd110, %fd111;
	selp.f64 	%fd112, %fd111, %fd110, %p47;
	ld.global.f64 	%fd113, [%rd43+10240];
	setp.lt.f64 	%p48, %fd112, %fd113;
	selp.f64 	%fd114, %fd113, %fd112, %p48;
	ld.global.f64 	%fd115, [%rd43+12288];
	setp.lt.f64 	%p49, %fd114, %fd115;
	selp.f64 	%fd116, %fd115, %fd114, %p49;
	ld.global.f64 	%fd117, [%rd43+14336];
	setp.lt.f64 	%p50, %fd116, %fd117;
	selp.f64 	%fd303, %fd117, %fd116, %p50;
	add.s32 	%r277, %r277, 2048;
$L__BB6_36:
	setp.eq.s32 	%p51, %r42, 0;
	@%p51 bra 	$L__BB6_42;
	setp.lt.u32 	%p52, %r42, 4;
	@%p52 bra 	$L__BB6_39;
	cvt.u64.u32 	%rd44, %r277;
	add.s64 	%rd45, %rd105, %rd44;
	shl.b64 	%rd46, %rd45, 3;
	add.s64 	%rd47, %rd2, %rd46;
	ld.global.f64 	%fd119, [%rd47];
	setp.lt.f64 	%p53, %fd303, %fd119;
	selp.f64 	%fd120, %fd119, %fd303, %p53;
	ld.global.f64 	%fd121, [%rd47+2048];
	setp.lt.f64 	%p54, %fd120, %fd121;
	selp.f64 	%fd122, %fd121, %fd120, %p54;
	ld.global.f64 	%fd123, [%rd47+4096];
	setp.lt.f64 	%p55, %fd122, %fd123;
	selp.f64 	%fd124, %fd123, %fd122, %p55;
	ld.global.f64 	%fd125, [%rd47+6144];
	setp.lt.f64 	%p56, %fd124, %fd125;
	selp.f64 	%fd303, %fd125, %fd124, %p56;
	add.s32 	%r277, %r277, 1024;
$L__BB6_39:
	and.b32  	%r79, %r34, 3;
	setp.eq.s32 	%p57, %r79, 0;
	@%p57 bra 	$L__BB6_42;
	cvt.u64.u32 	%rd48, %r277;
	add.s64 	%rd49, %rd48, %rd104;
	shl.b64 	%rd50, %rd49, 3;
	add.s64 	%rd107, %rd2, %rd50;
	cvt.u16.u32 	%rs1, %r273;
	shr.u16 	%rs2, %rs1, 8;
	add.s16 	%rs3, %rs2, 1;
	cvt.u32.u16 	%r80, %rs3;
	and.b32  	%r81, %r80, 3;
	neg.s32 	%r280, %r81;
$L__BB6_41:
	.pragma "nounroll";
	ld.global.f64 	%fd126, [%rd107];
	setp.lt.f64 	%p58, %fd303, %fd126;
	selp.f64 	%fd303, %fd126, %fd303, %p58;
	add.s64 	%rd107, %rd107, 2048;
	add.s32 	%r280, %r280, 1;
	setp.ne.s32 	%p59, %r280, 0;
	@%p59 bra 	$L__BB6_41;
$L__BB6_42:
	// begin inline asm
	mov.u32 %r82, %laneid;
	// end inline asm
	mov.b64 	%rd51, %fd303;
	mov.b64 	{%r84, %r89}, %rd51;
	mov.b32 	%r90, 1;
	mov.b32 	%r131, 31;
	mov.b32 	%r132, -1;
	// begin inline asm
	shfl.sync.down.b32 %r83, %r84, %r90, %r131, %r132;
	// end inline asm
	// begin inline asm
	shfl.sync.down.b32 %r88, %r89, %r90, %r131, %r132;
	// end inline asm
	mov.b64 	%rd52, {%r83, %r88};
	mov.b64 	%fd127, %rd52;
	setp.gt.s32 	%p60, %r82, 30;
	setp.lt.f64 	%p61, %fd303, %fd127;
	selp.f64 	%fd128, %fd127, %fd303, %p61;
	selp.f64 	%fd129, %fd303, %fd128, %p60;
	mov.b64 	%rd53, %fd129;
	mov.b64 	{%r94, %r99}, %rd53;
	mov.b32 	%r100, 2;
	// begin inline asm
	shfl.sync.down.b32 %r93, %r94, %r100, %r131, %r132;
	// end inline asm
	// begin inline asm
	shfl.sync.down.b32 %r98, %r99, %r100, %r131, %r132;
	// end inline asm
	mov.b64 	%rd54, {%r93, %r98};
	mov.b64 	%fd130, %rd54;
	setp.gt.s32 	%p62, %r82, 29;
	setp.lt.f64 	%p63, %fd129, %fd130;
	selp.f64 	%fd131, %fd130, %fd129, %p63;
	selp.f64 	%fd132, %fd129, %fd131, %p62;
	mov.b64 	%rd55, %fd132;
	mov.b64 	{%r104, %r109}, %rd55;
	mov.b32 	%r110, 4;
	// begin inline asm
	shfl.sync.down.b32 %r103, %r104, %r110, %r131, %r132;
	// end inline asm
	// begin inline asm
	shfl.sync.down.b32 %r108, %r109, %r110, %r131, %r132;
	// end inline asm
	mov.b64 	%rd56, {%r103, %r108};
	mov.b64 	%fd133, %rd56;
	setp.gt.s32 	%p64, %r82, 27;
	setp.lt.f64 	%p65, %fd132, %fd133;
	selp.f64 	%fd134, %fd133, %fd132, %p65;
	selp.f64 	%fd135, %fd132, %fd134, %p64;
	mov.b64 	%rd57, %fd135;
	mov.b64 	{%r114, %r119}, %rd57;
	mov.b32 	%r120, 8;
	// begin inline asm
	shfl.sync.down.b32 %r113, %r114, %r120, %r131, %r132;
	// end inline asm
	// begin inline asm
	shfl.sync.down.b32 %r118, %r119, %r120, %r131, %r132;
	// end inline asm
	mov.b64 	%rd58, {%r113, %r118};
	mov.b64 	%fd136, %rd58;
	setp.gt.s32 	%p66, %r82, 23;
	setp.lt.f64 	%p67, %fd135, %fd136;
	selp.f64 	%fd137, %fd136, %fd135, %p67;
	selp.f64 	%fd138, %fd135, %fd137, %p66;
	mov.b64 	%rd59, %fd138;
	mov.b64 	{%r124, %r129}, %rd59;
	mov.b32 	%r130, 16;
	// begin inline asm
	shfl.sync.down.b32 %r123, %r124, %r130, %r131, %r132;
	// end inline asm
	// begin inline asm
	shfl.sync.down.b32 %r128, %r129, %r130, %r131, %r132;
	// end inline asm
	mov.b64 	%rd60, {%r123, %r128};
	mov.b64 	%fd139, %rd60;
	setp.gt.s32 	%p68, %r82, 15;
	setp.lt.f64 	%p69, %fd138, %fd139;
	selp.f64 	%fd37, %fd139, %fd138, %p69;
	selp.f64 	%fd304, %fd138, %fd37, %p68;
	setp.ne.s32 	%p70, %r82, 0;
	@%p70 bra 	$L__BB6_44;
	shr.u32 	%r133, %r27, 2;
	and.b32  	%r134, %r133, 248;
	mov.u32 	%r135, _ZZN3cub18CUB_300001_SM_10006detail6reduce18DeviceReduceKernelINS2_10policy_hubIdyN4cuda3__47maximumIdEEE10Policy1000EN6thrust24THRUST_300001_SM_1000_NS10device_ptrIdEEyS8_dNS5_3std3__410__identityEEEvT0_PT3_T1_NS0_13GridEvenShareISL_EET2_T4_E12temp_storage;
	add.s32 	%r136, %r135, %r134;
	st.shared.f64 	[%r136+8], %fd37;
$L__BB6_44:
	bar.sync 	0;
	setp.ne.s32 	%p71, %r27, 0;
	@%p71 bra 	$L__BB6_46;
	ld.shared.f64 	%fd140, [_ZZN3cub18CUB_300001_SM_10006detail6reduce18DeviceReduceKernelINS2_10policy_hubIdyN4cuda3__47maximumIdEEE10Policy1000EN6thrust24THRUST_300001_SM_1000_NS10device_ptrIdEEyS8_dNS5_3std3__410__identityEEEvT0_PT3_T1_NS0_13GridEvenShareISL_EET2_T4_E12temp_storage+16];
	setp.lt.f64 	%p72, %fd304, %fd140;
	selp.f64 	%fd141, %fd140, %fd304, %p72;
	ld.shared.f64 	%fd142, [_ZZN3cub18CUB_300001_SM_10006detail6reduce18DeviceReduceKernelINS2_10policy_hubIdyN4cuda3__47maximumIdEEE10Policy1000EN6thrust24THRUST_300001_SM_1000_NS10device_ptrIdEEyS8_dNS5_3std3__410__identityEEEvT0_PT3_T1_NS0_13GridEvenShareISL_EET2_T4_E12temp_storage+24];
	setp.lt.f64 	%p73, %fd141, %fd142;
	selp.f64 	%fd143, %fd142, %fd141, %p73;
	ld.shared.f64 	%fd144, [_ZZN3cub18CUB_300001_SM_10006detail6reduce18DeviceReduceKernelINS2_10policy_hubIdyN4cuda3__47maximumIdEEE10Policy1000EN6thrust24THRUST_300001_SM_1000_NS10device_ptrIdEEyS8_dNS5_3std3__410__identityEEEvT0_PT3_T1_NS0_13GridEvenShareISL_EET2_T4_E12temp_storage+32];
	setp.lt.f64 	%p74, %fd143, %fd144;
	selp.f64 	%fd145, %fd144, %fd143, %p74;
	ld.shared.f64 	%fd146, [_ZZN3cub18CUB_300001_SM_10006detail6reduce18DeviceReduceKernelINS2_10policy_hubIdyN4cuda3__47maximumIdEEE10Policy1000EN6thrust24THRUST_300001_SM_1000_NS10device_ptrIdEEyS8_dNS5_3std3__410__identityEEEvT0_PT3_T1_NS0_13GridEvenShareISL_EET2_T4_E12temp_storage+40];
	setp.lt.f64 	%p75, %fd145, %fd146;
	selp.f64 	%fd147, %fd146, %fd145, %p75;
	ld.shared.f64 	%fd148, [_ZZN3cub18CUB_300001_SM_10006detail6reduce18DeviceReduceKernelINS2_10policy_hubIdyN4cuda3__47maximumIdEEE10Policy1000EN6thrust24THRUST_300001_SM_1000_NS10device_ptrIdEEyS8_dNS5_3std3__410__identityEEEvT0_PT3_T1_NS0_13GridEvenShareISL_EET2_T4_E12temp_storage+48];
	setp.lt.f64 	%p76, %fd147, %fd148;
	selp.f64 	%fd149, %fd148, %fd147, %p76;
	ld.shared.f64 	%fd150, [_ZZN3cub18CUB_300001_SM_10006detail6reduce18DeviceReduceKernelINS2_10policy_hubIdyN4cuda3__47maximumIdEEE10Policy1000EN6thrust24THRUST_300001_SM_1000_NS10device_ptrIdEEyS8_dNS5_3std3__410__identityEEEvT0_PT3_T1_NS0_13GridEvenShareISL_EET2_T4_E12temp_storage+56];
	setp.lt.f64 	%p77, %fd149, %fd150;
	selp.f64 	%fd151, %fd150, %fd149, %p77;
	ld.shared.f64 	%fd152, [_ZZN3cub18CUB_300001_SM_10006detail6reduce18DeviceReduceKernelINS2_10policy_hubIdyN4cuda3__47maximumIdEEE10Policy1000EN6thrust24THRUST_300001_SM_1000_NS10device_ptrIdEEyS8_dNS5_3std3__410__identityEEEvT0_PT3_T1_NS0_13GridEvenShareISL_EET2_T4_E12temp_storage+64];
	setp.lt.f64 	%p78, %fd151, %fd152;
	selp.f64 	%fd304, %fd152, %fd151, %p78;
$L__BB6_46:
	mov.u32 	%r264, %tid.x;
	setp.ne.s32 	%p165, %r264, 0;
	@%p165 bra 	$L__BB6_48;
	ld.param.u64 	%rd101, [_ZN3cub18CUB_300001_SM_10006detail6reduce18DeviceReduceKernelINS2_10policy_hubIdyN4cuda3__47maximumIdEEE10Policy1000EN6thrust24THRUST_300001_SM_1000_NS10device_ptrIdEEyS8_dNS5_3std3__410__identityEEEvT0_PT3_T1_NS0_13GridEvenShareISL_EET2_T4__param_1];
	cvta.to.global.u64 	%rd98, %rd101;
	mul.wide.u32 	%rd99, %r2, 8;
	add.s64 	%rd100, %rd98, %rd99;
	st.global.f64 	[%rd100], %fd304;
$L__BB6_48:
	ret;

}
	// .globl	_ZN3cub18CUB_300001_SM_10006detail6reduce28DeviceReduceSingleTileKernelINS2_10policy_hubIdyN4cuda3__47maximumIdEEE10Policy1000EPdSB_iS8_ddNS5_3std3__410__identityEEEvT0_T1_T2_T3_T4_T6_
.visible .entry _ZN3cub18CUB_300001_SM_10006detail6reduce28DeviceReduceSingleTileKernelINS2_10policy_hubIdyN4cuda3__47maximumIdEEE10Policy1000EPdSB_iS8_ddNS5_3std3__410__identityEEEvT0_T1_T2_T3_T4_T6_(
	.param .u64 .ptr .align 1 _ZN3cub18CUB_300001_SM_10006detail6reduce28DeviceReduceSingleTileKernelINS2_10policy_hubIdyN4cuda3__47maximumIdEEE10Policy1000EPdSB_iS8_ddNS5_3std3__410__identityEEEvT0_T1_T2_T3_T4_T6__param_0,
	.param .u64 .ptr .align 1 _ZN3cub18CUB_300001_SM_10006detail6reduce28DeviceReduceSingleTileKernelINS2_10policy_hubIdyN4cuda3__47maximumIdEEE10Policy1000EPdSB_iS8_ddNS5_3std3__410__identityEEEvT0_T1_T2_T3_T4_T6__param_1,
	.param .u32 _ZN3cub18CUB_300001_SM_10006detail6reduce28DeviceReduceSingleTileKernelINS2_10policy_hubIdyN4cuda3__47maximumIdEEE10Policy1000EPdSB_iS8_ddNS5_3std3__410__identityEEEvT0_T1_T2_T3_T4_T6__param_2,
	.param .align 1 .b8 _ZN3cub18CUB_300001_SM_10006detail6reduce28DeviceReduceSingleTileKernelINS2_10policy_hubIdyN4cuda3__47maximumIdEEE10Policy1000EPdSB_iS8_ddNS5_3std3__410__identityEEEvT0_T1_T2_T3_T4_T6__param_3[1],
	.param .f64 _ZN3cub18CUB_300001_SM_10006detail6reduce28DeviceReduceSingleTileKernelINS2_10policy_hubIdyN4cuda3__47maximumIdEEE10Policy1000EPdSB_iS8_ddNS5_3std3__410__identityEEEvT0_T1_T2_T3_T4_T6__param_4,
	.param .align 1 .b8 _ZN3cub18CUB_300001_SM_10006detail6reduce28DeviceReduceSingleTileKernelINS2_10policy_hubIdyN4cuda3__47maximumIdEEE10Policy1000EPdSB_iS8_ddNS5_3std3__410__identityEEEvT0_T1_T2_T3_T4_T6__param_5[1]
)
.maxntid 256
.minnctapersm 1
{
	.reg .pred 	%p<220>;
	.reg .b32 	%r<472>;
	.reg .b64 	%rd<206>;
	.reg .b64 	%fd<381>;
	// demoted variable
	.shared .align 8 .b8 _ZZN3cub18CUB_300001_SM_10006detail6reduce28DeviceReduceSingleTileKernelINS2_10policy_hubIdyN4cuda3__47maximumIdEEE10Policy1000EPdSB_iS8_ddNS5_3std3__410__identityEEEvT0_T1_T2_T3_T4_T6_E12temp_storage[80];
	ld.param.u64 	%rd15, [_ZN3cub18CUB_300001_SM_10006detail6reduce28DeviceReduceSingleTileKernelINS2_10policy_hubIdyN4cuda3__47maximumIdEEE10Policy1000EPdSB_iS8_ddNS5_3std3__410__identityEEEvT0_T1_T2_T3_T4_T6__param_0];
	ld.param.u64 	%rd16, [_ZN3cub18CUB_300001_SM_10006detail6reduce28DeviceReduceSingleTileKernelINS2_10policy_hubIdyN4cuda3__47maximumIdEEE10Policy1000EPdSB_iS8_ddNS5_3std3__410__identityEEEvT0_T1_T2_T3_T4_T6__param_1];
	ld.param.u32 	%r68, [_ZN3cub18CUB_300001_SM_10006detail6reduce28DeviceReduceSingleTileKernelINS2_10policy_hubIdyN4cuda3__47maximumIdEEE10Policy1000EPdSB_iS8_ddNS5_3std3__410__identityEEEvT0_T1_T2_T3_T4_T6__param_2];
	ld.param.f64 	%fd58, [_ZN3cub18CUB_300001_SM_10006detail6reduce28DeviceReduceSingleTileKernelINS2_10policy_hubIdyN4cuda3__47maximumIdEEE10Policy1000EPdSB_iS8_ddNS5_3std3__410__identityEEEvT0_T1_T2_T3_T4_T6__param_4];
	cvta.to.global.u64 	%rd1, %rd16;
	setp.ne.s32 	%p1, %r68, 0;
	@%p1 bra 	$L__BB7_3;
	mov.u32 	%r445, %tid.x;
	setp.ne.s32 	%p219, %r445, 0;
	@%p219 bra 	$L__BB7_74;
	st.global.f64 	[%rd1], %fd58;
	bra.uni 	$L__BB7_74;
$L__BB7_3:
	and.b64  	%rd17, %rd15, 31;
	setp.ne.s64 	%p2, %rd17, 0;
	@%p2 bra 	$L__BB7_38;
	setp.gt.s32 	%p110, %r68, 2047;
	@%p110 bra 	$L__BB7_22;
	mov.u32 	%r1, %tid.x;
	setp.ge.s32 	%p159, %r1, %r68;
	mov.f64 	%fd359, 0d0000000000000000;
	mov.u32 	%r449, %r1;
	@%p159 bra 	$L__BB7_7;
	mul.wide.u32 	%rd169, %r1, 8;
	add.s64 	%rd168, %rd15, %rd169;
	// begin inline asm
	ld.global.nc.u64 %rd167, [%rd168];
	// end inline asm
	mov.b64 	%fd359, %rd167;
	add.s32 	%r449, %r1, 256;
$L__BB7_7:
	setp.ge.s32 	%p160, %r449, %r68;
	@%p160 bra 	$L__BB7_13;
	not.b32 	%r321, %r449;
	add.s32 	%r4, %r68, %r321;
	and.b32  	%r322, %r4, 768;
	setp.eq.s32 	%p161, %r322, 768;
	@%p161 bra 	$L__BB7_11;
	mul.wide.u32 	%rd170, %r449, 8;
	add.s64 	%rd202, %rd15, %rd170;
	shr.u32 	%r323, %r4, 8;
	add.s32 	%r324, %r323, 1;
	and.b32  	%r325, %r324, 3;
	neg.s32 	%r447, %r325;
$L__BB7_10:
	.pragma "nounroll";
	// begin inline asm
	ld.global.nc.u64 %rd171, [%rd202];
	// end inline asm
	mov.b64 	%fd272, %rd171;
	setp.lt.f64 	%p162, %fd359, %fd272;
	selp.f64 	%fd359, %fd272, %fd359, %p162;
	add.s32 	%r449, %r449, 256;
	add.s64 	%rd202, %rd202, 2048;
	add.s32 	%r447, %r447, 1;
	setp.ne.s32 	%p163, %r447, 0;
	@%p163 bra 	$L__BB7_10;
$L__BB7_11:
	setp.lt.u32 	%p164, %r4, 768;
	@%p164 bra 	$L__BB7_13;
$L__BB7_12:
	mul.wide.s32 	%rd181, %r449, 8;
	add.s64 	%rd174, %rd15, %rd181;
	// begin inline asm
	ld.global.nc.u64 %rd173, [%rd174];
	// end inline asm
	mov.b64 	%fd273, %rd173;
	setp.lt.f64 	%p165, %fd359, %fd273;
	selp.f64 	%fd274, %fd273, %fd359, %p165;
	add.s64 	%rd176, %rd174, 2048;
	// begin inline asm
	ld.global.nc.u64 %rd175, [%rd176];
	// end inline asm
	mov.b64 	%fd275, %rd175;
	setp.lt.f64 	%p166, %fd274, %fd275;
	selp.f64 	%fd276, %fd275, %fd274, %p166;
	add.s64 	%rd178, %rd174, 4096;
	// begin inline asm
	ld.global.nc.u64 %rd177, [%rd178];
	// end inline asm
	mov.b64 	%fd277, %rd177;
	setp.lt.f64 	%p167, %fd276, %fd277;
	selp.f64 	%fd278, %fd277, %fd276, %p167;
	add.s64 	%rd180, %rd174, 6144;
	// begin inline asm
	ld.global.nc.u64 %rd179, [%rd180];
	// end inline asm
	mov.b64 	%fd279, %rd179;
	setp.lt.f64 	%p168, %fd278, %fd279;
	selp.f64 	%fd359, %fd279, %fd278, %p168;
	add.s32 	%r449, %r449, 1024;
	setp.lt.s32 	%p169, %r449, %r68;
	@%p169 bra 	$L__BB7_12;
$L__BB7_13:
	setp.lt.s32 	%p170, %r68, 256;
	@%p170 bra 	$L__BB7_18;
	// begin inline asm
	mov.u32 %r389, %laneid;
	// end inline asm
	mov.b64 	%rd192, %fd359;
	mov.b64 	{%r391, %r396}, %rd192;
	mov.b32 	%r397, 1;
	mov.b32 	%r438, 31;
	mov.b32 	%r439, -1;
	// begin inline asm
	shfl.sync.down.b32 %r390, %r391, %r397, %r438, %r439;
	// end inline asm
	// begin inline asm
	shfl.sync.down.b32 %r395, %r396, %r397, %r438, %r439;
	// end inline asm
	mov.b64 	%rd193, {%r390, %r395};
	mov.b64 	%fd327, %rd193;
	setp.gt.s32 	%p198, %r389, 30;
	setp.lt.f64 	%p199, %fd359, %fd327;
	selp.f64 	%fd328, %fd327, %fd359, %p199;
	selp.f64 	%fd329, %fd359, %fd328, %p198;
	mov.b64 	%rd194, %fd329;
	mov.b64 	{%r401, %r406}, %rd194;
	mov.b32 	%r407, 2;
	// begin inline asm
	shfl.sync.down.b32 %r400, %r401, %r407, %r438, %r439;
	// end inline asm
	// begin inline asm
	shfl.sync.down.b32 %r405, %r406, %r407, %r438, %r439;
	// end inline asm
	mov.b64 	%rd195, {%r400, %r405};
	mov.b64 	%fd330, %rd195;
	setp.gt.s32 	%p200, %r389, 29;
	setp.lt.f64 	%p201, %fd329, %fd330;
	selp.f64 	%fd331, %fd330, %fd329, %p201;
	selp.f64 	%fd332, %fd329, %fd331, %p200;
	mov.b64 	%rd196, %fd332;
	mov.b64 	{%r411, %r416}, %rd196;
	mov.b32 	%r417, 4;
	// begin inline asm
	shfl.sync.down.b32 %r410, %r411, %r417, %r438, %r439;
	// end inline asm
	// begin inline asm
	shfl.sync.down.b32 %r415, %r416, %r417, %r438, %r439;
	// end inline asm
	mov.b64 	%rd197, {%r410, %r415};
	mov.b64 	%fd333, %rd197;
	setp.gt.s32 	%p202, %r389, 27;
	setp.lt.f64 	%p203, %fd332, %fd333;
	selp.f64 	%fd334, %fd333, %fd332, %p203;
	selp.f64 	%fd335, %fd332, %fd334, %p202;
	mov.b64 	%rd198, %fd335;
	mov.b64 	{%r421, %r426}, %rd198;
	mov.b32 	%r427, 8;
	// begin inline asm
	shfl.sync.down.b32 %r420, %r421, %r427, %r438, %r439;
	// end inline asm
	// begin inline asm
	shfl.sync.down.b32 %r425, %r426, %r427, %r438, %r439;
	// end inline asm
	mov.b64 	%rd199, {%r420, %r425};
	mov.b64 	%fd336, %rd199;
	setp.gt.s32 	%p204, %r389, 23;
	setp.lt.f64 	%p205, %fd335, %fd336;
	selp.f64 	%fd337, %fd336, %fd335, %p205;
	selp.f64 	%fd338, %fd335, %fd337, %p204;
	mov.b64 	%rd200, %fd338;
	mov.b64 	{%r431, %r436}, %rd200;
	mov.b32 	%r437, 16;
	// begin inline asm
	shfl.sync.down.b32 %r430, %r431, %r437, %r438, %r439;
	// end inline asm
	// begin inline asm
	shfl.sync.down.b32 %r435, %r436, %r437, %r438, %r439;
	// end inline asm
	mov.b64 	%rd201, {%r430, %r435};
	mov.b64 	%fd339, %rd201;
	setp.gt.s32 	%p206, %r389, 15;
	setp.lt.f64 	%p207, %fd338, %fd339;
	selp.f64 	%fd10, %fd339, %fd338, %p207;
	selp.f64 	%fd380, %fd338, %fd10, %p206;
	setp.ne.s32 	%p208, %r389, 0;
	@%p208 bra 	$L__BB7_16;
	shr.u32 	%r440, %r1, 2;
	and.b32  	%r441, %r440, 248;
	mov.u32 	%r442, _ZZN3cub18CUB_300001_SM_10006detail6reduce28DeviceReduceSingleTileKernelINS2_10policy_hubIdyN4cuda3__47maximumIdEEE10Policy1000EPdSB_iS8_ddNS5_3std3__410__identityEEEvT0_T1_T2_T3_T4_T6_E12temp_storage;
	add.s32 	%r443, %r442, %r441;
	st.shared.f64 	[%r443+8], %fd10;
$L__BB7_16:
	bar.sync 	0;
	setp.ne.s32 	%p209, %r1, 0;
	@%p209 bra 	$L__BB7_72;
	ld.shared.f64 	%fd340, [_ZZN3cub18CUB_300001_SM_10006detail6reduce28DeviceReduceSingleTileKernelINS2_10policy_hubIdyN4cuda3__47maximumIdEEE10Policy1000EPdSB_iS8_ddNS5_3std3__410__identityEEEvT0_T1_T2_T3_T4_T6_E12temp_storage+16];
	setp.lt.f64 	%p210, %fd380, %fd340;
	selp.f64 	%fd341, %fd340, %fd380, %p210;
	ld.shared.f64 	%fd342, [_ZZN3cub18CUB_300001_SM_10006detail6reduce28DeviceReduceSingleTileKernelINS2_10policy_hubIdyN4cuda3__47maximumIdEEE10Policy1000EPdSB_iS8_ddNS5_3std3__410__identityEEEvT0_T1_T2_T3_T4_T6_E12temp_storage+24];
	setp.lt.f64 	%p211, %fd341, %fd342;
	selp.f64 	%fd343, %fd342, %fd341, %p211;
	ld.shared.f64 	%fd344, [_ZZN3cub18CUB_300001_SM_10006detail6reduce28DeviceReduceSingleTileKernelINS2_10policy_hubIdyN4cuda3__47maximumIdEEE10Policy1000EPdSB_iS8_ddNS5_3std3__410__identityEEEvT0_T1_T2_T3_T4_T6_E12temp_storage+32];
	setp.lt.f64 	%p212, %fd343, %fd344;
	selp.f64 	%fd345, %fd344, %fd343, %p212;
	ld.shared.f64 	%fd346, [_ZZN3cub18CUB_300001_SM_10006detail6reduce28DeviceReduceSingleTileKernelINS2_10policy_hubIdyN4cuda3__47maximumIdEEE10Policy1000EPdSB_iS8_ddNS5_3std3__410__identityEEEvT0_T1_T2_T3_T4_T6_E12temp_storage+40];
	setp.lt.f64 	%p213, %fd345, %fd346;
	selp.f64 	%fd347, %fd346, %fd345, %p213;
	ld.shared.f64 	%fd348, [_ZZN3cub18CUB_300001_SM_10006detail6reduce28DeviceReduceSingleTileKernelINS2_10policy_hubIdyN4cuda3__47maximumIdEEE10Policy1000EPdSB_iS8_ddNS5_3std3__410__identityEEEvT0_T1_T2_T3_T4_T6_E12temp_storage+48];
	setp.lt.f64 	%p214, %fd347, %fd348;
	selp.f64 	%fd349, %fd348, %fd347, %p214;
	ld.shared.f64 	%fd350, [_ZZN3cub18CUB_300001_SM_10006detail6reduce28DeviceReduceSingleTileKernelINS2_10policy_hubIdyN4cuda3__47maximumIdEEE10Policy1000EPdSB_iS8_ddNS5_3std3__410__identityEEEvT0_T1_T2_T3_T4_T6_E12temp_storage+56];
	setp.lt.f64 	%p215, %fd349, %fd350;
	selp.f64 	%fd351, %fd350, %fd349, %p215;
	ld.shared.f64 	%fd352, [_ZZN3cub18CUB_300001_SM_10006detail6reduce28DeviceReduceSingleTileKernelINS2_10policy_hubIdyN4cuda3__47maximumIdEEE10Policy1000EPdSB_iS8_ddNS5_3std3__410__identityEEEvT0_T1_T2_T3_T4_T6_E12temp_storage+64];
	setp.lt.f64 	%p216, %fd351, %fd352;
	selp.f64 	%fd380, %fd352, %fd351, %p216;
	bra.uni 	$L__BB7_72;
$L__BB7_18:
	// begin inline asm
	mov.u32 %r326, %laneid;
	// end inline asm
	and.b32  	%r377, %r1, 992;
	add.s32 	%r378, %r377, 32;
	setp.gt.s32 	%p171, %r378, %r68;
	not.b32 	%r379, %r377;
	add.s32 	%r380, %r68, %r379;
	selp.b32 	%r375, %r380, 31, %p171;
	mov.b64 	%rd182, %fd359;
	mov.b64 	{%r328, %r333}, %rd182;
	mov.b32 	%r334, 1;
	mov.b32 	%r376, -1;
	// begin inline asm
	shfl.sync.down.b32 %r327, %r328, %r334, %r375, %r376;
	// end inline asm
	// begin inline asm
	shfl.sync.down.b32 %r332, %r333, %r334, %r375, %r376;
	// end inline asm
	mov.b64 	%rd183, {%r327, %r332};
	mov.b64 	%fd280, %rd183;
	setp.lt.s32 	%p172, %r326, %r375;
	setp.lt.f64 	%p173, %fd359, %fd280;
	selp.f64 	%fd281, %fd280, %fd359, %p173;
	selp.f64 	%fd282, %fd281, %fd359, %p172;
	mov.b64 	%rd184, %fd282;
	mov.b64 	{%r338, %r343}, %rd184;
	mov.b32 	%r344, 2;
	// begin inline asm
	shfl.sync.down.b32 %r337, %r338, %r344, %r375, %r376;
	// end inline asm
	// begin inline asm
	shfl.sync.down.b32 %r342, %r343, %r344, %r375, %r376;
	// end inline asm
	mov.b64 	%rd185, {%r337, %r342};
	mov.b64 	%fd283, %rd185;
	add.s32 	%r381, %r326, 2;
	setp.gt.s32 	%p174, %r381, %r375;
	setp.lt.f64 	%p175, %fd282, %fd283;
	selp.f64 	%fd284, %fd283, %fd282, %p175;
	selp.f64 	%fd285, %fd282, %fd284, %p174;
	mov.b64 	%rd186, %fd285;
	mov.b64 	{%r348, %r353}, %rd186;
	mov.b32 	%r354, 4;
	// begin inline asm
	shfl.sync.down.b32 %r347, %r348, %r354, %r375, %r376;
	// end inline asm
	// begin inline asm
	shfl.sync.down.b32 %r352, %r353, %r354, %r375, %r376;
	// end inline asm
	mov.b64 	%rd187, {%r347, %r352};
	mov.b64 	%fd286, %rd187;
	add.s32 	%r382, %r326, 4;
	setp.gt.s32 	%p176, %r382, %r375;
	setp.lt.f64 	%p177, %fd285, %fd286;
	selp.f64 	%fd287, %fd286, %fd285, %p177;
	selp.f64 	%fd288, %fd285, %fd287, %p176;
	mov.b64 	%rd188, %fd288;
	mov.b64 	{%r358, %r363}, %rd188;
	mov.b32 	%r364, 8;
	// begin inline asm
	shfl.sync.down.b32 %r357, %r358, %r364, %r375, %r376;
	// end inline asm
	// begin inline asm
	shfl.sync.down.b32 %r362, %r363, %r364, %r375, %r376;
	// end inline asm
	mov.b64 	%rd189, {%r357, %r362};
	mov.b64 	%fd289, %rd189;
	add.s32 	%r383, %r326, 8;
	setp.gt.s32 	%p178, %r383, %r375;
	setp.lt.f64 	%p179, %fd288, %fd289;
	selp.f64 	%fd290, %fd289, %fd288, %p179;
	selp.f64 	%fd291, %fd288, %fd290, %p178;
	mov.b64 	%rd190, %fd291;
	mov.b64 	{%r368, %r373}, %rd190;
	mov.b32 	%r374, 16;
	// begin inline asm
	shfl.sync.down.b32 %r367, %r368, %r374, %r375, %r376;
	// end inline asm
	// begin inline asm
	shfl.sync.down.b32 %r372, %r373, %r374, %r375, %r376;
	// end inline asm
	mov.b64 	%rd191, {%r367, %r372};
	mov.b64 	%fd292, %rd191;
	add.s32 	%r384, %r326, 16;
	setp.gt.s32 	%p180, %r384, %r375;
	setp.lt.f64 	%p181, %fd291, %fd292;
	selp.f64 	%fd293, %fd292, %fd291, %p181;
	selp.f64 	%fd380, %fd291, %fd293, %p180;
	setp.ne.s32 	%p182, %r326, 0;
	@%p182 bra 	$L__BB7_20;
	shr.u32 	%r385, %r1, 2;
	and.b32  	%r386, %r385, 248;
	mov.u32 	%r387, _ZZN3cub18CUB_300001_SM_10006detail6reduce28DeviceReduceSingleTileKernelINS2_10policy_hubIdyN4cuda3__47maximumIdEEE10Policy1000EPdSB_iS8_ddNS5_3std3__410__identityEEEvT0_T1_T2_T3_T4_T6_E12temp_storage;
	add.s32 	%r388, %r387, %r386;
	st.shared.f64 	[%r388+8], %fd380;
$L__BB7_20:
	bar.sync 	0;
	setp.ne.s32 	%p183, %r1, 0;
	@%p183 bra 	$L__BB7_72;
	setp.gt.s32 	%p184, %r68, 32;
	ld.shared.f64 	%fd294, [_ZZN3cub18CUB_300001_SM_10006detail6reduce28DeviceReduceSingleTileKernelINS2_10policy_hubIdyN4cuda3__47maximumIdEEE10Policy1000EPdSB_iS8_ddNS5_3std3__410__identityEEEvT0_T1_T2_T3_T4_T6_E12temp_storage+16];
	setp.lt.f64 	%p185, %fd380, %fd294;
	selp.f64 	%fd296, %fd294, %fd380, %p185;
	selp.f64 	%fd297, %fd296, %fd380, %p184;
	setp.gt.s32 	%p186, %r68, 64;
	ld.shared.f64 	%fd299, [_ZZN3cub18CUB_300001_SM_10006detail6reduce28DeviceReduceSingleTileKernelINS2_10policy_hubIdyN4cuda3__47maximumIdEEE10Policy1000EPdSB_iS8_ddNS5_3std3__410__identityEEEvT0_T1_T2_T3_T4_T6_E12temp_storage+24];
	setp.lt.f64 	%p187, %fd297, %fd299;
	selp.f64 	%fd301, %fd299, %fd297, %p187;
	selp.f64 	%fd302, %fd301, %fd297, %p186;
	setp.gt.s32 	%p188, %r68, 96;
	ld.shared.f64 	%fd304, [_ZZN3cub18CUB_300001_SM_10006detail6reduce28DeviceReduceSingleTileKernelINS2_10policy_hubIdyN4cuda3__47maximumIdEEE10Policy1000EPdSB_iS8_ddNS5_3std3__410__identityEEEvT0_T1_T2_T3_T4_T6_E12temp_storage+32];
	setp.lt.f64 	%p189, %fd302, %fd304;
	selp.f64 	%fd306, %fd304, %fd302, %p189;
	selp.f64 	%fd307, %fd306, %fd302, %p188;
	setp.gt.s32 	%p190, %r68, 128;
	ld.shared.f64 	%fd309, [_ZZN3cub18CUB_300001_SM_10006detail6reduce28DeviceReduceSingleTileKernelINS2_10policy_hubIdyN4cuda3__47maximumIdEEE10Policy1000EPdSB_iS8_ddNS5_3std3__410__identityEEEvT0_T1_T2_T3_T4_T6_E12temp_storage+40];
	setp.lt.f64 	%p191, %fd307, %fd309;
	selp.f64 	%fd311, %fd309, %fd307, %p191;
	selp.f64 	%fd312, %fd311, %fd307, %p190;
	setp.gt.s32 	%p192, %r68, 160;
	ld.shared.f64 	%fd314, [_ZZN3cub18CUB_300001_SM_10006detail6reduce28DeviceReduceSingleTileKernelINS2_10policy_hubIdyN4cuda3__47maximumIdEEE10Policy1000EPdSB_iS8_ddNS5_3std3__410__identityEEEvT0_T1_T2_T3_T4_T6_E12temp_storage+48];
	setp.lt.f64 	%p193, %fd312, %fd314;
	selp.f64 	%fd316, %fd314, %fd312, %p193;
	selp.f64 	%fd317, %fd316, %fd312, %p192;
	setp.gt.s32 	%p194, %r68, 192;
	ld.shared.f64 	%fd319, [_ZZN3cub18CUB_300001_SM_10006detail6reduce28DeviceReduceSingleTileKernelINS2_10policy_hubIdyN4cuda3__47maximumIdEEE10Policy1000EPdSB_iS8_ddNS5_3std3__410__identityEEEvT0_T1_T2_T3_T4_T6_E12temp_storage+56];
	setp.lt.f64 	%p195, %fd317, %fd319;
	selp.f64 	%fd321, %fd319, %fd317, %p195;
	selp.f64 	%fd322, %fd321, %fd317, %p194;
	setp.gt.s32 	%p196, %r68, 224;
	ld.shared.f64 	%fd324, [_ZZN3cub18CUB_300001_SM_10006detail6reduce28DeviceReduceSingleTileKernelINS2_10policy_hubIdyN4cuda3__47maximumIdEEE10Policy1000EPdSB_iS8_ddNS5_3std3__410__identityEEEvT0_T1_T2_T3_T4_T6_E12temp_storage+64];
	setp.lt.f64 	%p197, %fd322, %fd324;
	selp.f64 	%fd326, %fd324, %fd322, %p197;
	selp.f64 	%fd380, %fd326, %fd322, %p196;
	bra.uni 	$L__BB7_72;
$L__BB7_22:
	mov.u32 	%r13, %tid.x;
	shl.b32 	%r14, %r13, 2;
	mul.wide.u32 	%rd126, %r14, 8;
	add.s64 	%rd116, %rd15, %rd126;
	// begin inline asm
	ld.global.nc.v2.u64 {%rd114, %rd115}, [%rd116];
	// end inline asm
	add.s64 	%rd119, %rd116, 16;
	// begin inline asm
	ld.global.nc.v2.u64 {%rd117, %rd118}, [%rd119];
	// end inline asm
	mov.b64 	%fd206, %rd114;
	mov.b64 	%fd207, %rd115;
	mov.b64 	%fd208, %rd117;
	mov.b64 	%fd209, %rd118;
	add.s64 	%rd122, %rd116, 8192;
	// begin inline asm
	ld.global.nc.v2.u64 {%rd120, %rd121}, [%rd122];
	// end inline asm
	add.s64 	%rd125, %rd116, 8208;
	// begin inline asm
	ld.global.nc.v2.u64 {%rd123, %rd124}, [%rd125];
	// end inline asm
	mov.b64 	%fd210, %rd120;
	mov.b64 	%fd211, %rd121;
	mov.b64 	%fd212, %rd123;
	mov.b64 	%fd213, %rd124;
	setp.lt.f64 	%p111, %fd206, %fd207;
	selp.f64 	%fd214, %fd207, %fd206, %p111;
	setp.lt.f64 	%p112, %fd214, %fd208;
	selp.f64 	%fd215, %fd208, %fd214, %p112;
	setp.lt.f64 	%p113, %fd215, %fd209;
	selp.f64 	%fd216, %fd209, %fd215, %p113;
	setp.lt.f64 	%p114, %fd216, %fd210;
	selp.f64 	%fd217, %fd210, %fd216, %p114;
	setp.lt.f64 	%p115, %fd217, %fd211;
	selp.f64 	%fd218, %fd211, %fd217, %p115;
	setp.lt.f64 	%p116, %fd218, %fd212;
	selp.f64 	%fd219, %fd212, %fd218, %p116;
	setp.lt.f64 	%p117, %fd219, %fd213;
	selp.f64 	%fd366, %fd213, %fd219, %p117;
	setp.lt.u32 	%p118, %r68, 4096;
	mov.b32 	%r452, 2048;
	@%p118 bra 	$L__BB7_26;
	add.s32 	%r15, %r68, -2048;
	mov.b32 	%r452, 2048;
$L__BB7_24:
	add.s32 	%r258, %r452, %r14;
	mul.wide.u32 	%rd139, %r258, 8;
	add.s64 	%rd129, %rd15, %rd139;
	// begin inline asm
	ld.global.nc.v2.u64 {%rd127, %rd128}, [%rd129];
	// end inline asm
	add.s64 	%rd132, %rd129, 16;
	// begin inline asm
	ld.global.nc.v2.u64 {%rd130, %rd131}, [%rd132];
	// end inline asm
	mov.b64 	%fd220, %rd127;
	mov.b64 	%fd221, %rd128;
	mov.b64 	%fd222, %rd130;
	mov.b64 	%fd223, %rd131;
	add.s64 	%rd135, %rd129, 8192;
	// begin inline asm
	ld.global.nc.v2.u64 {%rd133, %rd134}, [%rd135];
	// end inline asm
	add.s64 	%rd138, %rd129, 8208;
	// begin inline asm
	ld.global.nc.v2.u64 {%rd136, %rd137}, [%rd138];
	// end inline asm
	mov.b64 	%fd224, %rd133;
	mov.b64 	%fd225, %rd134;
	mov.b64 	%fd226, %rd136;
	mov.b64 	%fd227, %rd137;
	setp.lt.f64 	%p119, %fd366, %fd220;
	selp.f64 	%fd228, %fd220, %fd366, %p119;
	setp.lt.f64 	%p120, %fd228, %fd221;
	selp.f64 	%fd229, %fd221, %fd228, %p120;
	setp.lt.f64 	%p121, %fd229, %fd222;
	selp.f64 	%fd230, %fd222, %fd229, %p121;
	setp.lt.f64 	%p122, %fd230, %fd223;
	selp.f64 	%fd231, %fd223, %fd230, %p122;
	setp.lt.f64 	%p123, %fd231, %fd224;
	selp.f64 	%fd232, %fd224, %fd231, %p123;
	setp.lt.f64 	%p124, %fd232, %fd225;
	selp.f64 	%fd233, %fd225, %fd232, %p124;
	setp.lt.f64 	%p125, %fd233, %fd226;
	selp.f64 	%fd234, %fd226, %fd233, %p125;
	setp.lt.f64 	%p126, %fd234, %fd227;
	selp.f64 	%fd366, %fd227, %fd234, %p126;
	sub.s32 	%r259, %r68, %r452;
	setp.lt.s32 	%p127, %r259, 2048;
	@%p127 bra 	$L__BB7_34;
	add.s32 	%r452, %r452, 2048;
	setp.le.s32 	%p128, %r452, %r15;
	@%p128 bra 	$L__BB7_24;
$L__BB7_26:
	setp.le.s32 	%p129, %r68, %r452;
	@%p129 bra 	$L__BB7_34;
	sub.s32 	%r19, %r68, %r452;
	setp.ge.s32 	%p130, %r13, %r19;
	@%p130 bra 	$L__BB7_34;
	not.b32 	%r260, %r13;
	add.s32 	%r261, %r68, %r260;
	sub.s32 	%r20, %r261, %r452;
	and.b32  	%r262, %r20, 768;
	setp.eq.s32 	%p131, %r262, 768;
	mov.u32 	%r456, %r13;
	@%p131 bra 	$L__BB7_31;
	add.s32 	%r454, %r13, %r452;
	shr.u32 	%r263, %r20, 8;
	add.s32 	%r264, %r263, 1;
	and.b32  	%r265, %r264, 3;
	neg.s32 	%r453, %r265;
	mov.u32 	%r456, %r13;
$L__BB7_30:
	.pragma "nounroll";
	mul.wide.u32 	%rd142, %r454, 8;
	add.s64 	%rd141, %rd15, %rd142;
	// begin inline asm
	ld.global.nc.u64 %rd140, [%rd141];
	// end inline asm
	mov.b64 	%fd236, %rd140;
	setp.lt.f64 	%p132, %fd366, %fd236;
	selp.f64 	%fd366, %fd236, %fd366, %p132;
	add.s32 	%r456, %r456, 256;
	add.s32 	%r454, %r454, 256;
	add.s32 	%r453, %r453, 1;
	setp.ne.s32 	%p133, %r453, 0;
	@%p133 bra 	$L__BB7_30;
$L__BB7_31:
	setp.lt.u32 	%p134, %r20, 768;
	@%p134 bra 	$L__BB7_34;
	cvt.u64.u32 	%rd143, %r456;
	cvt.u64.u32 	%rd144, %r452;
	add.s64 	%rd145, %rd143, %rd144;
	shl.b64 	%rd146, %rd145, 3;
	add.s64 	%rd147, %rd146, %rd15;
	add.s64 	%rd203, %rd147, 4096;
	add.s32 	%r457, %r456, %r452;
$L__BB7_33:
	mul.wide.u32 	%rd156, %r457, 8;
	add.s64 	%rd149, %rd15, %rd156;
	// begin inline asm
	ld.global.nc.u64 %rd148, [%rd149];
	// end inline asm
	mov.b64 	%fd237, %rd148;
	setp.lt.f64 	%p135, %fd366, %fd237;
	selp.f64 	%fd238, %fd237, %fd366, %p135;
	add.s64 	%rd151, %rd203, -2048;
	// begin inline asm
	ld.global.nc.u64 %rd150, [%rd151];
	// end inline asm
	mov.b64 	%fd239, %rd150;
	setp.lt.f64 	%p136, %fd238, %fd239;
	selp.f64 	%fd240, %fd239, %fd238, %p136;
	// begin inline asm
	ld.global.nc.u64 %rd152, [%rd203];
	// end inline asm
	mov.b64 	%fd241, %rd152;
	setp.lt.f64 	%p137, %fd240, %fd241;
	selp.f64 	%fd242, %fd241, %fd240, %p137;
	add.s64 	%rd155, %rd203, 2048;
	// begin inline asm
	ld.global.nc.u64 %rd154, [%rd155];
	// end inline asm
	mov.b64 	%fd243, %rd154;
	setp.lt.f64 	%p138, %fd242, %fd243;
	selp.f64 	%fd366, %fd243, %fd242, %p138;
	add.s32 	%r456, %r456, 1024;
	add.s64 	%rd203, %rd203, 8192;
	add.s32 	%r457, %r457, 1024;
	setp.lt.s32 	%p139, %r456, %r19;
	@%p139 bra 	$L__BB7_33;
$L__BB7_34:
	// begin inline asm
	mov.u32 %r266, %laneid;
	// end inline asm
	mov.b64 	%rd157, %fd366;
	mov.b64 	{%r268, %r273}, %rd157;
	mov.b32 	%r274, 1;
	mov.b32 	%r315, 31;
	mov.b32 	%r316, -1;
	// begin inline asm
	shfl.sync.down.b32 %r267, %r268, %r274, %r315, %r316;
	// end inline asm
	// begin inline asm
	shfl.sync.down.b32 %r272, %r273, %r274, %r315, %r316;
	// end inline asm
	mov.b64 	%rd158, {%r267, %r272};
	mov.b64 	%fd244, %rd158;
	setp.gt.s32 	%p140, %r266, 30;
	setp.lt.f64 	%p141, %fd366, %fd244;
	selp.f64 	%fd245, %fd244, %fd366, %p141;
	selp.f64 	%fd246, %fd366, %fd245, %p140;
	mov.b64 	%rd159, %fd246;
	mov.b64 	{%r278, %r283}, %rd159;
	mov.b32 	%r284, 2;
	// begin inline asm
	shfl.sync.down.b32 %r277, %r278, %r284, %r315, %r316;
	// end inline asm
	// begin inline asm
	shfl.sync.down.b32 %r282, %r283, %r284, %r315, %r316;
	// end inline asm
	mov.b64 	%rd160, {%r277, %r282};
	mov.b64 	%fd247, %rd160;
	setp.gt.s32 	%p142, %r266, 29;
	setp.lt.f64 	%p143, %fd246, %fd247;
	selp.f64 	%fd248, %fd247, %fd246, %p143;
	selp.f64 	%fd249, %fd246, %fd248, %p142;
	mov.b64 	%rd161, %fd249;
	mov.b64 	{%r288, %r293}, %rd161;
	mov.b32 	%r294, 4;
	// begin inline asm
	shfl.sync.down.b32 %r287, %r288, %r294, %r315, %r316;
	// end inline asm
	// begin inline asm
	shfl.sync.down.b32 %r292, %r293, %r294, %r315, %r316;
	// end inline asm
	mov.b64 	%rd162, {%r287, %r292};
	mov.b64 	%fd250, %rd162;
	setp.gt.s32 	%p144, %r266, 27;
	setp.lt.f64 	%p145, %fd249, %fd250;
	selp.f64 	%fd251, %fd250, %fd249, %p145;
	selp.f64 	%fd252, %fd249, %fd251, %p144;
	mov.b64 	%rd163, %fd252;
	mov.b64 	{%r298, %r303}, %rd163;
	mov.b32 	%r304, 8;
	// begin inline asm
	shfl.sync.down.b32 %r297, %r298, %r304, %r315, %r316;
	// end inline asm
	// begin inline asm
	shfl.sync.down.b32 %r302, %r303, %r304, %r315, %r316;
	// end inline asm
	mov.b64 	%rd164, {%r297, %r302};
	mov.b64 	%fd253, %rd164;
	setp.gt.s32 	%p146, %r266, 23;
	setp.lt.f64 	%p147, %fd252, %fd253;
	selp.f64 	%fd254, %fd253, %fd252, %p147;
	selp.f64 	%fd255, %fd252, %fd254, %p146;
	mov.b64 	%rd165, %fd255;
	mov.b64 	{%r308, %r313}, %rd165;
	mov.b32 	%r314, 16;
	// begin inline asm
	shfl.sync.down.b32 %r307, %r308, %r314, %r315, %r316;
	// end inline asm
	// begin inline asm
	shfl.sync.down.b32 %r312, %r313, %r314, %r315, %r316;
	// end inline asm
	mov.b64 	%rd166, {%r307, %r312};
	mov.b64 	%fd256, %rd166;
	setp.gt.s32 	%p148, %r266, 15;
	setp.lt.f64 	%p149, %fd255, %fd256;
	selp.f64 	%fd26, %fd256, %fd255, %p149;
	selp.f64 	%fd380, %fd255, %fd26, %p148;
	setp.ne.s32 	%p150, %r266, 0;
	@%p150 bra 	$L__BB7_36;
	shr.u32 	%r317, %r13, 2;
	and.b32  	%r318, %r317, 248;
	mov.u32 	%r319, _ZZN3cub18CUB_300001_SM_10006detail6reduce28DeviceReduceSingleTileKernelINS2_10policy_hubIdyN4cuda3__47maximumIdEEE10Policy1000EPdSB_iS8_ddNS5_3std3__410__identityEEEvT0_T1_T2_T3_T4_T6_E12temp_storage;
	add.s32 	%r320, %r319, %r318;
	st.shared.f64 	[%r320+8], %fd26;
$L__BB7_36:
	bar.sync 	0;
	setp.ne.s32 	%p151, %r13, 0;
	@%p151 bra 	$L__BB7_72;
	ld.shared.f64 	%fd257, [_ZZN3cub18CUB_300001_SM_10006detail6reduce28DeviceReduceSingleTileKernelINS2_10policy_hubIdyN4cuda3__47maximumIdEEE10Policy1000EPdSB_iS8_ddNS5_3std3__410__identityEEEvT0_T1_T2_T3_T4_T6_E12temp_storage+16];
	setp.lt.f64 	%p152, %fd380, %fd257;
	selp.f64 	%fd258, %fd257, %fd380, %p152;
	ld.shared.f64 	%fd259, [_ZZN3cub18CUB_300001_SM_10006detail6reduce28DeviceReduceSingleTileKernelINS2_10policy_hubIdyN4cuda3__47maximumIdEEE10Policy1000EPdSB_iS8_ddNS5_3std3__410__identityEEEvT0_T1_T2_T3_T4_T6_E12temp_storage+24];
	setp.lt.f64 	%p153, %fd258, %fd259;
	selp.f64 	%fd260, %fd259, %fd258, %p153;
	ld.shared.f64 	%fd261, [_ZZN3cub18CUB_300001_SM_10006detail6reduce28DeviceReduceSingleTileKernelINS2_10policy_hubIdyN4cuda3__47maximumIdEEE10Policy1000EPdSB_iS8_ddNS5_3std3__410__identityEEEvT0_T1_T2_T3_T4_T6_E12temp_storage+32];
	setp.lt.f64 	%p154, %fd260, %fd261;
	selp.f64 	%fd262, %fd261, %fd260, %p154;
	ld.shared.f64 	%fd263, [_ZZN3cub18CUB_300001_SM_10006detail6reduce28DeviceReduceSingleTileKernelINS2_10policy_hubIdyN4cuda3__47maximumIdEEE10Policy1000EPdSB_iS8_ddNS5_3std3__410__identityEEEvT0_T1_T2_T3_T4_T6_E12temp_storage+40];
	setp.lt.f64 	%p155, %fd262, %fd263;
	selp.f64 	%fd264, %fd263, %fd262, %p155;
	ld.shared.f64 	%fd265, [_ZZN3cub18CUB_300001_SM_10006detail6reduce28DeviceReduceSingleTileKernelINS2_10policy_hubIdyN4cuda3__47maximumIdEEE10Policy1000EPdSB_iS8_ddNS5_3std3__410__identityEEEvT0_T1_T2_T3_T4_T6_E12temp_storage+48];
	setp.lt.f64 	%p156, %fd264, %fd265;
	selp.f64 	%fd266, %fd265, %fd264, %p156;
	ld.shared.f64 	%fd267, [_ZZN3cub18CUB_300001_SM_10006detail6reduce28DeviceReduceSingleTileKernelINS2_10policy_hubIdyN4cuda3__47maximumIdEEE10Policy1000EPdSB_iS8_ddNS5_3std3__410__identityEEEvT0_T1_T2_T3_T4_T6_E12temp_storage+56];
	setp.lt.f64 	%p157, %fd266, %fd267;
	selp.f64 	%fd268, %fd267, %fd266, %p157;
	ld.shared.f64 	%fd269, [_ZZN3cub18CUB_300001_SM_10006detail6reduce28DeviceReduceSingleTileKernelINS2_10policy_hubIdyN4cuda3__47maximumIdEEE10Policy1000EPdSB_iS8_ddNS5_3std3__410__identityEEEvT0_T1_T2_T3_T4_T6_E12temp_storage+64];
	setp.lt.f64 	%p158, %fd268, %fd269;
	selp.f64 	%fd380, %fd269, %fd268, %p158;
	bra.uni 	$L__BB7_72;
$L__BB7_38:
	setp.gt.s32 	%p3, %r68, 2047;
	@%p3 bra 	$L__BB7_56;
	mov.u32 	%r35, %tid.x;
	setp.ge.s32 	%p52, %r35, %r68;
	mov.f64 	%fd372, 0d0000000000000000;
	mov.u32 	%r462, %r35;
	@%p52 bra 	$L__BB7_41;
	mul.wide.u32 	%rd81, %r35, 8;
	add.s64 	%rd80, %rd15, %rd81;
	// begin inline asm
	ld.global.nc.u64 %rd79, [%rd80];
	// end inline asm
	mov.b64 	%fd372, %rd79;
	add.s32 	%r462, %r35, 256;
$L__BB7_41:
	setp.ge.s32 	%p53, %r462, %r68;
	@%p53 bra 	$L__BB7_47;
	not.b32 	%r133, %r462;
	add.s32 	%r38, %r68, %r133;
	and.b32  	%r134, %r38, 768;
	setp.eq.s32 	%p54, %r134, 768;
	@%p54 bra 	$L__BB7_45;
	mul.wide.u32 	%rd82, %r462, 8;
	add.s64 	%rd204, %rd15, %rd82;
	shr.u32 	%r135, %r38, 8;
	add.s32 	%r136, %r135, 1;
	and.b32  	%r137, %r136, 3;
	neg.s32 	%r460, %r137;
$L__BB7_44:
	.pragma "nounroll";
	// begin inline asm
	ld.global.nc.u64 %rd83, [%rd204];
	// end inline asm
	mov.b64 	%fd125, %rd83;
	setp.lt.f64 	%p55, %fd372, %fd125;
	selp.f64 	%fd372, %fd125, %fd372, %p55;
	add.s32 	%r462, %r462, 256;
	add.s64 	%rd204, %rd204, 2048;
	add.s32 	%r460, %r460, 1;
	setp.ne.s32 	%p56, %r460, 0;
	@%p56 bra 	$L__BB7_44;
$L__BB7_45:
	setp.lt.u32 	%p57, %r38, 768;
	@%p57 bra 	$L__BB7_47;
$L__BB7_46:
	mul.wide.s32 	%rd93, %r462, 8;
	add.s64 	%rd86, %rd15, %rd93;
	// begin inline asm
	ld.global.nc.u64 %rd85, [%rd86];
	// end inline asm
	mov.b64 	%fd126, %rd85;
	setp.lt.f64 	%p58, %fd372, %fd126;
	selp.f64 	%fd127, %fd126, %fd372, %p58;
	add.s64 	%rd88, %rd86, 2048;
	// begin inline asm
	ld.global.nc.u64 %rd87, [%rd88];
	// end inline asm
	mov.b64 	%fd128, %rd87;
	setp.lt.f64 	%p59, %fd127, %fd128;
	selp.f64 	%fd129, %fd128, %fd127, %p59;
	add.s64 	%rd90, %rd86, 4096;
	// begin inline asm
	ld.global.nc.u64 %rd89, [%rd90];
	// end inline asm
	mov.b64 	%fd130, %rd89;
	setp.lt.f64 	%p60, %fd129, %fd130;
	selp.f64 	%fd131, %fd130, %fd129, %p60;
	add.s64 	%rd92, %rd86, 6144;
	// begin inline asm
	ld.global.nc.u64 %rd91, [%rd92];
	// end inline asm
	mov.b64 	%fd132, %rd91;
	setp.lt.f64 	%p61, %fd131, %fd132;
	selp.f64 	%fd372, %fd132, %fd131, %p61;
	add.s32 	%r462, %r462, 1024;
	setp.lt.s32 	%p62, %r462, %r68;
	@%p62 bra 	$L__BB7_46;
$L__BB7_47:
	setp.lt.s32 	%p63, %r68, 256;
	@%p63 bra 	$L__BB7_52;
	// begin inline asm
	mov.u32 %r201, %laneid;
	// end inline asm
	mov.b64 	%rd104, %fd372;
	mov.b64 	{%r203, %r208}, %rd104;
	mov.b32 	%r209, 1;
	mov.b32 	%r250, 31;
	mov.b32 	%r251, -1;
	// begin inline asm
	shfl.sync.down.b32 %r202, %r203, %r209, %r250, %r251;
	// end inline asm
	// begin inline asm
	shfl.sync.down.b32 %r207, %r208, %r209, %r250, %r251;
	// end inline asm
	mov.b64 	%rd105, {%r202, %r207};
	mov.b64 	%fd180, %rd105;
	setp.gt.s32 	%p91, %r201, 30;
	setp.lt.f64 	%p92, %fd372, %fd180;
	selp.f64 	%fd181, %fd180, %fd372, %p92;
	selp.f64 	%fd182, %fd372, %fd181, %p91;
	mov.b64 	%rd106, %fd182;
	mov.b64 	{%r213, %r218}, %rd106;
	mov.b32 	%r219, 2;
	// begin inline asm
	shfl.sync.down.b32 %r212, %r213, %r219, %r250, %r251;
	// end inline asm
	// begin inline asm
	shfl.sync.down.b32 %r217, %r218, %r219, %r250, %r251;
	// end inline asm
	mov.b64 	%rd107, {%r212, %r217};
	mov.b64 	%fd183, %rd107;
	setp.gt.s32 	%p93, %r201, 29;
	setp.lt.f64 	%p94, %fd182, %fd183;
	selp.f64 	%fd184, %fd183, %fd182, %p94;
	selp.f64 	%fd185, %fd182, %fd184, %p93;
	mov.b64 	%rd108, %fd185;
	mov.b64 	{%r223, %r228}, %rd108;
	mov.b32 	%r229, 4;
	// begin inline asm
	shfl.sync.down.b32 %r222, %r223, %r229, %r250, %r251;
	// end inline asm
	// begin inline asm
	shfl.sync.down.b32 %r227, %r228, %r229, %r250, %r251;
	// end inline asm
	mov.b64 	%rd109, {%r222, %r227};
	mov.b64 	%fd186, %rd109;
	setp.gt.s32 	%p95, %r201, 27;
	setp.lt.f64 	%p96, %fd185, %fd186;
	selp.f64 	%fd187, %fd186, %fd185, %p96;
	selp.f64 	%fd188, %fd185, %fd187, %p95;
	mov.b64 	%rd110, %fd188;
	mov.b64 	{%r233, %r238}, %rd110;
	mov.b32 	%r239, 8;
	// begin inline asm
	shfl.sync.down.b32 %r232, %r233, %r239, %r250, %r251;
	// end inline asm
	// begin inline asm
	shfl.sync.down.b32 %r237, %r238, %r239, %r250, %r251;
	// end inline asm
	mov.b64 	%rd111, {%r232, %r237};
	mov.b64 	%fd189, %rd111;
	setp.gt.s32 	%p97, %r201, 23;
	setp.lt.f64 	%p98, %fd188, %fd189;
	selp.f64 	%fd190, %fd189, %fd188, %p98;
	selp.f64 	%fd191, %fd188, %fd190, %p97;
	mov.b64 	%rd112, %fd191;
	mov.b64 	{%r243, %r248}, %rd112;
	mov.b32 	%r249, 16;
	// begin inline asm
	shfl.sync.down.b32 %r242, %r243, %r249, %r250, %r251;
	// end inline asm
	// begin inline asm
	shfl.sync.down.b32 %r247, %r248, %r249, %r250, %r251;
	// end inline asm
	mov.b64 	%rd113, {%r242, %r247};
	mov.b64 	%fd192, %rd113;
	setp.gt.s32 	%p99, %r201, 15;
	setp.lt.f64 	%p100, %fd191, %fd192;
	selp.f64 	%fd38, %fd192, %fd191, %p100;
	selp.f64 	%fd380, %fd191, %fd38, %p99;
	setp.ne.s32 	%p101, %r201, 0;
	@%p101 bra 	$L__BB7_50;
	shr.u32 	%r252, %r35, 2;
	and.b32  	%r253, %r252, 248;
	mov.u32 	%r254, _ZZN3cub18CUB_300001_SM_10006detail6reduce28DeviceReduceSingleTileKernelINS2_10policy_hubIdyN4cuda3__47maximumIdEEE10Policy1000EPdSB_iS8_ddNS5_3std3__410__identityEEEvT0_T1_T2_T3_T4_T6_E12temp_storage;
	add.s32 	%r255, %r254, %r253;
	st.shared.f64 	[%r255+8], %fd38;
$L__BB7_50:
	bar.sync 	0;
	setp.ne.s32 	%p102, %r35, 0;
	@%p102 bra 	$L__BB7_72;
	ld.shared.f64 	%fd193, [_ZZN3cub18CUB_300001_SM_10006detail6reduce28DeviceReduceSingleTileKernelINS2_10policy_hubIdyN4cuda3__47maximumIdEEE10Policy1000EPdSB_iS8_ddNS5_3std3__410__identityEEEvT0_T1_T2_T3_T4_T6_E12temp_storage+16];
	setp.lt.f64 	%p103, %fd380, %fd193;
	selp.f64 	%fd194, %fd193, %fd380, %p103;
	ld.shared.f64 	%fd195, [_ZZN3cub18CUB_300001_SM_10006detail6reduce28DeviceReduceSingleTileKernelINS2_10policy_hubIdyN4cuda3__47maximumIdEEE10Policy1000EPdSB_iS8_ddNS5_3std3__410__identityEEEvT0_T1_T2_T3_T4_T6_E12temp_storage+24];
	setp.lt.f64 	%p104, %fd194, %fd195;
	selp.f64 	%fd196, %fd195, %fd194, %p104;
	ld.shared.f64 	%fd197, [_ZZN3cub18CUB_300001_SM_10006detail6reduce28DeviceReduceSingleTileKernelINS2_10policy_hubIdyN4cuda3__47maximumIdEEE10Policy1000EPdSB_iS8_ddNS5_3std3__410__identityEEEvT0_T1_T2_T3_T4_T6_E12temp_storage+32];
	setp.lt.f64 	%p105, %fd196, %fd197;
	selp.f64 	%fd198, %fd197, %fd196, %p105;
	ld.shared.f64 	%fd199, [_ZZN3cub18CUB_300001_SM_10006detail6reduce28DeviceReduceSingleTileKernelINS2_10policy_hubIdyN4cuda3__47maximumIdEEE10Policy1000EPdSB_iS8_ddNS5_3std3__410__identityEEEvT0_T1_T2_T3_T4_T6_E12temp_storage+40];
	setp.lt.f64 	%p106, %fd198, %fd199;
	selp.f64 	%fd200, %fd199, %fd198, %p106;
	ld.shared.f64 	%fd201, [_ZZN3cub18CUB_300001_SM_10006detail6reduce28DeviceReduceSingleTileKernelINS2_10policy_hubIdyN4cuda3__47maximumIdEEE10Policy1000EPdSB_iS8_ddNS5_3std3__410__identityEEEvT0_T1_T2_T3_T4_T6_E12temp_storage+48];
	setp.lt.f64 	%p107, %fd200, %fd201;
	selp.f64 	%fd202, %fd201, %fd200, %p107;
	ld.shared.f64 	%fd203, [_ZZN3cub18CUB_300001_SM_10006detail6reduce28DeviceReduceSingleTileKernelINS2_10policy_hubIdyN4cuda3__47maximumIdEEE10Policy1000EPdSB_iS8_ddNS5_3std3__410__identityEEEvT0_T1_T2_T3_T4_T6_E12temp_storage+56];
	setp.lt.f64 	%p108, %fd202, %fd203;
	selp.f64 	%fd204, %fd203, %fd202, %p108;
	ld.shared.f64 	%fd205, [_ZZN3cub18CUB_300001_SM_10006detail6reduce28DeviceReduceSingleTileKernelINS2_10policy_hubIdyN4cuda3__47maximumIdEEE10Policy1000EPdSB_iS8_ddNS5_3std3__410__identityEEEvT0_T1_T2_T3_T4_T6_E12temp_storage+64];
	setp.lt.f64 	%p109, %fd204, %fd205;
	selp.f64 	%fd380, %fd205, %fd204, %p109;
	bra.uni 	$L__BB7_72;
$L__BB7_52:
	// begin inline asm
	mov.u32 %r138, %laneid;
	// end inline asm
	and.b32  	%r189, %r35, 992;
	add.s32 	%r190, %r189, 32;
	setp.gt.s32 	%p64, %r190, %r68;
	not.b32 	%r191, %r189;
	add.s32 	%r192, %r68, %r191;
	selp.b32 	%r187, %r192, 31, %p64;
	mov.b64 	%rd94, %fd372;
	mov.b64 	{%r140, %r145}, %rd94;
	mov.b32 	%r146, 1;
	mov.b32 	%r188, -1;
	// begin inline asm
	shfl.sync.down.b32 %r139, %r140, %r146, %r187, %r188;
	// end inline asm
	// begin inline asm
	shfl.sync.down.b32 %r144, %r145, %r146, %r187, %r188;
	// end inline asm
	mov.b64 	%rd95, {%r139, %r144};
	mov.b64 	%fd133, %rd95;
	setp.lt.s32 	%p65, %r138, %r187;
	setp.lt.f64 	%p66, %fd372, %fd133;
	selp.f64 	%fd134, %fd133, %fd372, %p66;
	selp.f64 	%fd135, %fd134, %fd372, %p65;
	mov.b64 	%rd96, %fd135;
	mov.b64 	{%r150, %r155}, %rd96;
	mov.b32 	%r156, 2;
	// begin inline asm
	shfl.sync.down.b32 %r149, %r150, %r156, %r187, %r188;
	// end inline asm
	// begin inline asm
	shfl.sync.down.b32 %r154, %r155, %r156, %r187, %r188;
	// end inline asm
	mov.b64 	%rd97, {%r149, %r154};
	mov.b64 	%fd136, %rd97;
	add.s32 	%r193, %r138, 2;
	setp.gt.s32 	%p67, %r193, %r187;
	setp.lt.f64 	%p68, %fd135, %fd136;
	selp.f64 	%fd137, %fd136, %fd135, %p68;
	selp.f64 	%fd138, %fd135, %fd137, %p67;
	mov.b64 	%rd98, %fd138;
	mov.b64 	{%r160, %r165}, %rd98;
	mov.b32 	%r166, 4;
	// begin inline asm
	shfl.sync.down.b32 %r159, %r160, %r166, %r187, %r188;
	// end inline asm
	// begin inline asm
	shfl.sync.down.b32 %r164, %r165, %r166, %r187, %r188;
	// end inline asm
	mov.b64 	%rd99, {%r159, %r164};
	mov.b64 	%fd139, %rd99;
	add.s32 	%r194, %r138, 4;
	setp.gt.s32 	%p69, %r194, %r187;
	setp.lt.f64 	%p70, %fd138, %fd139;
	selp.f64 	%fd140, %fd139, %fd138, %p70;
	selp.f64 	%fd141, %fd138, %fd140, %p69;
	mov.b64 	%rd100, %fd141;
	mov.b64 	{%r170, %r175}, %rd100;
	mov.b32 	%r176, 8;
	// begin inline asm
	shfl.sync.down.b32 %r169, %r170, %r176, %r187, %r188;
	// end inline asm
	// begin inline asm
	shfl.sync.down.b32 %r174, %r175, %r176, %r187, %r188;
	// end inline asm
	mov.b64 	%rd101, {%r169, %r174};
	mov.b64 	%fd142, %rd101;
	add.s32 	%r195, %r138, 8;
	setp.gt.s32 	%p71, %r195, %r187;
	setp.lt.f64 	%p72, %fd141, %fd142;
	selp.f64 	%fd143, %fd142, %fd141, %p72;
	selp.f64 	%fd144, %fd141, %fd143, %p71;
	mov.b64 	%rd102, %fd144;
	mov.b64 	{%r180, %r185}, %rd102;
	mov.b32 	%r186, 16;
	// begin inline asm
	shfl.sync.down.b32 %r179, %r180, %r186, %r187, %r188;
	// end inline asm
	// begin inline asm
	shfl.sync.down.b32 %r184, %r185, %r186, %r187, %r188;
	// end inline asm
	mov.b64 	%rd103, {%r179, %r184};
	mov.b64 	%fd145, %rd103;
	add.s32 	%r196, %r138, 16;
	setp.gt.s32 	%p73, %r196, %r187;
	setp.lt.f64 	%p74, %fd144, %fd145;
	selp.f64 	%fd146, %fd145, %fd144, %p74;
	selp.f64 	%fd380, %fd144, %fd146, %p73;
	setp.ne.s32 	%p75, %r138, 0;
	@%p75 bra 	$L__BB7_54;
	shr.u32 	%r197, %r35, 2;
	and.b32  	%r198, %r197, 248;
	mov.u32 	%r199, _ZZN3cub18CUB_300001_SM_10006detail6reduce28DeviceReduceSingleTileKernelINS2_10policy_hubIdyN4cuda3__47maximumIdEEE10Policy1000EPdSB_iS8_ddNS5_3std3__410__identityEEEvT0_T1_T2_T3_T4_T6_E12temp_storage;
	add.s32 	%r200, %r199, %r198;
	st.shared.f64 	[%r200+8], %fd380;
$L__BB7_54:
	bar.sync 	0;
	setp.ne.s32 	%p76, %r35, 0;
	@%p76 bra 	$L__BB7_72;
	setp.gt.s32 	%p77, %r68, 32;
	ld.shared.f64 	%fd147, [_ZZN3cub18CUB_300001_SM_10006detail6reduce28DeviceReduceSingleTileKernelINS2_10policy_hubIdyN4cuda3__47maximumIdEEE10Policy1000EPdSB_iS8_ddNS5_3std3__410__identityEEEvT0_T1_T2_T3_T4_T6_E12temp_storage+16];
	setp.lt.f64 	%p78, %fd380, %fd147;
	selp.f64 	%fd149, %fd147, %fd380, %p78;
	selp.f64 	%fd150, %fd149, %fd380, %p77;
	setp.gt.s32 	%p79, %r68, 64;
	ld.shared.f64 	%fd152, [_ZZN3cub18CUB_300001_SM_10006detail6reduce28DeviceReduceSingleTileKernelINS2_10policy_hubIdyN4cuda3__47maximumIdEEE10Policy1000EPdSB_iS8_ddNS5_3std3__410__identityEEEvT0_T1_T2_T3_T4_T6_E12temp_storage+24];
	setp.lt.f64 	%p80, %fd150, %fd152;
	selp.f64 	%fd154, %fd152, %fd150, %p80;
	selp.f64 	%fd155, %fd154, %fd150, %p79;
	setp.gt.s32 	%p81, %r68, 96;
	ld.shared.f64 	%fd157, [_ZZN3cub18CUB_300001_SM_10006detail6reduce28DeviceReduceSingleTileKernelINS2_10policy_hubIdyN4cuda3__47maximumIdEEE10Policy1000EPdSB_iS8_ddNS5_3std3__410__identityEEEvT0_T1_T2_T3_T4_T6_E12temp_storage+32];
	setp.lt.f64 	%p82, %fd155, %fd157;
	selp.f64 	%fd159, %fd157, %fd155, %p82;
	selp.f64 	%fd160, %fd159, %fd155, %p81;
	setp.gt.s32 	%p83, %r68, 128;
	ld.shared.f64 	%fd162, [_ZZN3cub18CUB_300001_SM_10006detail6reduce28DeviceReduceSingleTileKernelINS2_10policy_hubIdyN4cuda3__47maximumIdEEE10Policy1000EPdSB_iS8_ddNS5_3std3__410__identityEEEvT0_T1_T2_T3_T4_T6_E12temp_storage+40];
	setp.lt.f64 	%p84, %fd160, %fd162;
	selp.f64 	%fd164, %fd162, %fd160, %p84;
	selp.f64 	%fd165, %fd164, %fd160, %p83;
	setp.gt.s32 	%p85, %r68, 160;
	ld.shared.f64 	%fd167, [_ZZN3cub18CUB_300001_SM_10006detail6reduce28DeviceReduceSingleTileKernelINS2_10policy_hubIdyN4cuda3__47maximumIdEEE10Policy1000EPdSB_iS8_ddNS5_3std3__410__identityEEEvT0_T1_T2_T3_T4_T6_E12temp_storage+48];
	setp.lt.f64 	%p86, %fd165, %fd167;
	selp.f64 	%fd169, %fd167, %fd165, %p86;
	selp.f64 	%fd170, %fd169, %fd165, %p85;
	setp.gt.s32 	%p87, %r68, 192;
	ld.shared.f64 	%fd172, [_ZZN3cub18CUB_300001_SM_10006detail6reduce28DeviceReduceSingleTileKernelINS2_10policy_hubIdyN4cuda3__47maximumIdEEE10Policy1000EPdSB_iS8_ddNS5_3std3__410__identityEEEvT0_T1_T2_T3_T4_T6_E12temp_storage+56];
	setp.lt.f64 	%p88, %fd170, %fd172;
	selp.f64 	%fd174, %fd172, %fd170, %p88;
	selp.f64 	%fd175, %fd174, %fd170, %p87;
	setp.gt.s32 	%p89, %r68, 224;
	ld.shared.f64 	%fd177, [_ZZN3cub18CUB_300001_SM_10006detail6reduce28DeviceReduceSingleTileKernelINS2_10policy_hubIdyN4cuda3__47maximumIdEEE10Policy1000EPdSB_iS8_ddNS5_3std3__410__identityEEEvT0_T1_T2_T3_T4_T6_E12temp_storage+64];
	setp.lt.f64 	%p90, %fd175, %fd177;
	selp.f64 	%fd179, %fd177, %fd175, %p90;
	selp.f64 	%fd380, %fd179, %fd175, %p89;
	bra.uni 	$L__BB7_72;
$L__BB7_56:
	mov.u32 	%r47, %tid.x;
	mul.wide.u32 	%rd34, %r47, 8;
	add.s64 	%rd19, %rd15, %rd34;
	// begin inline asm
	ld.global.nc.u64 %rd18, [%rd19];
	// end inline asm
	mov.b64 	%fd59, %rd18;
	add.s64 	%rd21, %rd19, 2048;
	// begin inline asm
	ld.global.nc.u64 %rd20, [%rd21];
	// end inline asm
	mov.b64 	%fd60, %rd20;
	add.s64 	%rd23, %rd19, 4096;
	// begin inline asm
	ld.global.nc.u64 %rd22, [%rd23];
	// end inline asm
	mov.b64 	%fd61, %rd22;
	add.s64 	%rd25, %rd19, 6144;
	// begin inline asm
	ld.global.nc.u64 %rd24, [%rd25];
	// end inline asm
	mov.b64 	%fd62, %rd24;
	add.s64 	%rd27, %rd19, 8192;
	// begin inline asm
	ld.global.nc.u64 %rd26, [%rd27];
	// end inline asm
	mov.b64 	%fd63, %rd26;
	add.s64 	%rd29, %rd19, 10240;
	// begin inline asm
	ld.global.nc.u64 %rd28, [%rd29];
	// end inline asm
	mov.b64 	%fd64, %rd28;
	add.s64 	%rd31, %rd19, 12288;
	// begin inline asm
	ld.global.nc.u64 %rd30, [%rd31];
	// end inline asm
	mov.b64 	%fd65, %rd30;
	add.s64 	%rd33, %rd19, 14336;
	// begin inline asm
	ld.global.nc.u64 %rd32, [%rd33];
	// end inline asm
	mov.b64 	%fd66, %rd32;
	setp.lt.f64 	%p4, %fd59, %fd60;
	selp.f64 	%fd67, %fd60, %fd59, %p4;
	setp.lt.f64 	%p5, %fd67, %fd61;
	selp.f64 	%fd68, %fd61, %fd67, %p5;
	setp.lt.f64 	%p6, %fd68, %fd62;
	selp.f64 	%fd69, %fd62, %fd68, %p6;
	setp.lt.f64 	%p7, %fd69, %fd63;
	selp.f64 	%fd70, %fd63, %fd69, %p7;
	setp.lt.f64 	%p8, %fd70, %fd64;
	selp.f64 	%fd71, %fd64, %fd70, %p8;
	setp.lt.f64 	%p9, %fd71, %fd65;
	selp.f64 	%fd72, %fd65, %fd71, %p9;
	setp.lt.f64 	%p10, %fd72, %fd66;
	selp.f64 	%fd379, %fd66, %fd72, %p10;
	setp.lt.u32 	%p11, %r68, 4096;
	mov.b32 	%r465, 2048;
	@%p11 bra 	$L__BB7_60;
	add.s32 	%r48, %r68, -2048;
	mov.b32 	%r465, 2048;
$L__BB7_58:
	mul.wide.s32 	%rd51, %r465, 8;
	add.s64 	%rd36, %rd19, %rd51;
	// begin inline asm
	ld.global.nc.u64 %rd35, [%rd36];
	// end inline asm
	mov.b64 	%fd73, %rd35;
	add.s64 	%rd38, %rd36, 2048;
	// begin inline asm
	ld.global.nc.u64 %rd37, [%rd38];
	// end inline asm
	mov.b64 	%fd74, %rd37;
	add.s64 	%rd40, %rd36, 4096;
	// begin inline asm
	ld.global.nc.u64 %rd39, [%rd40];
	// end inline asm
	mov.b64 	%fd75, %rd39;
	add.s64 	%rd42, %rd36, 6144;
	// begin inline asm
	ld.global.nc.u64 %rd41, [%rd42];
	// end inline asm
	mov.b64 	%fd76, %rd41;
	add.s64 	%rd44, %rd36, 8192;
	// begin inline asm
	ld.global.nc.u64 %rd43, [%rd44];
	// end inline asm
	mov.b64 	%fd77, %rd43;
	add.s64 	%rd46, %rd36, 10240;
	// begin inline asm
	ld.global.nc.u64 %rd45, [%rd46];
	// end inline asm
	mov.b64 	%fd78, %rd45;
	add.s64 	%rd48, %rd36, 12288;
	// begin inline asm
	ld.global.nc.u64 %rd47, [%rd48];
	// end inline asm
	mov.b64 	%fd79, %rd47;
	add.s64 	%rd50, %rd36, 14336;
	// begin inline asm
	ld.global.nc.u64 %rd49, [%rd50];
	// end inline asm
	mov.b64 	%fd80, %rd49;
	setp.lt.f64 	%p12, %fd379, %fd73;
	selp.f64 	%fd81, %fd73, %fd379, %p12;
	setp.lt.f64 	%p13, %fd81, %fd74;
	selp.f64 	%fd82, %fd74, %fd81, %p13;
	setp.lt.f64 	%p14, %fd82, %fd75;
	selp.f64 	%fd83, %fd75, %fd82, %p14;
	setp.lt.f64 	%p15, %fd83, %fd76;
	selp.f64 	%fd84, %fd76, %fd83, %p15;
	setp.lt.f64 	%p16, %fd84, %fd77;
	selp.f64 	%fd85, %fd77, %fd84, %p16;
	setp.lt.f64 	%p17, %fd85, %fd78;
	selp.f64 	%fd86, %fd78, %fd85, %p17;
	setp.lt.f64 	%p18, %fd86, %fd79;
	selp.f64 	%fd87, %fd79, %fd86, %p18;
	setp.lt.f64 	%p19, %fd87, %fd80;
	selp.f64 	%fd379, %fd80, %fd87, %p19;
	sub.s32 	%r71, %r68, %r465;
	setp.lt.s32 	%p20, %r71, 2048;
	@%p20 bra 	$L__BB7_68;
	add.s32 	%r465, %r465, 2048;
	setp.le.s32 	%p21, %r465, %r48;
	@%p21 bra 	$L__BB7_58;
$L__BB7_60:
	setp.le.s32 	%p22, %r68, %r465;
	@%p22 bra 	$L__BB7_68;
	sub.s32 	%r52, %r68, %r465;
	setp.ge.s32 	%p23, %r47, %r52;
	@%p23 bra 	$L__BB7_68;
	not.b32 	%r72, %r47;
	add.s32 	%r73, %r68, %r72;
	sub.s32 	%r53, %r73, %r465;
	and.b32  	%r74, %r53, 768;
	setp.eq.s32 	%p24, %r74, 768;
	mov.u32 	%r469, %r47;
	@%p24 bra 	$L__BB7_65;
	add.s32 	%r467, %r47, %r465;
	shr.u32 	%r75, %r53, 8;
	add.s32 	%r76, %r75, 1;
	and.b32  	%r77, %r76, 3;
	neg.s32 	%r466, %r77;
	mov.u32 	%r469, %r47;
$L__BB7_64:
	.pragma "nounroll";
	mul.wide.u32 	%rd54, %r467, 8;
	add.s64 	%rd53, %rd15, %rd54;
	// begin inline asm
	ld.global.nc.u64 %rd52, [%rd53];
	// end inline asm
	mov.b64 	%fd89, %rd52;
	setp.lt.f64 	%p25, %fd379, %fd89;
	selp.f64 	%fd379, %fd89, %fd379, %p25;
	add.s32 	%r469, %r469, 256;
	add.s32 	%r467, %r467, 256;
	add.s32 	%r466, %r466, 1;
	setp.ne.s32 	%p26, %r466, 0;
	@%p26 bra 	$L__BB7_64;
$L__BB7_65:
	setp.lt.u32 	%p27, %r53, 768;
	@%p27 bra 	$L__BB7_68;
	cvt.u64.u32 	%rd55, %r469;
	cvt.u64.u32 	%rd56, %r465;
	add.s64 	%rd57, %rd55, %rd56;
	shl.b64 	%rd58, %rd57, 3;
	add.s64 	%rd59, %rd58, %rd15;
	add.s64 	%rd205, %rd59, 4096;
	add.s32 	%r470, %r469, %r465;
$L__BB7_67:
	mul.wide.u32 	%rd68, %r470, 8;
	add.s64 	%rd61, %rd15, %rd68;
	// begin inline asm
	ld.global.nc.u64 %rd60, [%rd61];
	// end inline asm
	mov.b64 	%fd90, %rd60;
	setp.lt.f64 	%p28, %fd379, %fd90;
	selp.f64 	%fd91, %fd90, %fd379, %p28;
	add.s64 	%rd63, %rd205, -2048;
	// begin inline asm
	ld.global.nc.u64 %rd62, [%rd63];
	// end inline asm
	mov.b64 	%fd92, %rd62;
	setp.lt.f64 	%p29, %fd91, %fd92;
	selp.f64 	%fd93, %fd92, %fd91, %p29;
	// begin inline asm
	ld.global.nc.u64 %rd64, [%rd205];
	// end inline asm
	mov.b64 	%fd94, %rd64;
	setp.lt.f64 	%p30, %fd93, %fd94;
	selp.f64 	%fd95, %fd94, %fd93, %p30;
	add.s64 	%rd67, %rd205, 2048;
	// begin inline asm
	ld.global.nc.u64 %rd66, [%rd67];
	// end inline asm
	mov.b64 	%fd96, %rd66;
	setp.lt.f64 	%p31, %fd95, %fd96;
	selp.f64 	%fd379, %fd96, %fd95, %p31;
	add.s32 	%r469, %r469, 1024;
	add.s64 	%rd205, %rd205, 8192;
	add.s32 	%r470, %r470, 1024;
	setp.lt.s32 	%p32, %r469, %r52;
	@%p32 bra 	$L__BB7_67;
$L__BB7_68:
	// begin inline asm
	mov.u32 %r78, %laneid;
	// end inline asm
	mov.b64 	%rd69, %fd379;
	mov.b64 	{%r80, %r85}, %rd69;
	mov.b32 	%r86, 1;
	mov.b32 	%r127, 31;
	mov.b32 	%r128, -1;
	// begin inline asm
	shfl.sync.down.b32 %r79, %r80, %r86, %r127, %r128;
	// end inline asm
	// begin inline asm
	shfl.sync.down.b32 %r84, %r85, %r86, %r127, %r128;
	// end inline asm
	mov.b64 	%rd70, {%r79, %r84};
	mov.b64 	%fd97, %rd70;
	setp.gt.s32 	%p33, %r78, 30;
	setp.lt.f64 	%p34, %fd379, %fd97;
	selp.f64 	%fd98, %fd97, %fd379, %p34;
	selp.f64 	%fd99, %fd379, %fd98, %p33;
	mov.b64 	%rd71, %fd99;
	mov.b64 	{%r90, %r95}, %rd71;
	mov.b32 	%r96, 2;
	// begin inline asm
	shfl.sync.down.b32 %r89, %r90, %r96, %r127, %r128;
	// end inline asm
	// begin inline asm
	shfl.sync.down.b32 %r94, %r95, %r96, %r127, %r128;
	// end inline asm
	mov.b64 	%rd72, {%r89, %r94};
	mov.b64 	%fd100, %rd72;
	setp.gt.s32 	%p35, %r78, 29;
	setp.lt.f64 	%p36, %fd99, %fd100;
	selp.f64 	%fd101, %fd100, %fd99, %p36;
	selp.f64 	%fd102, %fd99, %fd101, %p35;
	mov.b64 	%rd73, %fd102;
	mov.b64 	{%r100, %r105}, %rd73;
	mov.b32 	%r106, 4;
	// begin inline asm
	shfl.sync.down.b32 %r99, %r100, %r106, %r127, %r128;
	// end inline asm
	// begin inline asm
	shfl.sync.down.b32 %r104, %r105, %r106, %r127, %r128;
	// end inline asm
	mov.b64 	%rd74, {%r99, %r104};
	mov.b64 	%fd103, %rd74;
	setp.gt.s32 	%p37, %r78, 27;
	setp.lt.f64 	%p38, %fd102, %fd103;
	selp.f64 	%fd104, %fd103, %fd102, %p38;
	selp.f64 	%fd105, %fd102, %fd104, %p37;
	mov.b64 	%rd75, %fd105;
	mov.b64 	{%r110, %r115}, %rd75;
	mov.b32 	%r116, 8;
	// begin inline asm
	shfl.sync.down.b32 %r109, %r110, %r116, %r127, %r128;
	// end inline asm
	// begin inline asm
	shfl.sync.down.b32 %r114, %r115, %r116, %r127, %r128;
	// end inline asm
	mov.b64 	%rd76, {%r109, %r114};
	mov.b64 	%fd106, %rd76;
	setp.gt.s32 	%p39, %r78, 23;
	setp.lt.f64 	%p40, %fd105, %fd106;
	selp.f64 	%fd107, %fd106, %fd105, %p40;
	selp.f64 	%fd108, %fd105, %fd107, %p39;
	mov.b64 	%rd77, %fd108;
	mov.b64 	{%r120, %r125}, %rd77;
	mov.b32 	%r126, 16;
	// begin inline asm
	shfl.sync.down.b32 %r119, %r120, %r126, %r127, %r128;
	// end inline asm
	// begin inline asm
	shfl.sync.down.b32 %r124, %r125, %r126, %r127, %r128;
	// end inline asm
	mov.b64 	%rd78, {%r119, %r124};
	mov.b64 	%fd109, %rd78;
	setp.gt.s32 	%p41, %r78, 15;
	setp.lt.f64 	%p42, %fd108, %fd109;
	selp.f64 	%fd54, %fd109, %fd108, %p42;
	selp.f64 	%fd380, %fd108, %fd54, %p41;
	setp.ne.s32 	%p43, %r78, 0;
	@%p43 bra 	$L__BB7_70;
	shr.u32 	%r129, %r47, 2;
	and.b32  	%r130, %r129, 248;
	mov.u32 	%r131, _ZZN3cub18CUB_300001_SM_10006detail6reduce28DeviceReduceSingleTileKernelINS2_10policy_hubIdyN4cuda3__47maximumIdEEE10Policy1000EPdSB_iS8_ddNS5_3std3__410__identityEEEvT0_T1_T2_T3_T4_T6_E12temp_storage;
	add.s32 	%r132, %r131, %r130;
	st.shared.f64 	[%r132+8], %fd54;
$L__BB7_70:
	bar.sync 	0;
	setp.ne.s32 	%p44, %r47, 0;
	@%p44 bra 	$L__BB7_72;
	ld.shared.f64 	%fd110, [_ZZN3cub18CUB_300001_SM_10006detail6reduce28DeviceReduceSingleTileKernelINS2_10policy_hubIdyN4cuda3__47maximumIdEEE10Policy1000EPdSB_iS8_ddNS5_3std3__410__identityEEEvT0_T1_T2_T3_T4_T6_E12temp_storage+16];
	setp.lt.f64 	%p45, %fd380, %fd110;
	selp.f64 	%fd111, %fd110, %fd380, %p45;
	ld.shared.f64 	%fd112, [_ZZN3cub18CUB_300001_SM_10006detail6reduce28DeviceReduceSingleTileKernelINS2_10policy_hubIdyN4cuda3__47maximumIdEEE10Policy1000EPdSB_iS8_ddNS5_3std3__410__identityEEEvT0_T1_T2_T3_T4_T6_E12temp_storage+24];
	setp.lt.f64 	%p46, %fd111, %fd112;
	selp.f64 	%fd113, %fd112, %fd111, %p46;
	ld.shared.f64 	%fd114, [_ZZN3cub18CUB_300001_SM_10006detail6reduce28DeviceReduceSingleTileKernelINS2_10policy_hubIdyN4cuda3__47maximumIdEEE10Policy1000EPdSB_iS8_ddNS5_3std3__410__identityEEEvT0_T1_T2_T3_T4_T6_E12temp_storage+32];
	setp.lt.f64 	%p47, %fd113, %fd114;
	selp.f64 	%fd115, %fd114, %fd113, %p47;
	ld.shared.f64 	%fd116, [_ZZN3cub18CUB_300001_SM_10006detail6reduce28DeviceReduceSingleTileKernelINS2_10policy_hubIdyN4cuda3__47maximumIdEEE10Policy1000EPdSB_iS8_ddNS5_3std3__410__identityEEEvT0_T1_T2_T3_T4_T6_E12temp_storage+40];
	setp.lt.f64 	%p48, %fd115, %fd116;
	selp.f64 	%fd117, %fd116, %fd115, %p48;
	ld.shared.f64 	%fd118, [_ZZN3cub18CUB_300001_SM_10006detail6reduce28DeviceReduceSingleTileKernelINS2_10policy_hubIdyN4cuda3__47maximumIdEEE10Policy1000EPdSB_iS8_ddNS5_3std3__410__identityEEEvT0_T1_T2_T3_T4_T6_E12temp_storage+48];
	setp.lt.f64 	%p49, %fd117, %fd118;
	selp.f64 	%fd119, %fd118, %fd117, %p49;
	ld.shared.f64 	%fd120, [_ZZN3cub18CUB_300001_SM_10006detail6reduce28DeviceReduceSingleTileKernelINS2_10policy_hubIdyN4cuda3__47maximumIdEEE10Policy1000EPdSB_iS8_ddNS5_3std3__410__identityEEEvT0_T1_T2_T3_T4_T6_E12temp_storage+56];
	setp.lt.f64 	%p50, %fd119, %fd120;
	selp.f64 	%fd121, %fd120, %fd119, %p50;
	ld.shared.f64 	%fd122, [_ZZN3cub18CUB_300001_SM_10006detail6reduce28DeviceReduceSingleTileKernelINS2_10policy_hubIdyN4cuda3__47maximumIdEEE10Policy1000EPdSB_iS8_ddNS5_3std3__410__identityEEEvT0_T1_T2_T3_T4_T6_E12temp_storage+64];
	setp.lt.f64 	%p51, %fd121, %fd122;
	selp.f64 	%fd380, %fd122, %fd121, %p51;
$L__BB7_72:
	mov.u32 	%r444, %tid.x;
	setp.ne.s32 	%p217, %r444, 0;
	@%p217 bra 	$L__BB7_74;
	setp.lt.f64 	%p218, %fd58, %fd380;
	selp.f64 	%fd353, %fd380, %fd58, %p218;
	st.global.f64 	[%rd1], %fd353;
$L__BB7_74:
	ret;

}


// ===== COMPILED SASS (sm_100) =====

	.target	sm_100

	.elftype	@"ET_EXEC"


//--------------------- .note.nv.tkinfo           --------------------------
	.section	.note.nv.tkinfo,"",@"SHT_NOTE"
	.sectionflags	@"SHF_NOTE_NV_TKINFO"
	.tkinfo
        /*0018*/ 	.word	0x00000002
        /*0030*/ 	.string	""
        /*0030*/ 	.string	"ptxas"
        /*0030*/ 	.string	"Cuda compilation tools, release 13.0, V13.0.88"
        /*0030*/ 	.string	"Build cuda_13.0.r13.0/compiler.36424714_0"
        /*0030*/ 	.string	"-arch sm_100 -m 64 "



//--------------------- .note.nv.cuinfo           --------------------------
	.section	.note.nv.cuinfo,"",@"SHT_NOTE"
	.sectionflags	@"SHF_NOTE_NV_CUINFO"
        /*0018*/ 	.short	0x0002
        /*001a*/ 	.short	0x0064
        /*001c*/ 	.short	0x0082
	.zero		2


//--------------------- .nv.info                  --------------------------
	.section	.nv.info,"",@"SHT_CUDA_INFO"
	.align	4


	//----- nvinfo : EIATTR_REGCOUNT
	.align		4
        /*0000*/ 	.byte	0x04, 0x2f
        /*0002*/ 	.short	(.L_44 - .L_43)
	.align		4
.L_43:
        /*0004*/ 	.word	index@(_Z11jacobi_stepiiPKdPdS1_)
        /*0008*/ 	.word	0x00000014


	//----- nvinfo : EIATTR_FRAME_SIZE
	.align		4
.L_44:
        /*000c*/ 	.byte	0x04, 0x11
        /*000e*/ 	.short	(.L_46 - .L_45)
	.align		4
.L_45:
        /*0010*/ 	.word	index@(_Z11jacobi_stepiiPKdPdS1_)
        /*0014*/ 	.word	0x00000000


	//----- nvinfo : EIATTR_REGCOUNT
	.align		4
.L_46:
        /*0018*/ 	.byte	0x04, 0x2f
        /*001a*/ 	.short	(.L_48 - .L_47)
	.align		4
.L_47:
        /*001c*/ 	.word	index@(_ZN3cub18CUB_300001_SM_10006detail11EmptyKernelIvEEvv)
        /*0020*/ 	.word	0x00000004


	//----- nvinfo : EIATTR_FRAME_SIZE
	.align		4
.L_48:
        /*0024*/ 	.byte	0x04, 0x11
        /*0026*/ 	.short	(.L_50 - .L_49)
	.align		4
.L_49:
        /*0028*/ 	.word	index@(_ZN3cub18CUB_300001_SM_10006detail11EmptyKernelIvEEvv)
        /*002c*/ 	.word	0x00000000


	//----- nvinfo : EIATTR_REGCOUNT
	.align		4
.L_50:
        /*0030*/ 	.byte	0x04, 0x2f
        /*0032*/ 	.short	(.L_52 - .L_51)
	.align		4
.L_51:
        /*0034*/ 	.word	index@(_ZN3cub18CUB_300001_SM_10006detail6reduce28DeviceReduceSingleTileKernelINS2_10policy_hubIdjN4cuda3__47maximumIdEEE10Policy1000EN6thrust24THRUST_300001_SM_1000_NS10device_ptrIdEEPdjS8_ddNS5_3std3__410__identityEEEvT0_T1_T2_T3_T4_T6_)
        /*0038*/ 	.word	0x0000002d


	//----- nvinfo : EIATTR_FRAME_SIZE
	.align		4
.L_52:
        /*003c*/ 	.byte	0x04, 0x11
        /*003e*/ 	.short	(.L_54 - .L_53)
	.align		4
.L_53:
        /*0040*/ 	.word	index@(_ZN3cub18CUB_300001_SM_10006detail6reduce28DeviceReduceSingleTileKernelINS2_10policy_hubIdjN4cuda3__47maximumIdEEE10Policy1000EN6thrust24THRUST_300001_SM_1000_NS10device_ptrIdEEPdjS8_ddNS5_3std3__410__identityEEEvT0_T1_T2_T3_T4_T6_)
        /*0044*/ 	.word	0x00000000


	//----- nvinfo : EIATTR_REGCOUNT
	.align		4
.L_54:
        /*0048*/ 	.byte	0x04, 0x2f
        /*004a*/ 	.short	(.L_56 - .L_55)
	.align		4
.L_55:
        /*004c*/ 	.word	index@(_ZN3cub18CUB_300001_SM_10006detail6reduce18DeviceReduceKernelINS2_10policy_hubIdjN4cuda3__47maximumIdEEE10Policy1000EN6thrust24THRUST_300001_SM_1000_NS10device_ptrIdEEjS8_dNS5_3std3__410__identityEEEvT0_PT3_T1_NS0_13GridEvenShareISL_EET2_T4_)
        /*0050*/ 	.word	0x0000001d


	//----- nvinfo : EIATTR_FRAME_SIZE
	.align		4
.L_56:
        /*0054*/ 	.byte	0x04, 0x11
        /*0056*/ 	.short	(.L_58 - .L_57)
	.align		4
.L_57:
        /*0058*/ 	.word	index@(_ZN3cub18CUB_300001_SM_10006detail6reduce18DeviceReduceKernelINS2_10policy_hubIdjN4cuda3__47maximumIdEEE10Policy1000EN6thrust24THRUST_300001_SM_1000_NS10device_ptrIdEEjS8_dNS5_3std3__410__identityEEEvT0_PT3_T1_NS0_13GridEvenShareISL_EET2_T4_)
        /*005c*/ 	.word	0x00000000


	//----- nvinfo : EIATTR_REGCOUNT
	.align		4
.L_58:
        /*0060*/ 	.byte	0x04, 0x2f
        /*0062*/ 	.short	(.L_60 - .L_59)
	.align		4
.L_59:
        /*0064*/ 	.word	index@(_ZN3cub18CUB_300001_SM_10006detail6reduce28DeviceReduceSingleTileKernelINS2_10policy_hubIdjN4cuda3__47maximumIdEEE10Policy1000EPdSB_iS8_ddNS5_3std3__410__identityEEEvT0_T1_T2_T3_T4_T6_)
        /*0068*/ 	.word	0x00000030


	//----- nvinfo : EIATTR_FRAME_SIZE
	.align		4
.L_60:
        /*006c*/ 	.byte	0x04, 0x11
        /*006e*/ 	.short	(.L_62 - .L_61)
	.align		4
.L_61:
        /*0070*/ 	.word	index@(_ZN3cub18CUB_300001_SM_10006detail6reduce28DeviceReduceSingleTileKernelINS2_10policy_hubIdjN4cuda3__47maximumIdEEE10Policy1000EPdSB_iS8_ddNS5_3std3__410__identityEEEvT0_T1_T2_T3_T4_T6_)
        /*0074*/ 	.word	0x00000000


	//----- nvinfo : EIATTR_REGCOUNT
	.align		4
.L_62:
        /*0078*/ 	.byte	0x04, 0x2f
        /*007a*/ 	.short	(.L_64 - .L_63)
	.align		4
.L_63:
        /*007c*/ 	.word	index@(_ZN3cub18CUB_300001_SM_10006detail6reduce28DeviceReduceSingleTileKernelINS2_10policy_hubIdyN4cuda3__47maximumIdEEE10Policy1000EN6thrust24THRUST_300001_SM_1000_NS10device_ptrIdEEPdyS8_ddNS5_3std3__410__identityEEEvT0_T1_T2_T3_T4_T6_)
        /*0080*/ 	.word	0x0000002e


	//----- nvinfo : EIATTR_FRAME_SIZE
	.align		4
.L_64:
        /*0084*/ 	.byte	0x04, 0x11
        /*0086*/ 	.short	(.L_66 - .L_65)
	.align		4
.L_65:
        /*0088*/ 	.word	index@(_ZN3cub18CUB_300001_SM_10006detail6reduce28DeviceReduceSingleTileKernelINS2_10policy_hubIdyN4cuda3__47maximumIdEEE10Policy1000EN6thrust24THRUST_300001_SM_1000_NS10device_ptrIdEEPdyS8_ddNS5_3std3__410__identityEEEvT0_T1_T2_T3_T4_T6_)
        /*008c*/ 	.word	0x00000000


	//----- nvinfo : EIATTR_REGCOUNT
	.align		4
.L_66:
        /*0090*/ 	.byte	0x04, 0x2f
        /*0092*/ 	.short	(.L_68 - .L_67)
	.align		4
.L_67:
        /*0094*/ 	.word	index@(_ZN3cub18CUB_300001_SM_10006detail6reduce18DeviceReduceKernelINS2_10policy_hubIdyN4cuda3__47maximumIdEEE10Policy1000EN6thrust24THRUST_300001_SM_1000_NS10device_ptrIdEEyS8_dNS5_3std3__410__identityEEEvT0_PT3_T1_NS0_13GridEvenShareISL_EET2_T4_)
        /*0098*/ 	.word	0x0000001e


	//----- nvinfo : EIATTR_FRAME_SIZE
	.align		4
.L_68:
        /*009c*/ 	.byte	0x04, 0x11
        /*009e*/ 	.short	(.L_70 - .L_69)
	.align		4
.L_69:
        /*00a0*/ 	.word	index@(_ZN3cub18CUB_300001_SM_10006detail6reduce18DeviceReduceKernelINS2_10policy_hubIdyN4cuda3__47maximumIdEEE10Policy1000EN6thrust24THRUST_300001_SM_1000_NS10device_ptrIdEEyS8_dNS5_3std3__410__identityEEEvT0_PT3_T1_NS0_13GridEvenShareISL_EET2_T4_)
        /*00a4*/ 	.word	0x00000000


	//----- nvinfo : EIATTR_REGCOUNT
	.align		4
.L_70:
        /*00a8*/ 	.byte	0x04, 0x2f
        /*00aa*/ 	.short	(.L_72 - .L_71)
	.align		4
.L_71:
        /*00ac*/ 	.word	index@(_ZN3cub18CUB_300001_SM_10006detail6reduce28DeviceReduceSingleTileKernelINS2_10policy_hubIdyN4cuda3__47maximumIdEEE10Policy1000EPdSB_iS8_ddNS5_3std3__410__identityEEEvT0_T1_T2_T3_T4_T6_)
        /*00b0*/ 	.word	0x00000030


	//----- nvinfo : EIATTR_FRAME_SIZE
	.align		4
.L_72:
        /*00b4*/ 	.byte	0x04, 0x11
        /*00b6*/ 	.short	(.L_74 - .L_73)
	.align		4
.L_73:
        /*00b8*/ 	.word	index@(_ZN3cub18CUB_300001_SM_10006detail6reduce28DeviceReduceSingleTileKernelINS2_10policy_hubIdyN4cuda3__47maximumIdEEE10Policy1000EPdSB_iS8_ddNS5_3std3__410__identityEEEvT0_T1_T2_T3_T4_T6_)
        /*00bc*/ 	.word	0x00000000


	//----- nvinfo : EIATTR_MIN_STACK_SIZE
	.align		4
.L_74:
        /*00c0*/ 	.byte	0x04, 0x12
        /*00c2*/ 	.short	(.L_76 - .L_75)
	.align		4
.L_75:
        /*00c4*/ 	.word	index@(_ZN3cub18CUB_300001_SM_10006detail6reduce28DeviceReduceSingleTileKernelINS2_10policy_hubIdyN4cuda3__47maximumIdEEE10Policy1000EPdSB_iS8_ddNS5_3std3__410__identityEEEvT0_T1_T2_T3_T4_T6_)
        /*00c8*/ 	.word	0x00000000


	//----- nvinfo : EIATTR_MIN_STACK_SIZE
	.align		4
.L_76:
        /*00cc*/ 	.byte	0x04, 0x12
        /*00ce*/ 	.short	(.L_78 - .L_77)
	.align		4
.L_77:
        /*00d0*/ 	.word	index@(_ZN3cub18CUB_300001_SM_10006detail6reduce18DeviceReduceKernelINS2_10policy_hubIdyN4cuda3__47maximumIdEEE10Policy1000EN6thrust24THRUST_300001_SM_1000_NS10device_ptrIdEEyS8_dNS5_3std3__410__identityEEEvT0_PT3_T1_NS0_13GridEvenShareISL_EET2_T4_)
        /*00d4*/ 	.word	0x00000000


	//----- nvinfo : EIATTR_MIN_STACK_SIZE
	.align		4
.L_78:
        /*00d8*/ 	.byte	0x04, 0x12
        /*00da*/ 	.short	(.L_80 - .L_79)
	.align		4
.L_79:
        /*00dc*/ 	.word	index@(_ZN3cub18CUB_300001_SM_10006detail6reduce28DeviceReduceSingleTileKernelINS2_10policy_hubIdyN4cuda3__47maximumIdEEE10Policy1000EN6thrust24THRUST_300001_SM_1000_NS10device_ptrIdEEPdyS8_ddNS5_3std3__410__identityEEEvT0_T1_T2_T3_T4_T6_)
        /*00e0*/ 	.word	0x00000000


	//----- nvinfo : EIATTR_MIN_STACK_SIZE
	.align		4
.L_80:
        /*00e4*/ 	.byte	0x04, 0x12
        /*00e6*/ 	.short	(.L_82 - .L_81)
	.align		4
.L_81:
        /*00e8*/ 	.word	index@(_ZN3cub18CUB_300001_SM_10006detail6reduce28DeviceReduceSingleTileKernelINS2_10policy_hubIdjN4cuda3__47maximumIdEEE10Policy1000EPdSB_iS8_ddNS5_3std3__410__identityEEEvT0_T1_T2_T3_T4_T6_)
        /*00ec*/ 	.word	0x00000000


	//----- nvinfo : EIATTR_MIN_STACK_SIZE
	.align		4
.L_82:
        /*00f0*/ 	.byte	0x04, 0x12
        /*00f2*/ 	.short	(.L_84 - .L_83)
	.align		4
.L_83:
        /*00f4*/ 	.word	index@(_ZN3cub18CUB_300001_SM_10006detail6reduce18DeviceReduceKernelINS2_10policy_hubIdjN4cuda3__47maximumIdEEE10Policy1000EN6thrust24THRUST_300001_SM_1000_NS10device_ptrIdEEjS8_dNS5_3std3__410__identityEEEvT0_PT3_T1_NS0_13GridEvenShareISL_EET2_T4_)
        /*00f8*/ 	.word	0x00000000


	//----- nvinfo : EIATTR_MIN_STACK_SIZE
	.align		4
.L_84:
        /*00fc*/ 	.byte	0x04, 0x12
        /*00fe*/ 	.short	(.L_86 - .L_85)
	.align		4
.L_85:
        /*0100*/ 	.word	index@(_ZN3cub18CUB_300001_SM_10006detail6reduce28DeviceReduceSingleTileKernelINS2_10policy_hubIdjN4cuda3__47maximumIdEEE10Policy1000EN6thrust24THRUST_300001_SM_1000_NS10device_ptrIdEEPdjS8_ddNS5_3std3__410__identityEEEvT0_T1_T2_T3_T4_T6_)
        /*0104*/ 	.word	0x00000000


	//----- nvinfo : EIATTR_MIN_STACK_SIZE
	.align		4
.L_86:
        /*0108*/ 	.byte	0x04, 0x12
        /*010a*/ 	.short	(.L_88 - .L_87)
	.align		4
.L_87:
        /*010c*/ 	.word	index@(_ZN3cub18CUB_300001_SM_10006detail11EmptyKernelIvEEvv)
        /*0110*/ 	.word	0x00000000


	//----- nvinfo : EIATTR_MIN_STACK_SIZE
	.align		4
.L_88:
        /*0114*/ 	.byte	0x04, 0x12
        /*0116*/ 	.short	(.L_90 - .L_89)
	.align		4
.L_89:
        /*0118*/ 	.word	index@(_Z11jacobi_stepiiPKdPdS1_)
        /*011c*/ 	.word	0x00000000
.L_90:


//--------------------- .nv.compat                --------------------------
	.section	.nv.compat,"",@"SHT_CUDA_COMPAT_INFO"
	.align	4
        /*0000*/ 	.byte	0x02, 0x09, 0x00, 0x00, 0x02, 0x02, 0x01, 0x00, 0x02, 0x05, 0x05, 0x00, 0x03, 0x07, 0x01, 0x01
        /*0010*/ 	.byte	0x02, 0x03, 0x00, 0x00, 0x02, 0x06, 0x01, 0x00, 0x04, 0x0b, 0x08, 0x00, 0x01, 0x00, 0x00, 0x00
        /*0020*/ 	.byte	0x00, 0x00, 0x00, 0x00


//--------------------- .nv.info._ZN3cub18CUB_300001_SM_10006detail6reduce28DeviceReduceSingleTileKernelINS2_10policy_hubIdyN4cuda3__47maximumIdEEE10Policy1000EPdSB_iS8_ddNS5_3std3__410__identityEEEvT0_T1_T2_T3_T4_T6_ --------------------------
	.section	.nv.info._ZN3cub18CUB_300001_SM_10006detail6reduce28DeviceReduceSingleTileKernelINS2_10policy_hubIdyN4cuda3__47maximumIdEEE10Policy1000EPdSB_iS8_ddNS5_3std3__410__identityEEEvT0_T1_T2_T3_T4_T6_,"",@"SHT_CUDA_INFO"
	.sectionflags	@""
	.align	4


	//----- nvinfo : EIATTR_CUDA_API_VERSION
	.align		4
        /*0000*/ 	.byte	0x04, 0x37
        /*0002*/ 	.short	(.L_92 - .L_91)
.L_91:
        /*0004*/ 	.word	0x00000082


	//----- nvinfo : EIATTR_KPARAM_INFO
	.align		4
.L_92:
        /*0008*/ 	.byte	0x04, 0x17
        /*000a*/ 	.short	(.L_94 - .L_93)
.L_93:
        /*000c*/ 	.word	0x00000000
        /*0010*/ 	.short	0x0005
        /*0012*/ 	.short	0x0020
        /*0014*/ 	.byte	0x00, 0xf0, 0x05, 0x00


	//----- nvinfo : EIATTR_KPARAM_INFO
	.align		4
.L_94:
        /*0018*/ 	.byte	0x04, 0x17
        /*001a*/ 	.short	(.L_96 - .L_95)
.L_95:
        /*001c*/ 	.word	0x00000000
        /*0020*/ 	.short	0x0004
        /*0022*/ 	.short	0x0018
        /*0024*/ 	.byte	0x00, 0xf0, 0x21, 0x00


	//----- nvinfo : EIATTR_KPARAM_INFO
	.align		4
.L_96:
        /*0028*/ 	.byte	0x04, 0x17
        /*002a*/ 	.short	(.L_98 - .L_97)
.L_97:
        /*002c*/ 	.word	0x00000000
        /*0030*/ 	.short	0x0003
        /*0032*/ 	.short	0x0014
        /*0034*/ 	.byte	0x00, 0xf0, 0x05, 0x00


	//----- nvinfo : EIATTR_KPARAM_INFO
	.align		4
.L_98:
        /*0038*/ 	.byte	0x04, 0x17
        /*003a*/ 	.short	(.L_100 - .L_99)
.L_99:
        /*003c*/ 	.word	0x00000000
        /*0040*/ 	.short	0x0002
        /*0042*/ 	.short	0x0010
        /*0044*/ 	.byte	0x00, 0xf0, 0x11, 0x00


	//----- nvinfo : EIATTR_KPARAM_INFO
	.align		4
.L_100:
        /*0048*/ 	.byte	0x04, 0x17
        /*004a*/ 	.short	(.L_102 - .L_101)
.L_101:
        /*004c*/ 	.word	0x00000000
        /*0050*/ 	.short	0x0001
        /*0052*/ 	.short	0x0008
        /*0054*/ 	.byte	0x00, 0xf5, 0x21, 0x00


	//----- nvinfo : EIATTR_KPARAM_INFO
	.align		4
.L_102:
        /*0058*/ 	.byte	0x04, 0x17
        /*005a*/ 	.short	(.L_104 - .L_103)
.L_103:
        /*005c*/ 	.word	0x00000000
        /*0060*/ 	.short	0x0000
        /*0062*/ 	.short	0x0000
        /*0064*/ 	.byte	0x00, 0xf5, 0x21, 0x00


	//----- nvinfo : EIATTR_SPARSE_MMA_MASK
	.align		4
.L_104:
        /*0068*/ 	.byte	0x03, 0x50
        /*006a*/ 	.short	0x0000


	//----- nvinfo : EIATTR_MAXREG_COUNT
	.align		4
        /*006c*/ 	.byte	0x03, 0x1b
        /*006e*/ 	.short	0x00ff


	//----- nvinfo : EIATTR_NUM_BARRIERS
	.align		4
        /*0070*/ 	.byte	0x02, 0x4c
        /*0072*/ 	.byte	0x01
	.zero		1


	//----- nvinfo : EIATTR_MERCURY_ISA_VERSION
	.align		4
        /*0074*/ 	.byte	0x03, 0x5f
        /*0076*/ 	.short	0x0101


	//----- nvinfo : EIATTR_COOP_GROUP_MASK_REGIDS
	.align		4
        /*0078*/ 	.byte	0x04, 0x29
        /*007a*/ 	.short	(.L_106 - .L_105)


	//   ....[0]....
.L_105:
        /*007c*/ 	.word	0xffffffff


	//   ....[1]....
        /*0080*/ 	.word	0xffffffff


	//   ....[2]....
        /*0084*/ 	.word	0xffffffff


	//   ....[3]....
        /*0088*/ 	.word	0xffffffff


	//   ....[4]....
        /*008c*/ 	.word	0xffffffff


	//   ....[5]....
        /*0090*/ 	.word	0xffffffff


	//   ....[6]....
        /*0094*/ 	.word	0xffffffff


	//   ....[7]....
        /*0098*/ 	.word	0xffffffff


	//   ....[8]....
        /*009c*/ 	.word	0xffffffff


	//   ....[9]....
        /*00a0*/ 	.word	0xffffffff


	//   ....[10]....
        /*00a4*/ 	.word	0xffffffff


	//   ....[11]....
        /*00a8*/ 	.word	0xffffffff


	//   ....[12]....
        /*00ac*/ 	.word	0xffffffff


	//   ....[13]....
        /*00b0*/ 	.word	0xffffffff


	//   ....[14]....
        /*00b4*/ 	.word	0xffffffff


	//   ....[15]....
        /*00b8*/ 	.word	0xffffffff


	//   ....[16]....
        /*00bc*/ 	.word	0xffffffff


	//   ....[17]....
        /*00c0*/ 	.word	0xffffffff


	//   ....[18]....
        /*00c4*/ 	.word	0xffffffff


	//   ....[19]....
        /*00c8*/ 	.word	0xffffffff


	//   ....[20]....
        /*00cc*/ 	.word	0xffffffff


	//   ....[21]....
        /*00d0*/ 	.word	0xffffffff


	//   ....[22]....
        /*00d4*/ 	.word	0xffffffff


	//   ....[23]....
        /*00d8*/ 	.word	0xffffffff


	//   ....[24]....
        /*00dc*/ 	.word	0xffffffff


	//   ....[25]....
        /*00e0*/ 	.word	0xffffffff


	//   ....[26]....
        /*00e4*/ 	.word	0xffffffff


	//   ....[27]....
        /*00e8*/ 	.word	0xffffffff


	//   ....[28]....
        /*00ec*/ 	.word	0xffffffff


	//   ....[29]....
        /*00f0*/ 	.word	0xffffffff


	//   ....[30]....
        /*00f4*/ 	.word	0xffffffff


	//   ....[31]....
        /*00f8*/ 	.word	0xffffffff


	//   ....[32]....
        /*00fc*/ 	.word	0xffffffff


	//   ....[33]....
        /*0100*/ 	.word	0xffffffff


	//   ....[34]....
        /*0104*/ 	.word	0xffffffff


	//   ....[35]....
        /*0108*/ 	.word	0xffffffff


	//   ....[36]....
        /*010c*/ 	.word	0xffffffff


	//   ....[37]....
        /*0110*/ 	.word	0xffffffff


	//   ....[38]....
        /*0114*/ 	.word	0xffffffff


	//   ....[39]....
        /*0118*/ 	.word	0xffffffff


	//   ....[40]....
        /*011c*/ 	.word	0xffffffff


	//   ....[41]....
        /*0120*/ 	.word	0xffffffff


	//   ....[42]....
        /*0124*/ 	.word	0xffffffff


	//   ....[43]....
        /*0128*/ 	.word	0xffffffff


	//   ....[44]....
        /*012c*/ 	.word	0xffffffff


	//   ....[45]....
        /*0130*/ 	.word	0xffffffff


	//   ....[46]....
        /*0134*/ 	.word	0xffffffff


	//   ....[47]....
        /*0138*/ 	.word	0xffffffff


	//   ....[48]....
        /*013c*/ 	.word	0xffffffff


	//   ....[49]....
        /*0140*/ 	.word	0xffffffff


	//   ....[50]....
        /*0144*/ 	.word	0xffffffff


	//   ....[51]....
        /*0148*/ 	.word	0xffffffff


	//   ....[52]....
        /*014c*/ 	.word	0xffffffff


	//   ....[53]....
        /*0150*/ 	.word	0xffffffff


	//   ....[54]....
        /*0154*/ 	.word	0xffffffff


	//   ....[55]....
        /*0158*/ 	.word	0xffffffff


	//   ....[56]....
        /*015c*/ 	.word	0xffffffff


	//   ....[57]....
        /*0160*/ 	.word	0xffffffff


	//   ....[58]....
        /*0164*/ 	.word	0xffffffff


	//   ....[59]....
        /*0168*/ 	.word	0xffffffff


	//----- nvinfo : EIATTR_COOP_GROUP_INSTR_OFFSETS
	.align		4
.L_106:
        /*016c*/ 	.byte	0x04, 0x28
        /*016e*/ 	.short	(.L_108 - .L_107)


	//   ....[0]....
.L_107:
        /*0170*/ 	.word	0x00000d30


	//   ....[1]....
        /*0174*/ 	.word	0x00000d40


	//   ....[2]....
        /*0178*/ 	.word	0x00000dd0


	//   ....[3]....
        /*017c*/ 	.word	0x00000e10


	//   ....[4]....
        /*0180*/ 	.word	0x00000e80


	//   ....[5]....
        /*0184*/ 	.word	0x00000ea0


	//   ....[6]....
        /*0188*/ 	.word	0x00000ef0


	//   ....[7]....
        /*018c*/ 	.word	0x00000f10


	//   ....[8]....
        /*0190*/ 	.word	0x00000f60


	//   ....[9]....
        /*0194*/ 	.word	0x00000f80


	//   ....[10]....
        /*0198*/ 	.word	0x00001280


	//   ....[11]....
        /*019c*/ 	.word	0x00001290


	//   ....[12]....
        /*01a0*/ 	.word	0x00001320


	//   ....[13]....
        /*01a4*/ 	.word	0x00001350


	//   ....[14]....
        /*01a8*/ 	.word	0x000013b0


	//   ....[15]....
        /*01ac*/ 	.word	0x000013e0


	//   ....[16]....
        /*01b0*/ 	.word	0x00001440


	//   ....[17]....
        /*01b4*/ 	.word	0x00001480


	//   ....[18]....
        /*01b8*/ 	.word	0x000014f0


	//   ....[19]....
        /*01bc*/ 	.word	0x00001530


	//   ....[20]....
        /*01c0*/ 	.word	0x00002960


	//   ....[21]....
        /*01c4*/ 	.word	0x00002970


	//   ....[22]....
        /*01c8*/ 	.word	0x00002a00


	//   ....[23]....
        /*01cc*/ 	.word	0x00002a30


	//   ....[24]....
        /*01d0*/ 	.word	0x00002aa0


	//   ....[25]....
        /*01d4*/ 	.word	0x00002ac0


	//   ....[26]....
        /*01d8*/ 	.word	0x00002b20


	//   ....[27]....
        /*01dc*/ 	.word	0x00002b30


	//   ....[28]....
        /*01e0*/ 	.word	0x00002b80


	//   ....[29]....
        /*01e4*/ 	.word	0x00002b90


	//   ....[30]....
        /*01e8*/ 	.word	0x00003a20


	//   ....[31]....
        /*01ec*/ 	.word	0x00003a30


	//   ....[32]....
        /*01f0*/ 	.word	0x00003ac0


	//   ....[33]....
        /*01f4*/ 	.word	0x00003b00


	//   ....[34]....
        /*01f8*/ 	.word	0x00003b80


	//   ....[35]....
        /*01fc*/ 	.word	0x00003bc0


	//   ....[36]....
        /*0200*/ 	.word	0x00003c20


	//   ....[37]....
        /*0204*/ 	.word	0x00003c50


	//   ....[38]....
        /*0208*/ 	.word	0x00003ca0


	//   ....[39]....
        /*020c*/ 	.word	0x00003cd0


	//   ....[40]....
        /*0210*/ 	.word	0x00003fb0


	//   ....[41]....
        /*0214*/ 	.word	0x00003fc0


	//   ....[42]....
        /*0218*/ 	.word	0x00004050


	//   ....[43]....
        /*021c*/ 	.word	0x00004080


	//   ....[44]....
        /*0220*/ 	.word	0x000040d0


	//   ....[45]....
        /*0224*/ 	.word	0x00004100


	//   ....[46]....
        /*0228*/ 	.word	0x00004170


	//   ....[47]....
        /*022c*/ 	.word	0x000041b0


	//   ....[48]....
        /*0230*/ 	.word	0x00004220


	//   ....[49]....
        /*0234*/ 	.word	0x00004250


	//   ....[50]....
        /*0238*/ 	.word	0x00005700


	//   ....[51]....
        /*023c*/ 	.word	0x00005710


	//   ....[52]....
        /*0240*/ 	.word	0x000057a0


	//   ....[53]....
        /*0244*/ 	.word	0x000057e0


	//   ....[54]....
        /*0248*/ 	.word	0x00005860


	//   ....[55]....
        /*024c*/ 	.word	0x000058a0


	//   ....[56]....
        /*0250*/ 	.word	0x00005900


	//   ....[57]....
        /*0254*/ 	.word	0x00005930


	//   ....[58]....
        /*0258*/ 	.word	0x00005980


	//   ....[59]....
        /*025c*/ 	.word	0x000059b0


	//----- nvinfo : EIATTR_VRC_CTA_INIT_COUNT
	.align		4
.L_108:
        /*0260*/ 	.byte	0x02, 0x4a
	.zero		1
	.zero		1


	//----- nvinfo : EIATTR_EXIT_INSTR_OFFSETS
	.align		4
        /*0264*/ 	.byte	0x04, 0x1c
        /*0266*/ 	.short	(.L_110 - .L_109)


	//   ....[0]....
.L_109:
        /*0268*/ 	.word	0x00000080


	//   ....[1]....
        /*026c*/ 	.word	0x000000c0


	//   ....[2]....
        /*0270*/ 	.word	0x00005c20


	//   ....[3]....
        /*0274*/ 	.word	0x00005ca0


	//----- nvinfo : EIATTR_MAX_THREADS
	.align		4
.L_110:
        /*0278*/ 	.byte	0x04, 0x05
        /*027a*/ 	.short	(.L_112 - .L_111)
.L_111:
        /*027c*/ 	.word	0x00000100
        /*0280*/ 	.word	0x00000001
        /*0284*/ 	.word	0x00000001


	//----- nvinfo : EIATTR_CRS_STACK_SIZE
	.align		4
.L_112:
        /*0288*/ 	.byte	0x04, 0x1e
        /*028a*/ 	.short	(.L_114 - .L_113)
.L_113:
        /*028c*/ 	.word	0x00000000


	//----- nvinfo : EIATTR_CBANK_PARAM_SIZE
	.align		4
.L_114:
        /*0290*/ 	.byte	0x03, 0x19
        /*0292*/ 	.short	0x0021


	//----- nvinfo : EIATTR_PARAM_CBANK
	.align		4
        /*0294*/ 	.byte	0x04, 0x0a
        /*0296*/ 	.short	(.L_116 - .L_115)
	.align		4
.L_115:
        /*0298*/ 	.word	index@(.nv.constant0._ZN3cub18CUB_300001_SM_10006detail6reduce28DeviceReduceSingleTileKernelINS2_10policy_hubIdyN4cuda3__47maximumIdEEE10Policy1000EPdSB_iS8_ddNS5_3std3__410__identityEEEvT0_T1_T2_T3_T4_T6_)
        /*029c*/ 	.short	0x0380
        /*029e*/ 	.short	0x0021


	//----- nvinfo : EIATTR_SW_WAR
	.align		4
.L_116:
        /*02a0*/ 	.byte	0x04, 0x36
        /*02a2*/ 	.short	(.L_118 - .L_117)
.L_117:
        /*02a4*/ 	.word	0x00000008
.L_118:


//--------------------- .nv.info._ZN3cub18CUB_300001_SM_10006detail6reduce18DeviceReduceKernelINS2_10policy_hubIdyN4cuda3__47maximumIdEEE10Policy1000EN6thrust24THRUST_300001_SM_1000_NS10device_ptrIdEEyS8_dNS5_3std3__410__identityEEEvT0_PT3_T1_NS0_13GridEvenShareISL_EET2_T4_ --------------------------
	.section	.nv.info._ZN3cub18CUB_300001_SM_10006detail6reduce18DeviceReduceKernelINS2_10policy_hubIdyN4cuda3__47maximumIdEEE10Policy1000EN6thrust24THRUST_300001_SM_1000_NS10device_ptrIdEEyS8_dNS5_3std3__410__identityEEEvT0_PT3_T1_NS0_13GridEvenShareISL_EET2_T4_,"",@"SHT_CUDA_INFO"
	.sectionflags	@""
	.align	4


	//----- nvinfo : EIATTR_CUDA_API_VERSION
	.align		4
        /*0000*/ 	.byte	0x04, 0x37
        /*0002*/ 	.short	(.L_120 - .L_119)
.L_119:
        /*0004*/ 	.word	0x00000082


	//----- nvinfo : EIATTR_KPARAM_INFO
	.align		4
.L_120:
        /*0008*/ 	.byte	0x04, 0x17
        /*000a*/ 	.short	(.L_122 - .L_121)
.L_121:
        /*000c*/ 	.word	0x00000000
        /*0010*/ 	.short	0x0005
        /*0012*/ 	.short	0x0061
        /*0014*/ 	.byte	0x00, 0xf0, 0x05, 0x00


	//----- nvinfo : EIATTR_KPARAM_INFO
	.align		4
.L_122:
        /*0018*/ 	.byte	0x04, 0x17
        /*001a*/ 	.short	(.L_124 - .L_123)
.L_123:
        /*001c*/ 	.word	0x00000000
        /*0020*/ 	.short	0x0004
        /*0022*/ 	.short	0x0060
        /*0024*/ 	.byte	0x00, 0xf0, 0x05, 0x00


	//----- nvinfo : EIATTR_KPARAM_INFO
	.align		4
.L_124:
        /*0028*/ 	.byte	0x04, 0x17
        /*002a*/ 	.short	(.L_126 - .L_125)
.L_125:
        /*002c*/ 	.word	0x00000000
        /*0030*/ 	.short	0x0003
        /*0032*/ 	.short	0x0018
        /*0034*/ 	.byte	0x00, 0xf0, 0x21, 0x01


	//----- nvinfo : EIATTR_KPARAM_INFO
	.align		4
.L_126:
        /*0038*/ 	.byte	0x04, 0x17
        /*003a*/ 	.short	(.L_128 - .L_127)
.L_127:
        /*003c*/ 	.word	0x00000000
        /*0040*/ 	.short	0x0002
        /*0042*/ 	.short	0x0010
        /*0044*/ 	.byte	0x00, 0xf0, 0x21, 0x00


	//----- nvinfo : EIATTR_KPARAM_INFO
	.align		4
.L_128:
        /*0048*/ 	.byte	0x04, 0x17
        /*004a*/ 	.short	(.L_130 - .L_129)
.L_129:
        /*004c*/ 	.word	0x00000000
        /*0050*/ 	.short	0x0001
        /*0052*/ 	.short	0x0008
        /*0054*/ 	.byte	0x00, 0xf5, 0x21, 0x00


	//----- nvinfo : EIATTR_KPARAM_INFO
	.align		4
.L_130:
        /*0058*/ 	.byte	0x04, 0x17
        /*005a*/ 	.short	(.L_132 - .L_131)
.L_131:
        /*005c*/ 	.word	0x00000000
        /*0060*/ 	.short	0x0000
        /*0062*/ 	.short	0x0000
        /*0064*/ 	.byte	0x00, 0xf0, 0x21, 0x00


	//----- nvinfo : EIATTR_SPARSE_MMA_MASK
	.align		4
.L_132:
        /*0068*/ 	.byte	0x03, 0x50
        /*006a*/ 	.short	0x0000


	//----- nvinfo : EIATTR_MAXREG_COUNT
	.align		4
        /*006c*/ 	.byte	0x03, 0x1b
        /*006e*/ 	.short	0x00ff


	//----- nvinfo : EIATTR_NUM_BARRIERS
	.align		4
        /*0070*/ 	.byte	0x02, 0x4c
        /*0072*/ 	.byte	0x01
	.zero		1


	//----- nvinfo : EIATTR_MERCURY_ISA_VERSION
	.align		4
        /*0074*/ 	.byte	0x03, 0x5f
        /*0076*/ 	.short	0x0101


	//----- nvinfo : EIATTR_COOP_GROUP_MASK_REGIDS
	.align		4
        /*0078*/ 	.byte	0x04, 0x29
        /*007a*/ 	.short	(.L_134 - .L_133)


	//   ....[0]....
.L_133:
        /*007c*/ 	.word	0xffffffff


	//   ....[1]....
        /*0080*/ 	.word	0xffffffff


	//   ....[2]....
        /*0084*/ 	.word	0xffffffff


	//   ....[3]....
        /*0088*/ 	.word	0xffffffff


	//   ....[4]....
        /*008c*/ 	.word	0xffffffff


	//   ....[5]....
        /*0090*/ 	.word	0xffffffff


	//   ....[6]....
        /*0094*/ 	.word	0xffffffff


	//   ....[7]....
        /*0098*/ 	.word	0xffffffff


	//   ....[8]....
        /*009c*/ 	.word	0xffffffff


	//   ....[9]....
        /*00a0*/ 	.word	0xffffffff


	//   ....[10]....
        /*00a4*/ 	.word	0xffffffff


	//   ....[11]....
        /*00a8*/ 	.word	0xffffffff


	//   ....[12]....
        /*00ac*/ 	.word	0xffffffff


	//   ....[13]....
        /*00b0*/ 	.word	0xffffffff


	//   ....[14]....
        /*00b4*/ 	.word	0xffffffff


	//   ....[15]....
        /*00b8*/ 	.word	0xffffffff


	//   ....[16]....
        /*00bc*/ 	.word	0xffffffff


	//   ....[17]....
        /*00c0*/ 	.word	0xffffffff


	//   ....[18]....
        /*00c4*/ 	.word	0xffffffff


	//   ....[19]....
        /*00c8*/ 	.word	0xffffffff


	//   ....[20]....
        /*00cc*/ 	.word	0xffffffff


	//   ....[21]....
        /*00d0*/ 	.word	0xffffffff


	//   ....[22]....
        /*00d4*/ 	.word	0xffffffff


	//   ....[23]....
        /*00d8*/ 	.word	0xffffffff


	//   ....[24]....
        /*00dc*/ 	.word	0xffffffff


	//   ....[25]....
        /*00e0*/ 	.word	0xffffffff


	//   ....[26]....
        /*00e4*/ 	.word	0xffffffff


	//   ....[27]....
        /*00e8*/ 	.word	0xffffffff


	//   ....[28]....
        /*00ec*/ 	.word	0xffffffff


	//   ....[29]....
        /*00f0*/ 	.word	0xffffffff


	//----- nvinfo : EIATTR_COOP_GROUP_INSTR_OFFSETS
	.align		4
.L_134:
        /*00f4*/ 	.byte	0x04, 0x28
        /*00f6*/ 	.short	(.L_136 - .L_135)


	//   ....[0]....
.L_135:
        /*00f8*/ 	.word	0x00000d50


	//   ....[1]....
        /*00fc*/ 	.word	0x00000d60


	//   ....[2]....
        /*0100*/ 	.word	0x00000df0


	//   ....[3]....
        /*0104*/ 	.word	0x00000e20


	//   ....[4]....
        /*0108*/ 	.word	0x00000e80


	//   ....[5]....
        /*010c*/ 	.word	0x00000eb0


	//   ....[6]....
        /*0110*/ 	.word	0x00000f10


	//   ....[7]....
        /*0114*/ 	.word	0x00000f20


	//   ....[8]....
        /*0118*/ 	.word	0x00000f70


	//   ....[9]....
        /*011c*/ 	.word	0x00000f80


	//   ....[10]....
        /*0120*/ 	.word	0x00001260


	//   ....[11]....
        /*0124*/ 	.word	0x00001270


	//   ....[12]....
        /*0128*/ 	.word	0x00001300


	//   ....[13]....
        /*012c*/ 	.word	0x00001320


	//   ....[14]....
        /*0130*/ 	.word	0x00001380


	//   ....[15]....
        /*0134*/ 	.word	0x000013a0


	//   ....[16]....
        /*0138*/ 	.word	0x00001400


	//   ....[17]....
        /*013c*/ 	.word	0x00001440


	//   ....[18]....
        /*0140*/ 	.word	0x000014b0


	//   ....[19]....
        /*0144*/ 	.word	0x000014d0


	//   ....[20]....
        /*0148*/ 	.word	0x00002c00


	//   ....[21]....
        /*014c*/ 	.word	0x00002c10


	//   ....[22]....
        /*0150*/ 	.word	0x00002cb0


	//   ....[23]....
        /*0154*/ 	.word	0x00002ce0


	//   ....[24]....
        /*0158*/ 	.word	0x00002d40


	//   ....[25]....
        /*015c*/ 	.word	0x00002d70


	//   ....[26]....
        /*0160*/ 	.word	0x00002dc0


	//   ....[27]....
        /*0164*/ 	.word	0x00002de0


	//   ....[28]....
        /*0168*/ 	.word	0x00002e30


	//   ....[29]....
        /*016c*/ 	.word	0x00002e50


	//----- nvinfo : EIATTR_VRC_CTA_INIT_COUNT
	.align		4
.L_136:
        /*0170*/ 	.byte	0x02, 0x4a
	.zero		1
	.zero		1


	//----- nvinfo : EIATTR_EXIT_INSTR_OFFSETS
	.align		4
        /*0174*/ 	.byte	0x04, 0x1c
        /*0176*/ 	.short	(.L_138 - .L_137)


	//   ....[0]....
.L_137:
        /*0178*/ 	.word	0x000030f0


	//   ....[1]....
        /*017c*/ 	.word	0x00003150


	//----- nvinfo : EIATTR_MAX_THREADS
	.align		4
.L_138:
        /*0180*/ 	.byte	0x04, 0x05
        /*0182*/ 	.short	(.L_140 - .L_139)
.L_139:
        /*0184*/ 	.word	0x00000100
        /*0188*/ 	.word	0x00000001
        /*018c*/ 	.word	0x00000001


	//----- nvinfo : EIATTR_CRS_STACK_SIZE
	.align		4
.L_140:
        /*0190*/ 	.byte	0x04, 0x1e
        /*0192*/ 	.short	(.L_142 - .L_141)
.L_141:
        /*0194*/ 	.word	0x00000000


	//----- nvinfo : EIATTR_CBANK_PARAM_SIZE
	.align		4
.L_142:
        /*0198*/ 	.byte	0x03, 0x19
        /*019a*/ 	.short	0x0062


	//----- nvinfo : EIATTR_PARAM_CBANK
	.align		4
        /*019c*/ 	.byte	0x04, 0x0a
        /*019e*/ 	.short	(.L_144 - .L_143)
	.align		4
.L_143:
        /*01a0*/ 	.word	index@(.nv.constant0._ZN3cub18CUB_300001_SM_10006detail6reduce18DeviceReduceKernelINS2_10policy_hubIdyN4cuda3__47maximumIdEEE10Policy1000EN6thrust24THRUST_300001_SM_1000_NS10device_ptrIdEEyS8_dNS5_3std3__410__identityEEEvT0_PT3_T1_NS0_13GridEvenShareISL_EET2_T4_)
        /*01a4*/ 	.short	0x0380
        /*01a6*/ 	.short	0x0062


	//----- nvinfo : EIATTR_SW_WAR
	.align		4
.L_144:
        /*01a8*/ 	.byte	0x04, 0x36
        /*01aa*/ 	.short	(.L_146 - .L_145)
.L_145:
        /*01ac*/ 	.word	0x00000008
.L_146:


//--------------------- .nv.info._ZN3cub18CUB_300001_SM_10006detail6reduce28DeviceReduceSingleTileKernelINS2_10policy_hubIdyN4cuda3__47maximumIdEEE10Policy1000EN6thrust24THRUST_300001_SM_1000_NS10device_ptrIdEEPdyS8_ddNS5_3std3__410__identityEEEvT0_T1_T2_T3_T4_T6_ --------------------------
	.section	.nv.info._ZN3cub18CUB_300001_SM_10006detail6reduce28DeviceReduceSingleTileKernelINS2_10policy_hubIdyN4cuda3__47maximumIdEEE10Policy1000EN6thrust24THRUST_300001_SM_1000_NS10device_ptrIdEEPdyS8_ddNS5_3std3__410__identityEEEvT0_T1_T2_T3_T4_T6_,"",@"SHT_CUDA_INFO"
	.sectionflags	@""
	.align	4


	//----- nvinfo : EIATTR_CUDA_API_VERSION
	.align		4
        /*0000*/ 	.byte	0x04, 0x37
        /*0002*/ 	.short	(.L_148 - .L_147)
.L_147:
        /*0004*/ 	.word	0x00000082


	//----- nvinfo : EIATTR_KPARAM_INFO
	.align		4
.L_148:
        /*0008*/ 	.byte	0x04, 0x17
        /*000a*/ 	.short	(.L_150 - .L_149)
.L_149:
        /*000c*/ 	.word	0x00000000
        /*0010*/ 	.short	0x0005
        /*0012*/ 	.short	0x0028
        /*0014*/ 	.byte	0x00, 0xf0, 0x05, 0x00


	//----- nvinfo : EIATTR_KPARAM_INFO
	.align		4
.L_150:
        /*0018*/ 	.byte	0x04, 0x17
        /*001a*/ 	.short	(.L_152 - .L_151)
.L_151:
        /*001c*/ 	.word	0x00000000
        /*0020*/ 	.short	0x0004
        /*0022*/ 	.short	0x0020
        /*0024*/ 	.byte	0x00, 0xf0, 0x21, 0x00


	//----- nvinfo : EIATTR_KPARAM_INFO
	.align		4
.L_152:
        /*0028*/ 	.byte	0x04, 0x17
        /*002a*/ 	.short	(.L_154 - .L_153)
.L_153:
        /*002c*/ 	.word	0x00000000
        /*0030*/ 	.short	0x0003
        /*0032*/ 	.short	0x0018
        /*0034*/ 	.byte	0x00, 0xf0, 0x05, 0x00


	//----- nvinfo : EIATTR_KPARAM_INFO
	.align		4
.L_154:
        /*0038*/ 	.byte	0x04, 0x17
        /*003a*/ 	.short	(.L_156 - .L_155)
.L_155:
        /*003c*/ 	.word	0x00000000
        /*0040*/ 	.short	0x0002
        /*0042*/ 	.short	0x0010
        /*0044*/ 	.byte	0x00, 0xf0, 0x21, 0x00


	//----- nvinfo : EIATTR_KPARAM_INFO
	.align		4
.L_156:
        /*0048*/ 	.byte	0x04, 0x17
        /*004a*/ 	.short	(.L_158 - .L_157)
.L_157:
        /*004c*/ 	.word	0x00000000
        /*0050*/ 	.short	0x0001
        /*0052*/ 	.short	0x0008
        /*0054*/ 	.byte	0x00, 0xf5, 0x21, 0x00


	//----- nvinfo : EIATTR_KPARAM_INFO
	.align		4
.L_158:
        /*0058*/ 	.byte	0x04, 0x17
        /*005a*/ 	.short	(.L_160 - .L_159)
.L_159:
        /*005c*/ 	.word	0x00000000
        /*0060*/ 	.short	0x0000
        /*0062*/ 	.short	0x0000
        /*0064*/ 	.byte	0x00, 0xf0, 0x21, 0x00


	//----- nvinfo : EIATTR_SPARSE_MMA_MASK
	.align		4
.L_160:
        /*0068*/ 	.byte	0x03, 0x50
        /*006a*/ 	.short	0x0000


	//----- nvinfo : EIATTR_MAXREG_COUNT
	.align		4
        /*006c*/ 	.byte	0x03, 0x1b
        /*006e*/ 	.short	0x00ff


	//----- nvinfo : EIATTR_NUM_BARRIERS
	.align		4
        /*0070*/ 	.byte	0x02, 0x4c
        /*0072*/ 	.byte	0x01
	.zero		1


	//----- nvinfo : EIATTR_MERCURY_ISA_VERSION
	.align		4
        /*0074*/ 	.byte	0x03, 0x5f
        /*0076*/ 	.short	0x0101


	//----- nvinfo : EIATTR_COOP_GROUP_MASK_REGIDS
	.align		4
        /*0078*/ 	.byte	0x04, 0x29
        /*007a*/ 	.short	(.L_162 - .L_161)


	//   ....[0]....
.L_161:
        /*007c*/ 	.word	0xffffffff


	//   ....[1]....
        /*0080*/ 	.word	0xffffffff


	//   ....[2]....
        /*0084*/ 	.word	0xffffffff


	//   ....[3]....
        /*0088*/ 	.word	0xffffffff


	//   ....[4]....
        /*008c*/ 	.word	0xffffffff


	//   ....[5]....
        /*0090*/ 	.word	0xffffffff


	//   ....[6]....
        /*0094*/ 	.word	0xffffffff


	//   ....[7]....
        /*0098*/ 	.word	0xffffffff


	//   ....[8]....
        /*009c*/ 	.word	0xffffffff


	//   ....[9]....
        /*00a0*/ 	.word	0xffffffff


	//   ....[10]....
        /*00a4*/ 	.word	0xffffffff


	//   ....[11]....
        /*00a8*/ 	.word	0xffffffff


	//   ....[12]....
        /*00ac*/ 	.word	0xffffffff


	//   ....[13]....
        /*00b0*/ 	.word	0xffffffff


	//   ....[14]....
        /*00b4*/ 	.word	0xffffffff


	//   ....[15]....
        /*00b8*/ 	.word	0xffffffff


	//   ....[16]....
        /*00bc*/ 	.word	0xffffffff


	//   ....[17]....
        /*00c0*/ 	.word	0xffffffff


	//   ....[18]....
        /*00c4*/ 	.word	0xffffffff


	//   ....[19]....
        /*00c8*/ 	.word	0xffffffff


	//   ....[20]....
        /*00cc*/ 	.word	0xffffffff


	//   ....[21]....
        /*00d0*/ 	.word	0xffffffff


	//   ....[22]....
        /*00d4*/ 	.word	0xffffffff


	//   ....[23]....
        /*00d8*/ 	.word	0xffffffff


	//   ....[24]....
        /*00dc*/ 	.word	0xffffffff


	//   ....[25]....
        /*00e0*/ 	.word	0xffffffff


	//   ....[26]....
        /*00e4*/ 	.word	0xffffffff


	//   ....[27]....
        /*00e8*/ 	.word	0xffffffff


	//   ....[28]....
        /*00ec*/ 	.word	0xffffffff


	//   ....[29]....
        /*00f0*/ 	.word	0xffffffff


	//----- nvinfo : EIATTR_COOP_GROUP_INSTR_OFFSETS
	.align		4
.L_162:
        /*00f4*/ 	.byte	0x04, 0x28
        /*00f6*/ 	.short	(.L_164 - .L_163)


	//   ....[0]....
.L_163:
        /*00f8*/ 	.word	0x00000cb0


	//   ....[1]....
        /*00fc*/ 	.word	0x00000cc0


	//   ....[2]....
        /*0100*/ 	.word	0x00000d50


	//   ....[3]....
        /*0104*/ 	.word	0x00000d90


	//   ....[4]....
        /*0108*/ 	.word	0x00000df0


	//   ....[5]....
        /*010c*/ 	.word	0x00000e30


	//   ....[6]....
        /*0110*/ 	.word	0x00000e80


	//   ....[7]....
        /*0114*/ 	.word	0x00000eb0


	//   ....[8]....
        /*0118*/ 	.word	0x00000ef0


	//   ....[9]....
        /*011c*/ 	.word	0x00000f20


	//   ....[10]....
        /*0120*/ 	.word	0x00001240


	//   ....[11]....
        /*0124*/ 	.word	0x00001250


	//   ....[12]....
        /*0128*/ 	.word	0x000012e0


	//   ....[13]....
        /*012c*/ 	.word	0x00001300


	//   ....[14]....
        /*0130*/ 	.word	0x00001360


	//   ....[15]....
        /*0134*/ 	.word	0x00001380


	//   ....[16]....
        /*0138*/ 	.word	0x000013e0


	//   ....[17]....
        /*013c*/ 	.word	0x00001410


	//   ....[18]....
        /*0140*/ 	.word	0x00001490


	//   ....[19]....
        /*0144*/ 	.word	0x000014b0


	//   ....[20]....
        /*0148*/ 	.word	0x00002a40


	//   ....[21]....
        /*014c*/ 	.word	0x00002a50


	//   ....[22]....
        /*0150*/ 	.word	0x00002ae0


	//   ....[23]....
        /*0154*/ 	.word	0x00002b10


	//   ....[24]....
        /*0158*/ 	.word	0x00002b80


	//   ....[25]....
        /*015c*/ 	.word	0x00002ba0


	//   ....[26]....
        /*0160*/ 	.word	0x00002c00


	//   ....[27]....
        /*0164*/ 	.word	0x00002c10


	//   ....[28]....
        /*0168*/ 	.word	0x00002c50


	//   ....[29]....
        /*016c*/ 	.word	0x00002c60


	//----- nvinfo : EIATTR_VRC_CTA_INIT_COUNT
	.align		4
.L_164:
        /*0170*/ 	.byte	0x02, 0x4a
	.zero		1
	.zero		1


	//----- nvinfo : EIATTR_EXIT_INSTR_OFFSETS
	.align		4
        /*0174*/ 	.byte	0x04, 0x1c
        /*0176*/ 	.short	(.L_166 - .L_165)


	//   ....[0]....
.L_165:
        /*0178*/ 	.word	0x000000a0


	//   ....[1]....
        /*017c*/ 	.word	0x000000e0


	//   ....[2]....
        /*0180*/ 	.word	0x00002f00


	//   ....[3]....
        /*0184*/ 	.word	0x00002f80


	//----- nvinfo : EIATTR_MAX_THREADS
	.align		4
.L_166:
        /*0188*/ 	.byte	0x04, 0x05
        /*018a*/ 	.short	(.L_168 - .L_167)
.L_167:
        /*018c*/ 	.word	0x00000100
        /*0190*/ 	.word	0x00000001
        /*0194*/ 	.word	0x00000001


	//----- nvinfo : EIATTR_CRS_STACK_SIZE
	.align		4
.L_168:
        /*0198*/ 	.byte	0x04, 0x1e
        /*019a*/ 	.short	(.L_170 - .L_169)
.L_169:
        /*019c*/ 	.word	0x00000000


	//----- nvinfo : EIATTR_CBANK_PARAM_SIZE
	.align		4
.L_170:
        /*01a0*/ 	.byte	0x03, 0x19
        /*01a2*/ 	.short	0x0029


	//----- nvinfo : EIATTR_PARAM_CBANK
	.align		4
        /*01a4*/ 	.byte	0x04, 0x0a
        /*01a6*/ 	.short	(.L_172 - .L_171)
	.align		4
.L_171:
        /*01a8*/ 	.word	index@(.nv.constant0._ZN3cub18CUB_300001_SM_10006detail6reduce28DeviceReduceSingleTileKernelINS2_10policy_hubIdyN4cuda3__47maximumIdEEE10Policy1000EN6thrust24THRUST_300001_SM_1000_NS10device_ptrIdEEPdyS8_ddNS5_3std3__410__identityEEEvT0_T1_T2_T3_T4_T6_)
        /*01ac*/ 	.short	0x0380
        /*01ae*/ 	.short	0x0029


	//----- nvinfo : EIATTR_SW_WAR
	.align		4
.L_172:
        /*01b0*/ 	.byte	0x04, 0x36
        /*01b2*/ 	.short	(.L_174 - .L_173)
.L_173:
        /*01b4*/ 	.word	0x00000008
.L_174:


//--------------------- .nv.info._ZN3cub18CUB_300001_SM_10006detail6reduce28DeviceReduceSingleTileKernelINS2_10policy_hubIdjN4cuda3__47maximumIdEEE10Policy1000EPdSB_iS8_ddNS5_3std3__410__identityEEEvT0_T1_T2_T3_T4_T6_ --------------------------
	.section	.nv.info._ZN3cub18CUB_300001_SM_10006detail6reduce28DeviceReduceSingleTileKernelINS2_10policy_hubIdjN4cuda3__47maximumIdEEE10Policy1000EPdSB_iS8_ddNS5_3std3__410__identityEEEvT0_T1_T2_T3_T4_T6_,"",@"SHT_CUDA_INFO"
	.sectionflags	@""
	.align	4


	//----- nvinfo : EIATTR_CUDA_API_VERSION
	.align		4
        /*0000*/ 	.byte	0x04, 0x37
        /*0002*/ 	.short	(.L_176 - .L_175)
.L_175:
        /*0004*/ 	.word	0x00000082


	//----- nvinfo : EIATTR_KPARAM_INFO
	.align		4
.L_176:
        /*0008*/ 	.byte	0x04, 0x17
        /*000a*/ 	.short	(.L_178 - .L_177)
.L_177:
        /*000c*/ 	.word	0x00000000
        /*0010*/ 	.short	0x0005
        /*0012*/ 	.short	0x0020
        /*0014*/ 	.byte	0x00, 0xf0, 0x05, 0x00


	//----- nvinfo : EIATTR_KPARAM_INFO
	.align		4
.L_178:
        /*0018*/ 	.byte	0x04, 0x17
        /*001a*/ 	.short	(.L_180 - .L_179)
.L_179:
        /*001c*/ 	.word	0x00000000
        /*0020*/ 	.short	0x0004
        /*0022*/ 	.short	0x0018
        /*0024*/ 	.byte	0x00, 0xf0, 0x21, 0x00


	//----- nvinfo : EIATTR_KPARAM_INFO
	.align		4
.L_180:
        /*0028*/ 	.byte	0x04, 0x17
        /*002a*/ 	.short	(.L_182 - .L_181)
.L_181:
        /*002c*/ 	.word	0x00000000
        /*0030*/ 	.short	0x0003
        /*0032*/ 	.short	0x0014
        /*0034*/ 	.byte	0x00, 0xf0, 0x05, 0x00


	//----- nvinfo : EIATTR_KPARAM_INFO
	.align		4
.L_182:
        /*0038*/ 	.byte	0x04, 0x17
        /*003a*/ 	.short	(.L_184 - .L_183)
.L_183:
        /*003c*/ 	.word	0x00000000
        /*0040*/ 	.short	0x0002
        /*0042*/ 	.short	0x0010
        /*0044*/ 	.byte	0x00, 0xf0, 0x11, 0x00


	//----- nvinfo : EIATTR_KPARAM_INFO
	.align		4
.L_184:
        /*0048*/ 	.byte	0x04, 0x17
        /*004a*/ 	.short	(.L_186 - .L_185)
.L_185:
        /*004c*/ 	.word	0x00000000
        /*0050*/ 	.short	0x0001
        /*0052*/ 	.short	0x0008
        /*0054*/ 	.byte	0x00, 0xf5, 0x21, 0x00


	//----- nvinfo : EIATTR_KPARAM_INFO
	.align		4
.L_186:
        /*0058*/ 	.byte	0x04, 0x17
        /*005a*/ 	.short	(.L_188 - .L_187)
.L_187:
        /*005c*/ 	.word	0x00000000
        /*0060*/ 	.short	0x0000
        /*0062*/ 	.short	0x0000
        /*0064*/ 	.byte	0x00, 0xf5, 0x21, 0x00


	//----- nvinfo : EIATTR_SPARSE_MMA_MASK
	.align		4
.L_188:
        /*0068*/ 	.byte	0x03, 0x50
        /*006a*/ 	.short	0x0000


	//----- nvinfo : EIATTR_MAXREG_COUNT
	.align		4
        /*006c*/ 	.byte	0x03, 0x1b
        /*006e*/ 	.short	0x00ff


	//----- nvinfo : EIATTR_NUM_BARRIERS
	.align		4
        /*0070*/ 	.byte	0x02, 0x4c
        /*0072*/ 	.byte	0x01
	.zero		1


	//----- nvinfo : EIATTR_MERCURY_ISA_VERSION
	.align		4
        /*0074*/ 	.byte	0x03, 0x5f
        /*0076*/ 	.short	0x0101


	//----- nvinfo : EIATTR_COOP_GROUP_MASK_REGIDS
	.align		4
        /*0078*/ 	.byte	0x04, 0x29
        /*007a*/ 	.short	(.L_190 - .L_189)


	//   ....[0]....
.L_189:
        /*007c*/ 	.word	0xffffffff


	//   ....[1]....
        /*0080*/ 	.word	0xffffffff


	//   ....[2]....
        /*0084*/ 	.word	0xffffffff


	//   ....[3]....
        /*0088*/ 	.word	0xffffffff


	//   ....[4]....
        /*008c*/ 	.word	0xffffffff


	//   ....[5]....
        /*0090*/ 	.word	0xffffffff


	//   ....[6]....
        /*0094*/ 	.word	0xffffffff


	//   ....[7]....
        /*0098*/ 	.word	0xffffffff


	//   ....[8]....
        /*009c*/ 	.word	0xffffffff


	//   ....[9]....
        /*00a0*/ 	.word	0xffffffff


	//   ....[10]....
        /*00a4*/ 	.word	0xffffffff


	//   ....[11]....
        /*00a8*/ 	.word	0xffffffff


	//   ....[12]....
        /*00ac*/ 	.word	0xffffffff


	//   ....[13]....
        /*00b0*/ 	.word	0xffffffff


	//   ....[14]....
        /*00b4*/ 	.word	0xffffffff


	//   ....[15]....
        /*00b8*/ 	.word	0xffffffff


	//   ....[16]....
        /*00bc*/ 	.word	0xffffffff


	//   ....[17]....
        /*00c0*/ 	.word	0xffffffff


	//   ....[18]....
        /*00c4*/ 	.word	0xffffffff


	//   ....[19]....
        /*00c8*/ 	.word	0xffffffff


	//   ....[20]....
        /*00cc*/ 	.word	0xffffffff


	//   ....[21]....
        /*00d0*/ 	.word	0xffffffff


	//   ....[22]....
        /*00d4*/ 	.word	0xffffffff


	//   ....[23]....
        /*00d8*/ 	.word	0xffffffff


	//   ....[24]....
        /*00dc*/ 	.word	0xffffffff


	//   ....[25]....
        /*00e0*/ 	.word	0xffffffff


	//   ....[26]....
        /*00e4*/ 	.word	0xffffffff


	//   ....[27]....
        /*00e8*/ 	.word	0xffffffff


	//   ....[28]....
        /*00ec*/ 	.word	0xffffffff


	//   ....[29]....
        /*00f0*/ 	.word	0xffffffff


	//   ....[30]....
        /*00f4*/ 	.word	0xffffffff


	//   ....[31]....
        /*00f8*/ 	.word	0xffffffff


	//   ....[32]....
        /*00fc*/ 	.word	0xffffffff


	//   ....[33]....
        /*0100*/ 	.word	0xffffffff


	//   ....[34]....
        /*0104*/ 	.word	0xffffffff


	//   ....[35]....
        /*0108*/ 	.word	0xffffffff


	//   ....[36]....
        /*010c*/ 	.word	0xffffffff


	//   ....[37]....
        /*0110*/ 	.word	0xffffffff


	//   ....[38]....
        /*0114*/ 	.word	0xffffffff


	//   ....[39]....
        /*0118*/ 	.word	0xffffffff


	//   ....[40]....
        /*011c*/ 	.word	0xffffffff


	//   ....[41]....
        /*0120*/ 	.word	0xffffffff


	//   ....[42]....
        /*0124*/ 	.word	0xffffffff


	//   ....[43]....
        /*0128*/ 	.word	0xffffffff


	//   ....[44]....
        /*012c*/ 	.word	0xffffffff


	//   ....[45]....
        /*0130*/ 	.word	0xffffffff


	//   ....[46]....
        /*0134*/ 	.word	0xffffffff


	//   ....[47]....
        /*0138*/ 	.word	0xffffffff


	//   ....[48]....
        /*013c*/ 	.word	0xffffffff


	//   ....[49]....
        /*0140*/ 	.word	0xffffffff


	//   ....[50]....
        /*0144*/ 	.word	0xffffffff


	//   ....[51]....
        /*0148*/ 	.word	0xffffffff


	//   ....[52]....
        /*014c*/ 	.word	0xffffffff


	//   ....[53]....
        /*0150*/ 	.word	0xffffffff


	//   ....[54]....
        /*0154*/ 	.word	0xffffffff


	//   ....[55]....
        /*0158*/ 	.word	0xffffffff


	//   ....[56]....
        /*015c*/ 	.word	0xffffffff


	//   ....[57]....
        /*0160*/ 	.word	0xffffffff


	//   ....[58]....
        /*0164*/ 	.word	0xffffffff


	//   ....[59]....
        /*0168*/ 	.word	0xffffffff


	//----- nvinfo : EIATTR_COOP_GROUP_INSTR_OFFSETS
	.align		4
.L_190:
        /*016c*/ 	.byte	0x04, 0x28
        /*016e*/ 	.short	(.L_192 - .L_191)


	//   ....[0]....
.L_191:
        /*0170*/ 	.word	0x00000d30


	//   ....[1]....
        /*0174*/ 	.word	0x00000d40


	//   ....[2]....
        /*0178*/ 	.word	0x00000dd0


	//   ....[3]....
        /*017c*/ 	.word	0x00000e10


	//   ....[4]....
        /*0180*/ 	.word	0x00000e80


	//   ....[5]....
        /*0184*/ 	.word	0x00000ea0


	//   ....[6]....
        /*0188*/ 	.word	0x00000ef0


	//   ....[7]....
        /*018c*/ 	.word	0x00000f10


	//   ....[8]....
        /*0190*/ 	.word	0x00000f60


	//   ....[9]....
        /*0194*/ 	.word	0x00000f80


	//   ....[10]....
        /*0198*/ 	.word	0x00001280


	//   ....[11]....
        /*019c*/ 	.word	0x00001290


	//   ....[12]....
        /*01a0*/ 	.word	0x00001320


	//   ....[13]....
        /*01a4*/ 	.word	0x00001350


	//   ....[14]....
        /*01a8*/ 	.word	0x000013b0


	//   ....[15]....
        /*01ac*/ 	.word	0x000013e0


	//   ....[16]....
        /*01b0*/ 	.word	0x00001440


	//   ....[17]....
        /*01b4*/ 	.word	0x00001480


	//   ....[18]....
        /*01b8*/ 	.word	0x000014f0


	//   ....[19]....
        /*01bc*/ 	.word	0x00001530


	//   ....[20]....
        /*01c0*/ 	.word	0x00002960


	//   ....[21]....
        /*01c4*/ 	.word	0x00002970


	//   ....[22]....
        /*01c8*/ 	.word	0x00002a00


	//   ....[23]....
        /*01cc*/ 	.word	0x00002a30


	//   ....[24]....
        /*01d0*/ 	.word	0x00002aa0


	//   ....[25]....
        /*01d4*/ 	.word	0x00002ac0


	//   ....[26]....
        /*01d8*/ 	.word	0x00002b20


	//   ....[27]....
        /*01dc*/ 	.word	0x00002b30


	//   ....[28]....
        /*01e0*/ 	.word	0x00002b80


	//   ....[29]....
        /*01e4*/ 	.word	0x00002b90


	//   ....[30]....
        /*01e8*/ 	.word	0x00003a20


	//   ....[31]....
        /*01ec*/ 	.word	0x00003a30


	//   ....[32]....
        /*01f0*/ 	.word	0x00003ac0


	//   ....[33]....
        /*01f4*/ 	.word	0x00003b00


	//   ....[34]....
        /*01f8*/ 	.word	0x00003b80


	//   ....[35]....
        /*01fc*/ 	.word	0x00003bc0


	//   ....[36]....
        /*0200*/ 	.word	0x00003c20


	//   ....[37]....
        /*0204*/ 	.word	0x00003c50


	//   ....[38]....
        /*0208*/ 	.word	0x00003ca0


	//   ....[39]....
        /*020c*/ 	.word	0x00003cd0


	//   ....[40]....
        /*0210*/ 	.word	0x00003fb0


	//   ....[41]....
        /*0214*/ 	.word	0x00003fc0


	//   ....[42]....
        /*0218*/ 	.word	0x00004050


	//   ....[43]....
        /*021c*/ 	.word	0x00004080


	//   ....[44]....
        /*0220*/ 	.word	0x000040d0


	//   ....[45]....
        /*0224*/ 	.word	0x00004100


	//   ....[46]....
        /*0228*/ 	.word	0x00004170


	//   ....[47]....
        /*022c*/ 	.word	0x000041b0


	//   ....[48]....
        /*0230*/ 	.word	0x00004220


	//   ....[49]....
        /*0234*/ 	.word	0x00004250


	//   ....[50]....
        /*0238*/ 	.word	0x00005700


	//   ....[51]....
        /*023c*/ 	.word	0x00005710


	//   ....[52]....
        /*0240*/ 	.word	0x000057a0


	//   ....[53]....
        /*0244*/ 	.word	0x000057e0


	//   ....[54]....
        /*0248*/ 	.word	0x00005860


	//   ....[55]....
        /*024c*/ 	.word	0x000058a0


	//   ....[56]....
        /*0250*/ 	.word	0x00005900


	//   ....[57]....
        /*0254*/ 	.word	0x00005930


	//   ....[58]....
        /*0258*/ 	.word	0x00005980


	//   ....[59]....
        /*025c*/ 	.word	0x000059b0


	//----- nvinfo : EIATTR_VRC_CTA_INIT_COUNT
	.align		4
.L_192:
        /*0260*/ 	.byte	0x02, 0x4a
	.zero		1
	.zero		1


	//----- nvinfo : EIATTR_EXIT_INSTR_OFFSETS
	.align		4
        /*0264*/ 	.byte	0x04, 0x1c
        /*0266*/ 	.short	(.L_194 - .L_193)


	//   ....[0]....
.L_193:
        /*0268*/ 	.word	0x00000080


	//   ....[1]....
        /*026c*/ 	.word	0x000000c0


	//   ....[2]....
        /*0270*/ 	.word	0x00005c20


	//   ....[3]....
        /*0274*/ 	.word	0x00005ca0


	//----- nvinfo : EIATTR_MAX_THREADS
	.align		4
.L_194:
        /*0278*/ 	.byte	0x04, 0x05
        /*027a*/ 	.short	(.L_196 - .L_195)
.L_195:
        /*027c*/ 	.word	0x00000100
        /*0280*/ 	.word	0x00000001
        /*0284*/ 	.word	0x00000001


	//----- nvinfo : EIATTR_CRS_STACK_SIZE
	.align		4
.L_196:
        /*0288*/ 	.byte	0x04, 0x1e
        /*028a*/ 	.short	(.L_198 - .L_197)
.L_197:
        /*028c*/ 	.word	0x00000000


	//----- nvinfo : EIATTR_CBANK_PARAM_SIZE
	.align		4
.L_198:
        /*0290*/ 	.byte	0x03, 0x19
        /*0292*/ 	.short	0x0021


	//----- nvinfo : EIATTR_PARAM_CBANK
	.align		4
        /*0294*/ 	.byte	0x04, 0x0a
        /*0296*/ 	.short	(.L_200 - .L_199)
	.align		4
.L_199:
        /*0298*/ 	.word	index@(.nv.constant0._ZN3cub18CUB_300001_SM_10006detail6reduce28DeviceReduceSingleTileKernelINS2_10policy_hubIdjN4cuda3__47maximumIdEEE10Policy1000EPdSB_iS8_ddNS5_3std3__410__identityEEEvT0_T1_T2_T3_T4_T6_)
        /*029c*/ 	.short	0x0380
        /*029e*/ 	.short	0x0021


	//----- nvinfo : EIATTR_SW_WAR
	.align		4
.L_200:
        /*02a0*/ 	.byte	0x04, 0x36
        /*02a2*/ 	.short	(.L_202 - .L_201)
.L_201:
        /*02a4*/ 	.word	0x00000008
.L_202:


//--------------------- .nv.info._ZN3cub18CUB_300001_SM_10006detail6reduce18DeviceReduceKernelINS2_10policy_hubIdjN4cuda3__47maximumIdEEE10Policy1000EN6thrust24THRUST_300001_SM_1000_NS10device_ptrIdEEjS8_dNS5_3std3__410__identityEEEvT0_PT3_T1_NS0_13GridEvenShareISL_EET2_T4_ --------------------------
	.section	.nv.info._ZN3cub18CUB_300001_SM_10006detail6reduce18DeviceReduceKernelINS2_10policy_hubIdjN4cuda3__47maximumIdEEE10Policy1000EN6thrust24THRUST_300001_SM_1000_NS10device_ptrIdEEjS8_dNS5_3std3__410__identityEEEvT0_PT3_T1_NS0_13GridEvenShareISL_EET2_T4_,"",@"SHT_CUDA_INFO"
	.sectionflags	@""
	.align	4


	//----- nvinfo : EIATTR_CUDA_API_VERSION
	.align		4
        /*0000*/ 	.byte	0x04, 0x37
        /*0002*/ 	.short	(.L_204 - .L_203)
.L_203:
        /*0004*/ 	.word	0x00000082


	//----- nvinfo : EIATTR_KPARAM_INFO
	.align		4
.L_204:
        /*0008*/ 	.byte	0x04, 0x17
        /*000a*/ 	.short	(.L_206 - .L_205)
.L_205:
        /*000c*/ 	.word	0x00000000
        /*0010*/ 	.short	0x0005
        /*0012*/ 	.short	0x003d
        /*0014*/ 	.byte	0x00, 0xf0, 0x05, 0x00


	//----- nvinfo : EIATTR_KPARAM_INFO
	.align		4
.L_206:
        /*0018*/ 	.byte	0x04, 0x17
        /*001a*/ 	.short	(.L_208 - .L_207)
.L_207:
        /*001c*/ 	.word	0x00000000
        /*0020*/ 	.short	0x0004
        /*0022*/ 	.short	0x003c
        /*0024*/ 	.byte	0x00, 0xf0, 0x05, 0x00


	//----- nvinfo : EIATTR_KPARAM_INFO
	.align		4
.L_208:
        /*0028*/ 	.byte	0x04, 0x17
        /*002a*/ 	.short	(.L_210 - .L_209)
.L_209:
        /*002c*/ 	.word	0x00000000
        /*0030*/ 	.short	0x0003
        /*0032*/ 	.short	0x0014
        /*0034*/ 	.byte	0x00, 0xf0, 0xa1, 0x00


	//----- nvinfo : EIATTR_KPARAM_INFO
	.align		4
.L_210:
        /*0038*/ 	.byte	0x04, 0x17
        /*003a*/ 	.short	(.L_212 - .L_211)
.L_211:
        /*003c*/ 	.word	0x00000000
        /*0040*/ 	.short	0x0002
        /*0042*/ 	.short	0x0010
        /*0044*/ 	.byte	0x00, 0xf0, 0x11, 0x00


	//----- nvinfo : EIATTR_KPARAM_INFO
	.align		4
.L_212:
        /*0048*/ 	.byte	0x04, 0x17
        /*004a*/ 	.short	(.L_214 - .L_213)
.L_213:
        /*004c*/ 	.word	0x00000000
        /*0050*/ 	.short	0x0001
        /*0052*/ 	.short	0x0008
        /*0054*/ 	.byte	0x00, 0xf5, 0x21, 0x00


	//----- nvinfo : EIATTR_KPARAM_INFO
	.align		4
.L_214:
        /*0058*/ 	.byte	0x04, 0x17
        /*005a*/ 	.short	(.L_216 - .L_215)
.L_215:
        /*005c*/ 	.word	0x00000000
        /*0060*/ 	.short	0x0000
        /*0062*/ 	.short	0x0000
        /*0064*/ 	.byte	0x00, 0xf0, 0x21, 0x00


	//----- nvinfo : EIATTR_SPARSE_MMA_MASK
	.align		4
.L_216:
        /*0068*/ 	.byte	0x03, 0x50
        /*006a*/ 	.short	0x0000


	//----- nvinfo : EIATTR_MAXREG_COUNT
	.align		4
        /*006c*/ 	.byte	0x03, 0x1b
        /*006e*/ 	.short	0x00ff


	//----- nvinfo : EIATTR_NUM_BARRIERS
	.align		4
        /*0070*/ 	.byte	0x02, 0x4c
        /*0072*/ 	.byte	0x01
	.zero		1


	//----- nvinfo : EIATTR_MERCURY_ISA_VERSION
	.align		4
        /*0074*/ 	.byte	0x03, 0x5f
        /*0076*/ 	.short	0x0101


	//----- nvinfo : EIATTR_COOP_GROUP_MASK_REGIDS
	.align		4
        /*0078*/ 	.byte	0x04, 0x29
        /*007a*/ 	.short	(.L_218 - .L_217)


	//   ....[0]....
.L_217:
        /*007c*/ 	.word	0xffffffff


	//   ....[1]....
        /*0080*/ 	.word	0xffffffff


	//   ....[2]....
        /*0084*/ 	.word	0xffffffff


	//   ....[3]....
        /*0088*/ 	.word	0xffffffff


	//   ....[4]....
        /*008c*/ 	.word	0xffffffff


	//   ....[5]....
        /*0090*/ 	.word	0xffffffff


	//   ....[6]....
        /*0094*/ 	.word	0xffffffff


	//   ....[7]....
        /*0098*/ 	.word	0xffffffff


	//   ....[8]....
        /*009c*/ 	.word	0xffffffff


	//   ....[9]....
        /*00a0*/ 	.word	0xffffffff


	//   ....[10]....
        /*00a4*/ 	.word	0xffffffff


	//   ....[11]....
        /*00a8*/ 	.word	0xffffffff


	//   ....[12]....
        /*00ac*/ 	.word	0xffffffff


	//   ....[13]....
        /*00b0*/ 	.word	0xffffffff


	//   ....[14]....
        /*00b4*/ 	.word	0xffffffff


	//   ....[15]....
        /*00b8*/ 	.word	0xffffffff


	//   ....[16]....
        /*00bc*/ 	.word	0xffffffff


	//   ....[17]....
        /*00c0*/ 	.word	0xffffffff


	//   ....[18]....
        /*00c4*/ 	.word	0xffffffff


	//   ....[19]....
        /*00c8*/ 	.word	0xffffffff


	//   ....[20]....
        /*00cc*/ 	.word	0xffffffff


	//   ....[21]....
        /*00d0*/ 	.word	0xffffffff


	//   ....[22]....
        /*00d4*/ 	.word	0xffffffff


	//   ....[23]....
        /*00d8*/ 	.word	0xffffffff


	//   ....[24]....
        /*00dc*/ 	.word	0xffffffff


	//   ....[25]....
        /*00e0*/ 	.word	0xffffffff


	//   ....[26]....
        /*00e4*/ 	.word	0xffffffff


	//   ....[27]....
        /*00e8*/ 	.word	0xffffffff


	//   ....[28]....
        /*00ec*/ 	.word	0xffffffff


	//   ....[29]....
        /*00f0*/ 	.word	0xffffffff


	//----- nvinfo : EIATTR_COOP_GROUP_INSTR_OFFSETS
	.align		4
.L_218:
        /*00f4*/ 	.byte	0x04, 0x28
        /*00f6*/ 	.short	(.L_220 - .L_219)


	//   ....[0]....
.L_219:
        /*00f8*/ 	.word	0x00000fa0


	//   ....[1]....
        /*00fc*/ 	.word	0x00000fb0


	//   ....[2]....
        /*0100*/ 	.word	0x00001040


	//   ....[3]....
        /*0104*/ 	.word	0x00001070


	//   ....[4]....
        /*0108*/ 	.word	0x000010e0


	//   ....[5]....
        /*010c*/ 	.word	0x00001100


	//   ....[6]....
        /*0110*/ 	.word	0x00001160


	//   ....[7]....
        /*0114*/ 	.word	0x00001170


	//   ....[8]....
        /*0118*/ 	.word	0x000011c0


	//   ....[9]....
        /*011c*/ 	.word	0x000011d0


	//   ....[10]....
        /*0120*/ 	.word	0x000014b0


	//   ....[11]....
        /*0124*/ 	.word	0x000014c0


	//   ....[12]....
        /*0128*/ 	.word	0x00001550


	//   ....[13]....
        /*012c*/ 	.word	0x00001570


	//   ....[14]....
        /*0130*/ 	.word	0x000015d0


	//   ....[15]....
        /*0134*/ 	.word	0x000015f0


	//   ....[16]....
        /*0138*/ 	.word	0x00001650


	//   ....[17]....
        /*013c*/ 	.word	0x00001690


	//   ....[18]....
        /*0140*/ 	.word	0x00001700


	//   ....[19]....
        /*0144*/ 	.word	0x00001720


	//   ....[20]....
        /*0148*/ 	.word	0x00002f70


	//   ....[21]....
        /*014c*/ 	.word	0x00002f80


	//   ....[22]....
        /*0150*/ 	.word	0x00003010


	//   ....[23]....
        /*0154*/ 	.word	0x00003040


	//   ....[24]....
        /*0158*/ 	.word	0x000030b0


	//   ....[25]....
        /*015c*/ 	.word	0x000030d0


	//   ....[26]....
        /*0160*/ 	.word	0x00003130


	//   ....[27]....
        /*0164*/ 	.word	0x00003140


	//   ....[28]....
        /*0168*/ 	.word	0x00003190


	//   ....[29]....
        /*016c*/ 	.word	0x000031a0


	//----- nvinfo : EIATTR_VRC_CTA_INIT_COUNT
	.align		4
.L_220:
        /*0170*/ 	.byte	0x02, 0x4a
	.zero		1
	.zero		1


	//----- nvinfo : EIATTR_EXIT_INSTR_OFFSETS
	.align		4
        /*0174*/ 	.byte	0x04, 0x1c
        /*0176*/ 	.short	(.L_222 - .L_221)


	//   ....[0]....
.L_221:
        /*0178*/ 	.word	0x00003430


	//   ....[1]....
        /*017c*/ 	.word	0x00003490


	//----- nvinfo : EIATTR_MAX_THREADS
	.align		4
.L_222:
        /*0180*/ 	.byte	0x04, 0x05
        /*0182*/ 	.short	(.L_224 - .L_223)
.L_223:
        /*0184*/ 	.word	0x00000100
        /*0188*/ 	.word	0x00000001
        /*018c*/ 	.word	0x00000001


	//----- nvinfo : EIATTR_CRS_STACK_SIZE
	.align		4
.L_224:
        /*0190*/ 	.byte	0x04, 0x1e
        /*0192*/ 	.short	(.L_226 - .L_225)
.L_225:
        /*0194*/ 	.word	0x00000000


	//----- nvinfo : EIATTR_CBANK_PARAM_SIZE
	.align		4
.L_226:
        /*0198*/ 	.byte	0x03, 0x19
        /*019a*/ 	.short	0x003e


	//----- nvinfo : EIATTR_PARAM_CBANK
	.align		4
        /*019c*/ 	.byte	0x04, 0x0a
        /*019e*/ 	.short	(.L_228 - .L_227)
	.align		4
.L_227:
        /*01a0*/ 	.word	index@(.nv.constant0._ZN3cub18CUB_300001_SM_10006detail6reduce18DeviceReduceKernelINS2_10policy_hubIdjN4cuda3__47maximumIdEEE10Policy1000EN6thrust24THRUST_300001_SM_1000_NS10device_ptrIdEEjS8_dNS5_3std3__410__identityEEEvT0_PT3_T1_NS0_13GridEvenShareISL_EET2_T4_)
        /*01a4*/ 	.short	0x0380
        /*01a6*/ 	.short	0x003e


	//----- nvinfo : EIATTR_SW_WAR
	.align		4
.L_228:
        /*01a8*/ 	.byte	0x04, 0x36
        /*01aa*/ 	.short	(.L_230 - .L_229)
.L_229:
        /*01ac*/ 	.word	0x00000008
.L_230:


//--------------------- .nv.info._ZN3cub18CUB_300001_SM_10006detail6reduce28DeviceReduceSingleTileKernelINS2_10policy_hubIdjN4cuda3__47maximumIdEEE10Policy1000EN6thrust24THRUST_300001_SM_1000_NS10device_ptrIdEEPdjS8_ddNS5_3std3__410__identityEEEvT0_T1_T2_T3_T4_T6_ --------------------------
	.section	.nv.info._ZN3cub18CUB_300001_SM_10006detail6reduce28DeviceReduceSingleTileKernelINS2_10policy_hubIdjN4cuda3__47maximumIdEEE10Policy1000EN6thrust24THRUST_300001_SM_1000_NS10device_ptrIdEEPdjS8_ddNS5_3std3__410__identityEEEvT0_T1_T2_T3_T4_T6_,"",@"SHT_CUDA_INFO"
	.sectionflags	@""
	.align	4


	//----- nvinfo : EIATTR_CUDA_API_VERSION
	.align		4
        /*0000*/ 	.byte	0x04, 0x37
        /*0002*/ 	.short	(.L_232 - .L_231)
.L_231:
        /*0004*/ 	.word	0x00000082


	//----- nvinfo : EIATTR_KPARAM_INFO
	.align		4
.L_232:
        /*0008*/ 	.byte	0x04, 0x17
        /*000a*/ 	.short	(.L_234 - .L_233)
.L_233:
        /*000c*/ 	.word	0x00000000
        /*0010*/ 	.short	0x0005
        /*0012*/ 	.short	0x0020
        /*0014*/ 	.byte	0x00, 0xf0, 0x05, 0x00


	//----- nvinfo : EIATTR_KPARAM_INFO
	.align		4
.L_234:
        /*0018*/ 	.byte	0x04, 0x17
        /*001a*/ 	.short	(.L_236 - .L_235)
.L_235:
        /*001c*/ 	.word	0x00000000
        /*0020*/ 	.short	0x0004
        /*0022*/ 	.short	0x0018
        /*0024*/ 	.byte	0x00, 0xf0, 0x21, 0x00


	//----- nvinfo : EIATTR_KPARAM_INFO
	.align		4
.L_236:
        /*0028*/ 	.byte	0x04, 0x17
        /*002a*/ 	.short	(.L_238 - .L_237)
.L_237:
        /*002c*/ 	.word	0x00000000
        /*0030*/ 	.short	0x0003
        /*0032*/ 	.short	0x0014
        /*0034*/ 	.byte	0x00, 0xf0, 0x05, 0x00


	//----- nvinfo : EIATTR_KPARAM_INFO
	.align		4
.L_238:
        /*0038*/ 	.byte	0x04, 0x17
        /*003a*/ 	.short	(.L_240 - .L_239)
.L_239:
        /*003c*/ 	.word	0x00000000
        /*0040*/ 	.short	0x0002
        /*0042*/ 	.short	0x0010
        /*0044*/ 	.byte	0x00, 0xf0, 0x11, 0x00


	//----- nvinfo : EIATTR_KPARAM_INFO
	.align		4
.L_240:
        /*0048*/ 	.byte	0x04, 0x17
        /*004a*/ 	.short	(.L_242 - .L_241)
.L_241:
        /*004c*/ 	.word	0x00000000
        /*0050*/ 	.short	0x0001
        /*0052*/ 	.short	0x0008
        /*0054*/ 	.byte	0x00, 0xf5, 0x21, 0x00


	//----- nvinfo : EIATTR_KPARAM_INFO
	.align		4
.L_242:
        /*0058*/ 	.byte	0x04, 0x17
        /*005a*/ 	.short	(.L_244 - .L_243)
.L_243:
        /*005c*/ 	.word	0x00000000
        /*0060*/ 	.short	0x0000
        /*0062*/ 	.short	0x0000
        /*0064*/ 	.byte	0x00, 0xf0, 0x21, 0x00


	//----- nvinfo : EIATTR_SPARSE_MMA_MASK
	.align		4
.L_244:
        /*0068*/ 	.byte	0x03, 0x50
        /*006a*/ 	.short	0x0000


	//----- nvinfo : EIATTR_MAXREG_COUNT
	.align		4
        /*006c*/ 	.byte	0x03, 0x1b
        /*006e*/ 	.short	0x00ff


	//----- nvinfo : EIATTR_NUM_BARRIERS
	.align		4
        /*0070*/ 	.byte	0x02, 0x4c
        /*0072*/ 	.byte	0x01
	.zero		1


	//----- nvinfo : EIATTR_MERCURY_ISA_VERSION
	.align		4
        /*0074*/ 	.byte	0x03, 0x5f
        /*0076*/ 	.short	0x0101


	//----- nvinfo : EIATTR_COOP_GROUP_MASK_REGIDS
	.align		4
        /*0078*/ 	.byte	0x04, 0x29
        /*007a*/ 	.short	(.L_246 - .L_245)


	//   ....[0]....
.L_245:
        /*007c*/ 	.word	0xffffffff


	//   ....[1]....
        /*0080*/ 	.word	0xffffffff


	//   ....[2]....
        /*0084*/ 	.word	0xffffffff


	//   ....[3]....
        /*0088*/ 	.word	0xffffffff


	//   ....[4]....
        /*008c*/ 	.word	0xffffffff


	//   ....[5]....
        /*0090*/ 	.word	0xffffffff


	//   ....[6]....
        /*0094*/ 	.word	0xffffffff


	//   ....[7]....
        /*0098*/ 	.word	0xffffffff


	//   ....[8]....
        /*009c*/ 	.word	0xffffffff


	//   ....[9]....
        /*00a0*/ 	.word	0xffffffff


	//   ....[10]....
        /*00a4*/ 	.word	0xffffffff


	//   ....[11]....
        /*00a8*/ 	.word	0xffffffff


	//   ....[12]....
        /*00ac*/ 	.word	0xffffffff


	//   ....[13]....
        /*00b0*/ 	.word	0xffffffff


	//   ....[14]....
        /*00b4*/ 	.word	0xffffffff


	//   ....[15]....
        /*00b8*/ 	.word	0xffffffff


	//   ....[16]....
        /*00bc*/ 	.word	0xffffffff


	//   ....[17]....
        /*00c0*/ 	.word	0xffffffff


	//   ....[18]....
        /*00c4*/ 	.word	0xffffffff


	//   ....[19]....
        /*00c8*/ 	.word	0xffffffff


	//   ....[20]....
        /*00cc*/ 	.word	0xffffffff


	//   ....[21]....
        /*00d0*/ 	.word	0xffffffff


	//   ....[22]....
        /*00d4*/ 	.word	0xffffffff


	//   ....[23]....
        /*00d8*/ 	.word	0xffffffff


	//   ....[24]....
        /*00dc*/ 	.word	0xffffffff


	//   ....[25]....
        /*00e0*/ 	.word	0xffffffff


	//   ....[26]....
        /*00e4*/ 	.word	0xffffffff


	//   ....[27]....
        /*00e8*/ 	.word	0xffffffff


	//   ....[28]....
        /*00ec*/ 	.word	0xffffffff


	//   ....[29]....
        /*00f0*/ 	.word	0xffffffff


	//----- nvinfo : EIATTR_COOP_GROUP_INSTR_OFFSETS
	.align		4
.L_246:
        /*00f4*/ 	.byte	0x04, 0x28
        /*00f6*/ 	.short	(.L_248 - .L_247)


	//   ....[0]....
.L_247:
        /*00f8*/ 	.word	0x00000cc0


	//   ....[1]....
        /*00fc*/ 	.word	0x00000cd0


	//   ....[2]....
        /*0100*/ 	.word	0x00000d60


	//   ....[3]....
        /*0104*/ 	.word	0x00000da0


	//   ....[4]....
        /*0108*/ 	.word	0x00000e20


	//   ....[5]....
        /*010c*/ 	.word	0x00000e60


	//   ....[6]....
        /*0110*/ 	.word	0x00000ec0


	//   ....[7]....
        /*0114*/ 	.word	0x00000ef0


	//   ....[8]....
        /*0118*/ 	.word	0x00000f40


	//   ....[9]....
        /*011c*/ 	.word	0x00000f70


	//   ....[10]....
        /*0120*/ 	.word	0x00001250


	//   ....[11]....
        /*0124*/ 	.word	0x00001260


	//   ....[12]....
        /*0128*/ 	.word	0x000012f0


	//   ....[13]....
        /*012c*/ 	.word	0x00001310


	//   ....[14]....
        /*0130*/ 	.word	0x00001360


	//   ....[15]....
        /*0134*/ 	.word	0x00001380


	//   ....[16]....
        /*0138*/ 	.word	0x000013d0


	//   ....[17]....
        /*013c*/ 	.word	0x00001400


	//   ....[18]....
        /*0140*/ 	.word	0x00001470


	//   ....[19]....
        /*0144*/ 	.word	0x00001490


	//   ....[20]....
        /*0148*/ 	.word	0x00002b60


	//   ....[21]....
        /*014c*/ 	.word	0x00002b70


	//   ....[22]....
        /*0150*/ 	.word	0x00002c00


	//   ....[23]....
        /*0154*/ 	.word	0x00002c30


	//   ....[24]....
        /*0158*/ 	.word	0x00002ca0


	//   ....[25]....
        /*015c*/ 	.word	0x00002cc0


	//   ....[26]....
        /*0160*/ 	.word	0x00002d20


	//   ....[27]....
        /*0164*/ 	.word	0x00002d30


	//   ....[28]....
        /*0168*/ 	.word	0x00002d80


	//   ....[29]....
        /*016c*/ 	.word	0x00002d90


	//----- nvinfo : EIATTR_VRC_CTA_INIT_COUNT
	.align		4
.L_248:
        /*0170*/ 	.byte	0x02, 0x4a
	.zero		1
	.zero		1


	//----- nvinfo : EIATTR_EXIT_INSTR_OFFSETS
	.align		4
        /*0174*/ 	.byte	0x04, 0x1c
        /*0176*/ 	.short	(.L_250 - .L_249)


	//   ....[0]....
.L_249:
        /*0178*/ 	.word	0x00000080


	//   ....[1]....
        /*017c*/ 	.word	0x000000c0


	//   ....[2]....
        /*0180*/ 	.word	0x00003000


	//   ....[3]....
        /*0184*/ 	.word	0x00003080


	//----- nvinfo : EIATTR_MAX_THREADS
	.align		4
.L_250:
        /*0188*/ 	.byte	0x04, 0x05
        /*018a*/ 	.short	(.L_252 - .L_251)
.L_251:
        /*018c*/ 	.word	0x00000100
        /*0190*/ 	.word	0x00000001
        /*0194*/ 	.word	0x00000001


	//----- nvinfo : EIATTR_CRS_STACK_SIZE
	.align		4
.L_252:
        /*0198*/ 	.byte	0x04, 0x1e
        /*019a*/ 	.short	(.L_254 - .L_253)
.L_253:
        /*019c*/ 	.word	0x00000000


	//----- nvinfo : EIATTR_CBANK_PARAM_SIZE
	.align		4
.L_254:
        /*01a0*/ 	.byte	0x03, 0x19
        /*01a2*/ 	.short	0x0021


	//----- nvinfo : EIATTR_PARAM_CBANK
	.align		4
        /*01a4*/ 	.byte	0x04, 0x0a
        /*01a6*/ 	.short	(.L_256 - .L_255)
	.align		4
.L_255:
        /*01a8*/ 	.word	index@(.nv.constant0._ZN3cub18CUB_300001_SM_10006detail6reduce28DeviceReduceSingleTileKernelINS2_10policy_hubIdjN4cuda3__47maximumIdEEE10Policy1000EN6thrust24THRUST_300001_SM_1000_NS10device_ptrIdEEPdjS8_ddNS5_3std3__410__identityEEEvT0_T1_T2_T3_T4_T6_)
        /*01ac*/ 	.short	0x0380
        /*01ae*/ 	.short	0x0021


	//----- nvinfo : EIATTR_SW_WAR
	.align		4
.L_256:
        /*01b0*/ 	.byte	0x04, 0x36
        /*01b2*/ 	.short	(.L_258 - .L_257)
.L_257:
        /*01b4*/ 	.word	0x00000008
.L_258:


//--------------------- .nv.info._ZN3cub18CUB_300001_SM_10006detail11EmptyKernelIvEEvv --------------------------
	.section	.nv.info._ZN3cub18CUB_300001_SM_10006detail11EmptyKernelIvEEvv,"",@"SHT_CUDA_INFO"
	.sectionflags	@""
	.align	4


	//----- nvinfo : EIATTR_CUDA_API_VERSION
	.align		4
        /*0000*/ 	.byte	0x04, 0x37
        /*0002*/ 	.short	(.L_260 - .L_259)
.L_259:
        /*0004*/ 	.word	0x00000082


	//----- nvinfo : EIATTR_SPARSE_MMA_MASK
	.align		4
.L_260:
        /*0008*/ 	.byte	0x03, 0x50
        /*000a*/ 	.short	0x0000


	//----- nvinfo : EIATTR_MAXREG_COUNT
	.align		4
        /*000c*/ 	.byte	0x03, 0x1b
        /*000e*/ 	.short	0x00ff


	//----- nvinfo : EIATTR_MERCURY_ISA_VERSION
	.align		4
        /*0010*/ 	.byte	0x03, 0x5f
        /*0012*/ 	.short	0x0101


	//----- nvinfo : EIATTR_VRC_CTA_INIT_COUNT
	.align		4
        /*0014*/ 	.byte	0x02, 0x4a
	.zero		1
	.zero		1


	//----- nvinfo : EIATTR_EXIT_INSTR_OFFSETS
	.align		4
        /*0018*/ 	.byte	0x04, 0x1c
        /*001a*/ 	.short	(.L_262 - .L_261)


	//   ....[0]....
.L_261:
        /*001c*/ 	.word	0x00000010


	//----- nvinfo : EIATTR_SW_WAR
	.align		4
.L_262:
        /*0020*/ 	.byte	0x04, 0x36
        /*0022*/ 	.short	(.L_264 - .L_263)
.L_263:
        /*0024*/ 	.word	0x00000008
.L_264:


//--------------------- .nv.info._Z11jacobi_stepiiPKdPdS1_ --------------------------
	.section	.nv.info._Z11jacobi_stepiiPKdPdS1_,"",@"SHT_CUDA_INFO"
	.sectionflags	@""
	.align	4


	//----- nvinfo : EIATTR_CUDA_API_VERSION
	.align		4
        /*0000*/ 	.byte	0x04, 0x37
        /*0002*/ 	.short	(.L_266 - .L_265)
.L_265:
        /*0004*/ 	.word	0x00000082


	//----- nvinfo : EIATTR_KPARAM_INFO
	.align		4
.L_266:
        /*0008*/ 	.byte	0x04, 0x17
        /*000a*/ 	.short	(.L_268 - .L_267)
.L_267:
        /*000c*/ 	.word	0x00000000
        /*0010*/ 	.short	0x0004
        /*0012*/ 	.short	0x0018
        /*0014*/ 	.byte	0x00, 0xf5, 0x21, 0x00


	//----- nvinfo : EIATTR_KPARAM_INFO
	.align		4
.L_268:
        /*0018*/ 	.byte	0x04, 0x17
        /*001a*/ 	.short	(.L_270 - .L_269)
.L_269:
        /*001c*/ 	.word	0x00000000
        /*0020*/ 	.short	0x0003
        /*0022*/ 	.short	0x0010
        /*0024*/ 	.byte	0x00, 0xf5, 0x21, 0x00


	//----- nvinfo : EIATTR_KPARAM_INFO
	.align		4
.L_270:
        /*0028*/ 	.byte	0x04, 0x17
        /*002a*/ 	.short	(.L_272 - .L_271)
.L_271:
        /*002c*/ 	.word	0x00000000
        /*0030*/ 	.short	0x0002
        /*0032*/ 	.short	0x0008
        /*0034*/ 	.byte	0x00, 0xf5, 0x21, 0x00


	//----- nvinfo : EIATTR_KPARAM_INFO
	.align		4
.L_272:
        /*0038*/ 	.byte	0x04, 0x17
        /*003a*/ 	.short	(.L_274 - .L_273)
.L_273:
        /*003c*/ 	.word	0x00000000
        /*0040*/ 	.short	0x0001
        /*0042*/ 	.short	0x0004
        /*0044*/ 	.byte	0x00, 0xf0, 0x11, 0x00


	//----- nvinfo : EIATTR_KPARAM_INFO
	.align		4
.L_274:
        /*0048*/ 	.byte	0x04, 0x17
        /*004a*/ 	.short	(.L_276 - .L_275)
.L_275:
        /*004c*/ 	.word	0x00000000
        /*0050*/ 	.short	0x0000
        /*0052*/ 	.short	0x0000
        /*0054*/ 	.byte	0x00, 0xf0, 0x11, 0x00


	//----- nvinfo : EIATTR_SPARSE_MMA_MASK
	.align		4
.L_276:
        /*0058*/ 	.byte	0x03, 0x50
        /*005a*/ 	.short	0x0000


	//----- nvinfo : EIATTR_MAXREG_COUNT
	.align		4
        /*005c*/ 	.byte	0x03, 0x1b
        /*005e*/ 	.short	0x00ff


	//----- nvinfo : EIATTR_MERCURY_ISA_VERSION
	.align		4
        /*0060*/ 	.byte	0x03, 0x5f
        /*0062*/ 	.short	0x0101


	//----- nvinfo : EIATTR_VRC_CTA_INIT_COUNT
	.align		4
        /*0064*/ 	.byte	0x02, 0x4a
	.zero		1
	.zero		1


	//----- nvinfo : EIATTR_EXIT_INSTR_OFFSETS
	.align		4
        /*0068*/ 	.byte	0x04, 0x1c
        /*006a*/ 	.short	(.L_278 - .L_277)


	//   ....[0]....
.L_277:
        /*006c*/ 	.word	0x000000d0


	//   ....[1]....
        /*0070*/ 	.word	0x000002c0


	//----- nvinfo : EIATTR_CBANK_PARAM_SIZE
	.align		4
.L_278:
        /*0074*/ 	.byte	0x03, 0x19
        /*0076*/ 	.short	0x0020


	//----- nvinfo : EIATTR_PARAM_CBANK
	.align		4
        /*0078*/ 	.byte	0x04, 0x0a
        /*007a*/ 	.short	(.L_280 - .L_279)
	.align		4
.L_279:
        /*007c*/ 	.word	index@(.nv.constant0._Z11jacobi_stepiiPKdPdS1_)
        /*0080*/ 	.short	0x0380
        /*0082*/ 	.short	0x0020


	//----- nvinfo : EIATTR_SW_WAR
	.align		4
.L_280:
        /*0084*/ 	.byte	0x04, 0x36
        /*0086*/ 	.short	(.L_282 - .L_281)
.L_281:
        /*0088*/ 	.word	0x00000008
.L_282:


//--------------------- .nv.callgraph             --------------------------
	.section	.nv.callgraph,"",@"SHT_CUDA_CALLGRAPH"
	.align	4
	.sectionentsize	8
	.align		4
        /*0000*/ 	.word	0x00000000
	.align		4
        /*0004*/ 	.word	0xffffffff
	.align		4
        /*0008*/ 	.word	0x00000000
	.align		4
        /*000c*/ 	.word	0xfffffffe
	.align		4
        /*0010*/ 	.word	0x00000000
	.align		4
        /*0014*/ 	.word	0xfffffffd
	.align		4
        /*0018*/ 	.word	0x00000000
	.align		4
        /*001c*/ 	.word	0xfffffffc


//--------------------- .nv.constant4             --------------------------
	.section	.nv.constant4,"a",@progbits
	.align	8
	.align		8
.nv.constant4:
        /*0000*/ 	.dword	_ZN34_INTERNAL_55eb7360_4_k_cu_9ca2f61d4cuda3std3__45__cpo5beginE
	.align		8
        /*0008*/ 	.dword	_ZN34_INTERNAL_55eb7360_4_k_cu_9ca2f61d4cuda3std3__45__cpo3endE
	.align		8
        /*0010*/ 	.dword	_ZN34_INTERNAL_55eb7360_4_k_cu_9ca2f61d4cuda3std3__45__cpo6cbeginE
	.align		8
        /*0018*/ 	.dword	_ZN34_INTERNAL_55eb7360_4_k_cu_9ca2f61d4cuda3std3__45__cpo4cendE
	.align		8
        /*0020*/ 	.dword	_ZN34_INTERNAL_55eb7360_4_k_cu_9ca2f61d4cuda3std3__45__cpo6rbeginE
	.align		8
        /*0028*/ 	.dword	_ZN34_INTERNAL_55eb7360_4_k_cu_9ca2f61d4cuda3std3__45__cpo4rendE
	.align		8
        /*0030*/ 	.dword	_ZN34_INTERNAL_55eb7360_4_k_cu_9ca2f61d4cuda3std3__45__cpo7crbeginE
	.align		8
        /*0038*/ 	.dword	_ZN34_INTERNAL_55eb7360_4_k_cu_9ca2f61d4cuda3std3__45__cpo5crendE
	.align		8
        /*0040*/ 	.dword	_ZN34_INTERNAL_55eb7360_4_k_cu_9ca2f61d4cuda3std3__436_GLOBAL__N__55eb7360_4_k_cu_9ca2f61d6ignoreE
	.align		8
        /*0048*/ 	.dword	_ZN34_INTERNAL_55eb7360_4_k_cu_9ca2f61d4cuda3std3__419piecewise_constructE
	.align		8
        /*0050*/ 	.dword	_ZN34_INTERNAL_55eb7360_4_k_cu_9ca2f61d4cuda3std3__48in_placeE
	.align		8
        /*0058*/ 	.dword	_ZN34_INTERNAL_55eb7360_4_k_cu_9ca2f61d4cuda3std3__420unreachable_sentinelE
	.align		8
        /*0060*/ 	.dword	_ZN34_INTERNAL_55eb7360_4_k_cu_9ca2f61d4cuda3std3__47nulloptE
	.align		8
        /*0068*/ 	.dword	_ZN34_INTERNAL_55eb7360_4_k_cu_9ca2f61d4cuda3std3__48unexpectE
	.align		8
        /*0070*/ 	.dword	_ZN34_INTERNAL_55eb7360_4_k_cu_9ca2f61d4cuda3std6ranges3__45__cpo4swapE
	.align		8
        /*0078*/ 	.dword	_ZN34_INTERNAL_55eb7360_4_k_cu_9ca2f61d4cuda3std6ranges3__45__cpo9iter_moveE
	.align		8
        /*0080*/ 	.dword	_ZN34_INTERNAL_55eb7360_4_k_cu_9ca2f61d4cuda3std6ranges3__45__cpo5beginE
	.align		8
        /*0088*/ 	.dword	_ZN34_INTERNAL_55eb7360_4_k_cu_9ca2f61d4cuda3std6ranges3__45__cpo3endE
	.align		8
        /*0090*/ 	.dword	_ZN34_INTERNAL_55eb7360_4_k_cu_9ca2f61d4cuda3std6ranges3__45__cpo6cbeginE
	.align		8
        /*0098*/ 	.dword	_ZN34_INTERNAL_55eb7360_4_k_cu_9ca2f61d4cuda3std6ranges3__45__cpo4cendE
	.align		8
        /*00a0*/ 	.dword	_ZN34_INTERNAL_55eb7360_4_k_cu_9ca2f61d4cuda3std6ranges3__45__cpo7advanceE
	.align		8
        /*00a8*/ 	.dword	_ZN34_INTERNAL_55eb7360_4_k_cu_9ca2f61d4cuda3std6ranges3__45__cpo9iter_swapE
	.align		8
        /*00b0*/ 	.dword	_ZN34_INTERNAL_55eb7360_4_k_cu_9ca2f61d4cuda3std6ranges3__45__cpo4nextE
	.align		8
        /*00b8*/ 	.dword	_ZN34_INTERNAL_55eb7360_4_k_cu_9ca2f61d4cuda3std6ranges3__45__cpo4prevE
	.align		8
        /*00c0*/ 	.dword	_ZN34_INTERNAL_55eb7360_4_k_cu_9ca2f61d4cuda3std6ranges3__45__cpo4dataE
	.align		8
        /*00c8*/ 	.dword	_ZN34_INTERNAL_55eb7360_4_k_cu_9ca2f61d4cuda3std6ranges3__45__cpo5cdataE
	.align		8
        /*00d0*/ 	.dword	_ZN34_INTERNAL_55eb7360_4_k_cu_9ca2f61d4cuda3std6ranges3__45__cpo4sizeE
	.align		8
        /*00d8*/ 	.dword	_ZN34_INTERNAL_55eb7360_4_k_cu_9ca2f61d4cuda3std6ranges3__45__cpo5ssizeE
	.align		8
        /*00e0*/ 	.dword	_ZN34_INTERNAL_55eb7360_4_k_cu_9ca2f61d4cuda3std6ranges3__45__cpo8distanceE
	.align		8
        /*00e8*/ 	.dword	_ZN34_INTERNAL_55eb7360_4_k_cu_9ca2f61d6thrust24THRUST_300001_SM_1000_NS8cuda_cub3parE
	.align		8
        /*00f0*/ 	.dword	_ZN34_INTERNAL_55eb7360_4_k_cu_9ca2f61d6thrust24THRUST_300001_SM_1000_NS8cuda_cub10par_nosyncE
	.align		8
        /*00f8*/ 	.dword	_ZN34_INTERNAL_55eb7360_4_k_cu_9ca2f61d6thrust24THRUST_300001_SM_1000_NS6system6detail10sequential3seqE
	.align		8
        /*0100*/ 	.dword	_ZN34_INTERNAL_55eb7360_4_k_cu_9ca2f61d6thrust24THRUST_300001_SM_1000_NS12placeholders2_1E
	.align		8
        /*0108*/ 	.dword	_ZN34_INTERNAL_55eb7360_4_k_cu_9ca2f61d6thrust24THRUST_300001_SM_1000_NS12placeholders2_2E
	.align		8
        /*0110*/ 	.dword	_ZN34_INTERNAL_55eb7360_4_k_cu_9ca2f61d6thrust24THRUST_300001_SM_1000_NS12placeholders2_3E
	.align		8
        /*0118*/ 	.dword	_ZN34_INTERNAL_55eb7360_4_k_cu_9ca2f61d6thrust24THRUST_300001_SM_1000_NS12placeholders2_4E
	.align		8
        /*0120*/ 	.dword	_ZN34_INTERNAL_55eb7360_4_k_cu_9ca2f61d6thrust24THRUST_300001_SM_1000_NS12placeholders2_5E
	.align		8
        /*0128*/ 	.dword	_ZN34_INTERNAL_55eb7360_4_k_cu_9ca2f61d6thrust24THRUST_300001_SM_1000_NS12placeholders2_6E
	.align		8
        /*0130*/ 	.dword	_ZN34_INTERNAL_55eb7360_4_k_cu_9ca2f61d6thrust24THRUST_300001_SM_1000_NS12placeholders2_7E
	.align		8
        /*0138*/ 	.dword	_ZN34_INTERNAL_55eb7360_4_k_cu_9ca2f61d6thrust24THRUST_300001_SM_1000_NS12placeholders2_8E
	.align		8
        /*0140*/ 	.dword	_ZN34_INTERNAL_55eb7360_4_k_cu_9ca2f61d6thrust24THRUST_300001_SM_1000_NS12placeholders2_9E
	.align		8
        /*0148*/ 	.dword	_ZN34_INTERNAL_55eb7360_4_k_cu_9ca2f61d6thrust24THRUST_300001_SM_1000_NS12placeholders3_10E
	.align		8
        /*0150*/ 	.dword	_ZN34_INTERNAL_55eb7360_4_k_cu_9ca2f61d6thrust24THRUST_300001_SM_1000_NS3seqE


//--------------------- .text._ZN3cub18CUB_300001_SM_10006detail6reduce28DeviceReduceSingleTileKernelINS2_10policy_hubIdyN4cuda3__47maximumIdEEE10Policy1000EPdSB_iS8_ddNS5_3std3__410__identityEEEvT0_T1_T2_T3_T4_T6_ --------------------------
	.section	.text._ZN3cub18CUB_300001_SM_10006detail6reduce28DeviceReduceSingleTileKernelINS2_10policy_hubIdyN4cuda3__47maximumIdEEE10Policy1000EPdSB_iS8_ddNS5_3std3__410__identityEEEvT0_T1_T2_T3_T4_T6_,"ax",@progbits
	.align	128
        .global         _ZN3cub18CUB_300001_SM_10006detail6reduce28DeviceReduceSingleTileKernelINS2_10policy_hubIdyN4cuda3__47maximumIdEEE10Policy1000EPdSB_iS8_ddNS5_3std3__410__identityEEEvT0_T1_T2_T3_T4_T6_
        .type           _ZN3cub18CUB_300001_SM_10006detail6reduce28DeviceReduceSingleTileKernelINS2_10policy_hubIdyN4cuda3__47maximumIdEEE10Policy1000EPdSB_iS8_ddNS5_3std3__410__identityEEEvT0_T1_T2_T3_T4_T6_,@function
        .size           _ZN3cub18CUB_300001_SM_10006detail6reduce28DeviceReduceSingleTileKernelINS2_10policy_hubIdyN4cuda3__47maximumIdEEE10Policy1000EPdSB_iS8_ddNS5_3std3__410__identityEEEvT0_T1_T2_T3_T4_T6_,(.L_x_237 - _ZN3cub18CUB_300001_SM_10006detail6reduce28DeviceReduceSingleTileKernelINS2_10policy_hubIdyN4cuda3__47maximumIdEEE10Policy1000EPdSB_iS8_ddNS5_3std3__410__identityEEEvT0_T1_T2_T3_T4_T6_)
        .other          _ZN3cub18CUB_300001_SM_10006detail6reduce28DeviceReduceSingleTileKernelINS2_10policy_hubIdyN4cuda3__47maximumIdEEE10Policy1000EPdSB_iS8_ddNS5_3std3__410__identityEEEvT0_T1_T2_T3_T4_T6_,@"STO_CUDA_ENTRY STV_DEFAULT"
_ZN3cub18CUB_300001_SM_10006detail6reduce28DeviceReduceSingleTileKernelINS2_10policy_hubIdyN4cuda3__47maximumIdEEE10Policy1000EPdSB_iS8_ddNS5_3std3__410__identityEEEvT0_T1_T2_T3_T4_T6_:
.text._ZN3cub18CUB_300001_SM_10006detail6reduce28DeviceReduceSingleTileKernelINS2_10policy_hubIdyN4cuda3__47maximumIdEEE10Policy1000EPdSB_iS8_ddNS5_3std3__410__identityEEEvT0_T1_T2_T3_T4_T6_:
[----:B------:R-:W-:Y:S01]  /*0000*/  LDC R1, c[0x0][0x37c] ;  /* 0x0000df00ff017b82 */ /* 0x000fe20000000800 */
[----:B------:R-:W0:Y:S01]  /*0010*/  LDCU UR4, c[0x0][0x390] ;  /* 0x00007200ff0477ac */ /* 0x000e220008000800 */
[----:B------:R-:W1:Y:S01]  /*0020*/  LDCU.64 UR6, c[0x0][0x358] ;  /* 0x00006b00ff0677ac */ /* 0x000e620008000a00 */
[----:B0-----:R-:W-:-:S05]  /*0030*/  IMAD.U32 R4, RZ, RZ, UR4 ;  /* 0x00000004ff047e24 */ /* 0x001fca000f8e00ff */
[----:B------:R-:W-:-:S13]  /*0040*/  ISETP.NE.AND P0, PT, R4, RZ, PT ;  /* 0x000000ff0400720c */ /* 0x000fda0003f05270 */
[----:B-1----:R-:W-:Y:S05]  /*0050*/  @P0 BRA `(.L_x_0) ;  /* 0x00000000001c0947 */ /* 0x002fea0003800000 */
[----:B------:R-:W0:Y:S02]  /*0060*/  S2R R0, SR_TID.X ;  /* 0x0000000000007919 */ /* 0x000e240000002100 */
[----:B0-----:R-:W-:-:S13]  /*0070*/  ISETP.NE.AND P0, PT, R0, RZ, PT ;  /* 0x000000ff0000720c */ /* 0x001fda0003f05270 */
[----:B------:R-:W-:Y:S05]  /*0080*/  @P0 EXIT ;  /* 0x000000000000094d */ /* 0x000fea0003800000 */
[----:B------:R-:W0:Y:S08]  /*0090*/  LDC.64 R2, c[0x0][0x388] ;  /* 0x0000e200ff027b82 */ /* 0x000e300000000a00 */
[----:B------:R-:W0:Y:S02]  /*00a0*/  LDC.64 R4, c[0x0][0x398] ;  /* 0x0000e600ff047b82 */ /* 0x000e240000000a00 */
[----:B0-----:R-:W-:Y:S01]  /*00b0*/  STG.E.64 desc[UR6][R2.64], R4 ;  /* 0x0000000402007986 */ /* 0x001fe2000c101b06 */
[----:B------:R-:W-:Y:S05]  /*00c0*/  EXIT ;  /* 0x000000000000794d */ /* 0x000fea0003800000 */
.L_x_0:
[----:B------:R-:W0:Y:S01]  /*00d0*/  LDCU UR4, c[0x0][0x380] ;  /* 0x00007000ff0477ac */ /* 0x000e220008000800 */
[----:B------:R-:W-:Y:S01]  /*00e0*/  BSSY.RECONVERGENT B0, `(.L_x_1) ;  /* 0x00005b3000007945 */ /* 0x000fe20003800200 */
[----:B0-----:R-:W-:-:S09]  /*00f0*/  ULOP3.LUT UP0, URZ, UR4, 0x1f, URZ, 0xc0, !UPT ;  /* 0x0000001f04ff7892 */ /* 0x001fd2000f80c0ff */
[----:B------:R-:W-:Y:S05]  /*0100*/  BRA.U UP0, `(.L_x_2) ;  /* 0x0000002d003c7547 */ /* 0x000fea000b800000 */
[----:B------:R-:W-:-:S13]  /*0110*/  ISETP.GT.AND P0, PT, R4, 0x7ff, PT ;  /* 0x000007ff0400780c */ /* 0x000fda0003f04270 */
[----:B------:R-:W-:Y:S05]  /*0120*/  @P0 BRA `(.L_x_3) ;  /* 0x0000001400e80947 */ /* 0x000fea0003800000 */
[----:B------:R-:W0:Y:S01]  /*0130*/  S2R R3, SR_TID.X ;  /* 0x0000000000037919 */ /* 0x000e220000002100 */
[----:B------:R-:W-:Y:S01]  /*0140*/  BSSY.RECONVERGENT B1, `(.L_x_4) ;  /* 0x0000009000017945 */ /* 0x000fe20003800200 */
[----:B------:R-:W-:Y:S02]  /*0150*/  CS2R R6, SRZ ;  /* 0x0000000000067805 */ /* 0x000fe4000001ff00 */
[----:B0-----:R-:W-:Y:S01]  /*0160*/  ISETP.GE.AND P0, PT, R3, R4, PT ;  /* 0x000000040300720c */ /* 0x001fe20003f06270 */
[----:B------:R-:W-:-:S12]  /*0170*/  IMAD.MOV.U32 R5, RZ, RZ, R3 ;  /* 0x000000ffff057224 */ /* 0x000fd800078e0003 */
[----:B------:R-:W-:Y:S05]  /*0180*/  @P0 BRA `(.L_x_5) ;  /* 0x0000000000100947 */ /* 0x000fea0003800000 */
[----:B------:R-:W0:Y:S02]  /*0190*/  LDC.64 R6, c[0x0][0x380] ;  /* 0x0000e000ff067b82 */ /* 0x000e240000000a00 */
[----:B0-----:R-:W-:-:S06]  /*01a0*/  IMAD.WIDE.U32 R6, R3, 0x8, R6 ;  /* 0x0000000803067825 */ /* 0x001fcc00078e0006 */
[----:B------:R-:W5:Y:S01]  /*01b0*/  LDG.E.64.CONSTANT R6, desc[UR6][R6.64] ;  /* 0x0000000606067981 */ /* 0x000f62000c1e9b00 */
[----:B------:R-:W-:-:S07]  /*01c0*/  VIADD R5, R3, 0x100 ;  /* 0x0000010003057836 */ /* 0x000fce0000000000 */
.L_x_5:
[----:B------:R-:W-:Y:S05]  /*01d0*/  BSYNC.RECONVERGENT B1 ;  /* 0x0000000000017941 */ /* 0x000fea0003800200 */
.L_x_4:
[----:B------:R-:W-:Y:S01]  /*01e0*/  ISETP.GE.AND P0, PT, R5, R4, PT ;  /* 0x000000040500720c */ /* 0x000fe20003f06270 */
[----:B------:R-:W-:-:S12]  /*01f0*/  BSSY.RECONVERGENT B1, `(.L_x_6) ;  /* 0x00000b0000017945 */ /* 0x000fd80003800200 */
[----:B------:R-:W-:Y:S05]  /*0200*/  @P0 BRA `(.L_x_7) ;  /* 0x0000000800b80947 */ /* 0x000fea0003800000 */
[----:B------:R-:W-:Y:S01]  /*0210*/  LOP3.LUT R9, RZ, R5, RZ, 0x33, !PT ;  /* 0x00000005ff097212 */ /* 0x000fe200078e33ff */
[----:B------:R-:W-:Y:S04]  /*0220*/  BSSY.RECONVERGENT B2, `(.L_x_8) ;  /* 0x0000019000027945 */ /* 0x000fe80003800200 */
[----:B------:R-:W-:-:S05]  /*0230*/  IMAD.IADD R0, R9, 0x1, R4 ;  /* 0x0000000109007824 */ /* 0x000fca00078e0204 */
[C---:B------:R-:W-:Y:S02]  /*0240*/  LOP3.LUT R2, R0.reuse, 0x300, RZ, 0xc0, !PT ;  /* 0x0000030000027812 */ /* 0x040fe400078ec0ff */
[----:B------:R-:W-:Y:S02]  /*0250*/  ISETP.GE.U32.AND P0, PT, R0, 0x300, PT ;  /* 0x000003000000780c */ /* 0x000fe40003f06070 */
[----:B------:R-:W-:-:S13]  /*0260*/  ISETP.NE.AND P1, PT, R2, 0x300, PT ;  /* 0x000003000200780c */ /* 0x000fda0003f25270 */
[----:B------:R-:W-:Y:S05]  /*0270*/  @!P1 BRA `(.L_x_9) ;  /* 0x00000000004c9947 */ /* 0x000fea0003800000 */
[----:B------:R-:W0:Y:S01]  /*0280*/  LDC.64 R8, c[0x0][0x380] ;  /* 0x0000e000ff087b82 */ /* 0x000e220000000a00 */
[----:B------:R-:W-:-:S04]  /*0290*/  LEA.HI R0, R0, 0x1, RZ, 0x18 ;  /* 0x0000000100007811 */ /* 0x000fc800078fc0ff */
[----:B------:R-:W-:-:S05]  /*02a0*/  LOP3.LUT R0, R0, 0x3, RZ, 0xc0, !PT ;  /* 0x0000000300007812 */ /* 0x000fca00078ec0ff */
[----:B------:R-:W-:Y:S02]  /*02b0*/  IMAD.MOV R0, RZ, RZ, -R0 ;  /* 0x000000ffff007224 */ /* 0x000fe400078e0a00 */
[----:B0-----:R-:W-:-:S04]  /*02c0*/  IMAD.WIDE.U32 R8, R5, 0x8, R8 ;  /* 0x0000000805087825 */ /* 0x001fc800078e0008 */
[----:B------:R-:W-:Y:S02]  /*02d0*/  IMAD.MOV.U32 R2, RZ, RZ, R8 ;  /* 0x000000ffff027224 */ /* 0x000fe400078e0008 */
[----:B------:R-:W-:-:S07]  /*02e0*/  IMAD.MOV.U32 R11, RZ, RZ, R9 ;  /* 0x000000ffff0b7224 */ /* 0x000fce00078e0009 */
.L_x_10:
[----:B------:R-:W-:Y:S02]  /*02f0*/  IMAD.MOV.U32 R8, RZ, RZ, R2 ;  /* 0x000000ffff087224 */ /* 0x000fe400078e0002 */
[----:B------:R-:W-:-:S06]  /*0300*/  IMAD.MOV.U32 R9, RZ, RZ, R11 ;  /* 0x000000ffff097224 */ /* 0x000fcc00078e000b */
[----:B------:R-:W2:Y:S01]  /*0310*/  LDG.E.64.CONSTANT R8, desc[UR6][R8.64] ;  /* 0x0000000608087981 */ /* 0x000ea2000c1e9b00 */
[----:B------:R-:W-:Y:S01]  /*0320*/  VIADD R0, R0, 0x1 ;  /* 0x0000000100007836 */ /* 0x000fe20000000000 */
[----:B------:R-:W-:Y:S01]  /*0330*/  IADD3 R2, P3, PT, R2, 0x800, RZ ;  /* 0x0000080002027810 */ /* 0x000fe20007f7e0ff */
[----:B------:R-:W-:-:S03]  /*0340*/  VIADD R5, R5, 0x100 ;  /* 0x0000010005057836 */ /* 0x000fc60000000000 */
[----:B------:R-:W-:Y:S01]  /*0350*/  ISETP.NE.AND P2, PT, R0, RZ, PT ;  /* 0x000000ff0000720c */ /* 0x000fe20003f45270 */
[----:B------:R-:W-:Y:S01]  /*0360*/  IMAD.X R11, RZ, RZ, R11, P3 ;  /* 0x000000ffff0b7224 */ /* 0x000fe200018e060b */
[----:B--2--5:R-:W-:-:S06]  /*0370*/  DSETP.GEU.AND P1, PT, R6, R8, PT ;  /* 0x000000080600722a */ /* 0x024fcc0003f2e000 */
[----:B------:R-:W-:Y:S02]  /*0380*/  FSEL R6, R8, R6, !P1 ;  /* 0x0000000608067208 */ /* 0x000fe40004800000 */
[----:B------:R-:W-:-:S03]  /*0390*/  FSEL R7, R9, R7, !P1 ;  /* 0x0000000709077208 */ /* 0x000fc60004800000 */
[----:B------:R-:W-:Y:S05]  /*03a0*/  @P2 BRA `(.L_x_10) ;  /* 0xfffffffc00d02947 */ /* 0x000fea000383ffff */
.L_x_9:
[----:B------:R-:W-:Y:S05]  /*03b0*/  BSYNC.RECONVERGENT B2 ;  /* 0x0000000000027941 */ /* 0x000fea0003800200 */
.L_x_8:
[----:B------:R-:W-:Y:S05]  /*03c0*/  @!P0 BRA `(.L_x_7) ;  /* 0x0000000800488947 */ /* 0x000fea0003800000 */
[----:B------:R-:W-:Y:S01]  /*03d0*/  IMAD.IADD R0, R4, 0x1, -R5 ;  /* 0x0000000104007824 */ /* 0x000fe200078e0a05 */
[----:B------:R-:W-:Y:S01]  /*03e0*/  BSSY.RECONVERGENT B2, `(.L_x_11) ;  /* 0x0000051000027945 */ /* 0x000fe20003800200 */
[----:B------:R-:W-:-:S03]  /*03f0*/  PLOP3.LUT P0, PT, PT, PT, PT, 0x80, 0x8 ;  /* 0x000000000008781c */ /* 0x000fc60003f0f070 */
[----:B------:R-:W-:-:S13]  /*0400*/  ISETP.GT.AND P1, PT, R0, 0xc00, PT ;  /* 0x00000c000000780c */ /* 0x000fda0003f24270 */
[----:B------:R-:W-:Y:S05]  /*0410*/  @!P1 BRA `(.L_x_12) ;  /* 0x0000000400349947 */ /* 0x000fea0003800000 */
[----:B------:R-:W0:Y:S01]  /*0420*/  LDC.64 R8, c[0x0][0x380] ;  /* 0x0000e000ff087b82 */ /* 0x000e220000000a00 */
[----:B------:R-:W-:Y:S01]  /*0430*/  PLOP3.LUT P0, PT, PT, PT, PT, 0x8, 0x80 ;  /* 0x000000000080781c */ /* 0x000fe20003f0e170 */
[----:B------:R-:W-:-:S12]  /*0440*/  VIADD R0, R4, 0xfffff400 ;  /* 0xfffff40004007836 */ /* 0x000fd80000000000 */
.L_x_13:
[----:B0-----:R-:W-:-:S05]  /*0450*/  IMAD.WIDE R30, R5, 0x8, R8 ;  /* 0x00000008051e7825 */ /* 0x001fca00078e0208 */
[----:B------:R-:W2:Y:S04]  /*0460*/  LDG.E.64.CONSTANT R10, desc[UR6][R30.64] ;  /* 0x000000061e0a7981 */ /* 0x000ea8000c1e9b00 */
[----:B------:R-:W3:Y:S04]  /*0470*/  LDG.E.64.CONSTANT R12, desc[UR6][R30.64+0x800] ;  /* 0x000800061e0c7981 */ /* 0x000ee8000c1e9b00 */
[----:B------:R-:W4:Y:S01]  /*0480*/  LDG.E.64.CONSTANT R14, desc[UR6][R30.64+0x1000] ;  /* 0x001000061e0e7981 */ /* 0x000f22000c1e9b00 */
[----:B------:R-:W-:-:S03]  /*0490*/  VIADD R39, R5, 0x400 ;  /* 0x0000040005277836 */ /* 0x000fc60000000000 */
[----:B------:R-:W4:Y:S01]  /*04a0*/  LDG.E.64.CONSTANT R16, desc[UR6][R30.64+0x1800] ;  /* 0x001800061e107981 */ /* 0x000f22000c1e9b00 */
[----:B------:R-:W-:-:S05]  /*04b0*/  IMAD.WIDE R38, R39, 0x8, R8 ;  /* 0x0000000827267825 */ /* 0x000fca00078e0208 */
[----:B------:R-:W4:Y:S04]  /*04c0*/  LDG.E.64.CONSTANT R18, desc[UR6][R38.64] ;  /* 0x0000000626127981 */ /* 0x000f28000c1e9b00 */
[----:B------:R-:W4:Y:S04]  /*04d0*/  LDG.E.64.CONSTANT R20, desc[UR6][R38.64+0x800] ;  /* 0x0008000626147981 */ /* 0x000f28000c1e9b00 */
        /* <DEDUP_REMOVED lines=12> */
[----:B------:R-:W4:Y:S04]  /*05a0*/  LDG.E.64.CONSTANT R38, desc[UR6][R44.64+0x1000] ;  /* 0x001000062c267981 */ /* 0x000f28000c1e9b00 */
[----:B------:R-:W4:Y:S01]  /*05b0*/  LDG.E.64.CONSTANT R40, desc[UR6][R44.64+0x1800] ;  /* 0x001800062c287981 */ /* 0x000f22000c1e9b00 */
[----:B------:R-:W-:-:S05]  /*05c0*/  VIADD R5, R5, 0x1000 ;  /* 0x0000100005057836 */ /* 0x000fca0000000000 */
[----:B------:R-:W-:Y:S01]  /*05d0*/  ISETP.GE.AND P2, PT, R5, R0, PT ;  /* 0x000000000500720c */ /* 0x000fe20003f46270 */
[----:B--2--5:R-:W-:-:S06]  /*05e0*/  DSETP.GEU.AND P1, PT, R6, R10, PT ;  /* 0x0000000a0600722a */ /* 0x024fcc0003f2e000 */
[----:B------:R-:W-:Y:S02]  /*05f0*/  FSEL R6, R10, R6, !P1 ;  /* 0x000000060a067208 */ /* 0x000fe40004800000 */
[----:B------:R-:W-:-:S06]  /*0600*/  FSEL R7, R11, R7, !P1 ;  /* 0x000000070b077208 */ /* 0x000fcc0004800000 */
[----:B---3--:R-:W-:-:S06]  /*0610*/  DSETP.GEU.AND P1, PT, R6, R12, PT ;  /* 0x0000000c0600722a */ /* 0x008fcc0003f2e000 */
[----:B------:R-:W-:Y:S02]  /*0620*/  FSEL R6, R12, R6, !P1 ;  /* 0x000000060c067208 */ /* 0x000fe40004800000 */
[----:B------:R-:W-:-:S06]  /*0630*/  FSEL R7, R13, R7, !P1 ;  /* 0x000000070d077208 */ /* 0x000fcc0004800000 */
[----:B----4-:R-:W-:-:S06]  /*0640*/  DSETP.GEU.AND P1, PT, R6, R14, PT ;  /* 0x0000000e0600722a */ /* 0x010fcc0003f2e000 */
[----:B------:R-:W-:Y:S02]  /*0650*/  FSEL R6, R14, R6, !P1 ;  /* 0x000000060e067208 */ /* 0x000fe40004800000 */
[----:B------:R-:W-:-:S06]  /*0660*/  FSEL R7, R15, R7, !P1 ;  /* 0x000000070f077208 */ /* 0x000fcc0004800000 */
[----:B------:R-:W-:-:S06]  /*0670*/  DSETP.GEU.AND P1, PT, R6, R16, PT ;  /* 0x000000100600722a */ /* 0x000fcc0003f2e000 */
        /* <DEDUP_REMOVED lines=37> */
[----:B------:R-:W-:Y:S01]  /*08d0*/  FSEL R7, R41, R7, !P1 ;  /* 0x0000000729077208 */ /* 0x000fe20004800000 */
[----:B------:R-:W-:Y:S06]  /*08e0*/  @!P2 BRA `(.L_x_13) ;  /* 0xfffffff800d8a947 */ /* 0x000fec000383ffff */
.L_x_12:
[----:B------:R-:W-:Y:S05]  /*08f0*/  BSYNC.RECONVERGENT B2 ;  /* 0x0000000000027941 */ /* 0x000fea0003800200 */
.L_x_11:
[----:B------:R-:W-:Y:S01]  /*0900*/  IMAD.IADD R0, R4, 0x1, -R5 ;  /* 0x0000000104007824 */ /* 0x000fe200078e0a05 */
[----:B------:R-:W-:Y:S04]  /*0910*/  BSSY.RECONVERGENT B2, `(.L_x_14) ;  /* 0x0000029000027945 */ /* 0x000fe80003800200 */
[----:B------:R-:W-:-:S13]  /*0920*/  ISETP.GT.AND P1, PT, R0, 0x400, PT ;  /* 0x000004000000780c */ /* 0x000fda0003f24270 */
[----:B------:R-:W-:Y:S05]  /*0930*/  @!P1 BRA `(.L_x_15) ;  /* 0x0000000000989947 */ /* 0x000fea0003800000 */
[----:B------:R-:W0:Y:S02]  /*0940*/  LDC.64 R18, c[0x0][0x380] ;  /* 0x0000e000ff127b82 */ /* 0x000e240000000a00 */
        /* <DEDUP_REMOVED lines=11> */
[----:B------:R-:W-:Y:S01]  /*0a00*/  VIADD R5, R5, 0x800 ;  /* 0x0000080005057836 */ /* 0x000fe20000000000 */
        /* <DEDUP_REMOVED lines=20> */
[----:B------:R-:W-:Y:S02]  /*0b50*/  FSEL R7, R25, R7, !P0 ;  /* 0x0000000719077208 */ /* 0x000fe40004000000 */
[----:B------:R-:W-:-:S04]  /*0b60*/  PLOP3.LUT P0, PT, PT, PT, PT, 0x8, 0x80 ;  /* 0x000000000080781c */ /* 0x000fc80003f0e170 */
[----:B------:R-:W-:-:S06]  /*0b70*/  DSETP.GEU.AND P1, PT, R6, R26, PT ;  /* 0x0000001a0600722a */ /* 0x000fcc0003f2e000 */
[----:B------:R-:W-:Y:S02]  /*0b80*/  FSEL R6, R26, R6, !P1 ;  /* 0x000000061a067208 */ /* 0x000fe40004800000 */
[----:B------:R-:W-:-:S07]  /*0b90*/  FSEL R7, R27, R7, !P1 ;  /* 0x000000071b077208 */ /* 0x000fce0004800000 */
.L_x_15:
[----:B------:R-:W-:Y:S05]  /*0ba0*/  BSYNC.RECONVERGENT B2 ;  /* 0x0000000000027941 */ /* 0x000fea0003800200 */
.L_x_14:
[----:B------:R-:W-:-:S13]  /*0bb0*/  ISETP.LT.OR P0, PT, R5, R4, P0 ;  /* 0x000000040500720c */ /* 0x000fda0000701670 */
[----:B------:R-:W-:Y:S05]  /*0bc0*/  @!P0 BRA `(.L_x_7) ;  /* 0x0000000000488947 */ /* 0x000fea0003800000 */
[----:B------:R-:W0:Y:S02]  /*0bd0*/  LDC.64 R8, c[0x0][0x380] ;  /* 0x0000e000ff087b82 */ /* 0x000e240000000a00 */
[----:B0-----:R-:W-:-:S05]  /*0be0*/  IMAD.WIDE R8, R5, 0x8, R8 ;  /* 0x0000000805087825 */ /* 0x001fca00078e0208 */
[----:B------:R-:W2:Y:S04]  /*0bf0*/  LDG.E.64.CONSTANT R10, desc[UR6][R8.64] ;  /* 0x00000006080a7981 */ /* 0x000ea8000c1e9b00 */
[----:B------:R-:W3:Y:S04]  /*0c00*/  LDG.E.64.CONSTANT R12, desc[UR6][R8.64+0x800] ;  /* 0x00080006080c7981 */ /* 0x000ee8000c1e9b00 */
[----:B------:R-:W4:Y:S04]  /*0c10*/  LDG.E.64.CONSTANT R14, desc[UR6][R8.64+0x1000] ;  /* 0x00100006080e7981 */ /* 0x000f28000c1e9b00 */
[----:B------:R-:W4:Y:S01]  /*0c20*/  LDG.E.64.CONSTANT R16, desc[UR6][R8.64+0x1800] ;  /* 0x0018000608107981 */ /* 0x000f22000c1e9b00 */
        /* <DEDUP_REMOVED lines=11> */
[----:B------:R-:W-:-:S07]  /*0ce0*/  FSEL R7, R17, R7, !P0 ;  /* 0x0000000711077208 */ /* 0x000fce0004000000 */
.L_x_7:
[----:B------:R-:W-:Y:S05]  /*0cf0*/  BSYNC.RECONVERGENT B1 ;  /* 0x0000000000017941 */ /* 0x000fea0003800200 */
.L_x_6:
[----:B------:R-:W-:-:S13]  /*0d00*/  ISETP.GE.AND P0, PT, R4, 0x100, PT ;  /* 0x000001000400780c */ /* 0x000fda0003f06270 */
[----:B------:R-:W-:Y:S05]  /*0d10*/  @!P0 BRA `(.L_x_16) ;  /* 0x00000004003c8947 */ /* 0x000fea0003800000 */
[----:B------:R-:W0:Y:S01]  /*0d20*/  S2R R8, SR_LANEID ;  /* 0x0000000000087919 */ /* 0x000e220000000000 */
[----:B-----5:R-:W-:Y:S04]  /*0d30*/  SHFL.DOWN PT, R4, R6, 0x1, 0x1f ;  /* 0x08201f0006047f89 */ /* 0x020fe800000e0000 */
[----:B------:R-:W1:Y:S02]  /*0d40*/  SHFL.DOWN PT, R5, R7, 0x1, 0x1f ;  /* 0x08201f0007057f89 */ /* 0x000e6400000e0000 */
[----:B-1----:R-:W-:Y:S01]  /*0d50*/  DSETP.GEU.AND P1, PT, R6, R4, PT ;  /* 0x000000040600722a */ /* 0x002fe20003f2e000 */
[C---:B0-----:R-:W-:Y:S02]  /*0d60*/  ISETP.GT.AND P0, PT, R8.reuse, 0x1e, PT ;  /* 0x0000001e0800780c */ /* 0x041fe40003f04270 */
[----:B------:R-:W-:-:S03]  /*0d70*/  ISETP.NE.AND P2, PT, R8, RZ, PT ;  /* 0x000000ff0800720c */ /* 0x000fc60003f45270 */
[----:B------:R-:W-:Y:S02]  /*0d80*/  FSEL R9, R4, R6, !P1 ;  /* 0x0000000604097208 */ /* 0x000fe40004800000 */
[----:B------:R-:W-:Y:S02]  /*0d90*/  FSEL R5, R5, R7, !P1 ;  /* 0x0000000705057208 */ /* 0x000fe40004800000 */
[----:B------:R-:W-:Y:S02]  /*0da0*/  FSEL R6, R6, R9, P0 ;  /* 0x0000000906067208 */ /* 0x000fe40000000000 */
[----:B------:R-:W-:Y:S02]  /*0db0*/  FSEL R11, R7, R5, P0 ;  /* 0x00000005070b7208 */ /* 0x000fe40000000000 */
[----:B------:R-:W-:Y:S01]  /*0dc0*/  ISETP.GT.AND P0, PT, R8, 0x1d, PT ;  /* 0x0000001d0800780c */ /* 0x000fe20003f04270 */
[----:B------:R-:W-:Y:S01]  /*0dd0*/  SHFL.DOWN PT, R4, R6, 0x2, 0x1f ;  /* 0x08401f0006047f89 */ /* 0x000fe200000e0000 */
[----:B------:R-:W-:Y:S01]  /*0de0*/  @!P2 MOV R2, 0x400 ;  /* 0x000004000002a802 */ /* 0x000fe20000000f00 */
[----:B------:R-:W-:Y:S01]  /*0df0*/  IMAD.MOV.U32 R7, RZ, RZ, R11 ;  /* 0x000000ffff077224 */ /* 0x000fe200078e000b */
[----:B------:R-:W-:Y:S01]  /*0e00*/  @!P2 SHF.R.U32.HI R0, RZ, 0x2, R3 ;  /* 0x00000002ff00a819 */ /* 0x000fe20000011603 */
[----:B------:R-:W0:Y:S03]  /*0e10*/  SHFL.DOWN PT, R5, R11, 0x2, 0x1f ;  /* 0x08401f000b057f89 */ /* 0x000e2600000e0000 */
[----:B------:R-:W-:Y:S01]  /*0e20*/  @!P2 LOP3.LUT R0, R0, 0xf8, RZ, 0xc0, !PT ;  /* 0x000000f80000a812 */ /* 0x000fe200078ec0ff */
[----:B------:R-:W1:Y:S01]  /*0e30*/  @!P2 S2R R9, SR_CgaCtaId ;  /* 0x000000000009a919 */ /* 0x000e620000008800 */
[----:B0-----:R-:W-:-:S06]  /*0e40*/  DSETP.GEU.AND P1, PT, R6, R4, PT ;  /* 0x000000040600722a */ /* 0x001fcc0003f2e000 */
[----:B------:R-:W-:Y:S02]  /*0e50*/  @!P0 FSEL R6, R4, R6, !P1 ;  /* 0x0000000604068208 */ /* 0x000fe40004800000 */
[----:B------:R-:W-:Y:S02]  /*0e60*/  @!P0 FSEL R11, R5, R11, !P1 ;  /* 0x0000000b050b8208 */ /* 0x000fe40004800000 */
[----:B------:R-:W-:Y:S01]  /*0e70*/  ISETP.GT.AND P0, PT, R8, 0x1b, PT ;  /* 0x0000001b0800780c */ /* 0x000fe20003f04270 */
[----:B------:R-:W-:Y:S02]  /*0e80*/  SHFL.DOWN PT, R4, R6, 0x4, 0x1f ;  /* 0x08801f0006047f89 */ /* 0x000fe400000e0000 */
[----:B------:R-:W-:Y:S02]  /*0e90*/  IMAD.MOV.U32 R7, RZ, RZ, R11 ;  /* 0x000000ffff077224 */ /* 0x000fe400078e000b */
[----:B------:R-:W0:Y:S04]  /*0ea0*/  SHFL.DOWN PT, R5, R11, 0x4, 0x1f ;  /* 0x08801f000b057f89 */ /* 0x000e2800000e0000 */
        /* <DEDUP_REMOVED lines=14> */
[----:B0-----:R-:W-:Y:S01]  /*0f90*/  DSETP.GEU.AND P0, PT, R6, R4, PT ;  /* 0x000000040600722a */ /* 0x001fe20003f0e000 */
[----:B-1----:R-:W-:-:S05]  /*0fa0*/  @!P2 LEA R7, R9, R2, 0x18 ;  /* 0x000000020907a211 */ /* 0x002fca00078ec0ff */
[----:B------:R-:W-:Y:S01]  /*0fb0*/  FSEL R4, R4, R6, !P0 ;  /* 0x0000000604047208 */ /* 0x000fe20004000000 */
[----:B------:R-:W-:Y:S01]  /*0fc0*/  @!P2 IMAD.IADD R9, R0, 0x1, R7 ;  /* 0x000000010009a824 */ /* 0x000fe200078e0207 */
[----:B------:R-:W-:Y:S02]  /*0fd0*/  FSEL R5, R5, R11, !P0 ;  /* 0x0000000b05057208 */ /* 0x000fe40004000000 */
[----:B------:R-:W-:Y:S02]  /*0fe0*/  ISETP.NE.AND P0, PT, R3, RZ, PT ;  /* 0x000000ff0300720c */ /* 0x000fe40003f05270 */
[----:B------:R-:W-:Y:S01]  /*0ff0*/  FSEL R6, R6, R4, P1 ;  /* 0x0000000406067208 */ /* 0x000fe20000800000 */
[----:B------:R3:W-:Y:S01]  /*1000*/  @!P2 STS.64 [R9+0x8], R4 ;  /* 0x000008040900a388 */ /* 0x0007e20000000a00 */
[----:B------:R-:W-:Y:S01]  /*1010*/  FSEL R7, R11, R5, P1 ;  /* 0x000000050b077208 */ /* 0x000fe20000800000 */
[----:B------:R-:W-:Y:S08]  /*1020*/  BAR.SYNC.DEFER_BLOCKING 0x0 ;  /* 0x0000000000007b1d */ /* 0x000ff00000010000 */
[----:B------:R-:W-:Y:S05]  /*1030*/  @P0 BRA `(.L_x_17) ;  /* 0x0000004800f40947 */ /* 0x000fea0003800000 */
[----:B------:R-:W0:Y:S01]  /*1040*/  S2UR UR5, SR_CgaCtaId ;  /* 0x00000000000579c3 */ /* 0x000e220000008800 */
[----:B------:R-:W-:Y:S02]  /*1050*/  UMOV UR4, 0x400 ;  /* 0x0000040000047882 */ /* 0x000fe40000000000 */
[----:B0-----:R-:W-:-:S09]  /*1060*/  ULEA UR4, UR5, UR4, 0x18 ;  /* 0x0000000405047291 */ /* 0x001fd2000f8ec0ff */
[----:B---3--:R-:W0:Y:S04]  /*1070*/  LDS.128 R8, [UR4+0x10] ;  /* 0x00001004ff087984 */ /* 0x008e280008000c00 */
[----:B------:R-:W1:Y:S01]  /*1080*/  LDS.128 R12, [UR4+0x20] ;  /* 0x00002004ff0c7984 */ /* 0x000e620008000c00 */
[----:B0-----:R-:W-:-:S06]  /*1090*/  DSETP.GEU.AND P1, PT, R6, R8, PT ;  /* 0x000000080600722a */ /* 0x001fcc0003f2e000 */
[----:B------:R-:W-:Y:S02]  /*10a0*/  FSEL R2, R8, R6, !P1 ;  /* 0x0000000608027208 */ /* 0x000fe40004800000 */
[----:B------:R-:W-:Y:S02]  /*10b0*/  FSEL R3, R9, R7, !P1 ;  /* 0x0000000709037208 */ /* 0x000fe40004800000 */
[----:B------:R-:W0:Y:S04]  /*10c0*/  LDS.128 R4, [UR4+0x30] ;  /* 0x00003004ff047984 */ /* 0x000e280008000c00 */
[----:B------:R-:W-:-:S06]  /*10d0*/  DSETP.GEU.AND P1, PT, R2, R10, PT ;  /* 0x0000000a0200722a */ /* 0x000fcc0003f2e000 */
[----:B------:R-:W-:Y:S02]  /*10e0*/  FSEL R2, R10, R2, !P1 ;  /* 0x000000020a027208 */ /* 0x000fe40004800000 */
[----:B------:R-:W-:-:S06]  /*10f0*/  FSEL R3, R11, R3, !P1 ;  /* 0x000000030b037208 */ /* 0x000fcc0004800000 */
[----:B-1----:R-:W-:-:S06]  /*1100*/  DSETP.GEU.AND P1, PT, R2, R12, PT ;  /* 0x0000000c0200722a */ /* 0x002fcc0003f2e000 */
[----:B------:R-:W-:Y:S02]  /*1110*/  FSEL R8, R12, R2, !P1 ;  /* 0x000000020c087208 */ /* 0x000fe40004800000 */
[----:B------:R-:W-:Y:S02]  /*1120*/  FSEL R9, R13, R3, !P1 ;  /* 0x000000030d097208 */ /* 0x000fe40004800000 */
[----:B------:R-:W1:Y:S04]  /*1130*/  LDS.64 R2, [UR4+0x40] ;  /* 0x00004004ff027984 */ /* 0x000e680008000a00 */
[----:B------:R-:W-:-:S06]  /*1140*/  DSETP.GEU.AND P1, PT, R8, R14, PT ;  /* 0x0000000e0800722a */ /* 0x000fcc0003f2e000 */
[----:B------:R-:W-:Y:S02]  /*1150*/  FSEL R8, R14, R8, !P1 ;  /* 0x000000080e087208 */ /* 0x000fe40004800000 */
[----:B------:R-:W-:-:S06]  /*1160*/  FSEL R9, R15, R9, !P1 ;  /* 0x000000090f097208 */ /* 0x000fcc0004800000 */
[----:B0-----:R-:W-:-:S06]  /*1170*/  DSETP.GEU.AND P1, PT, R8, R4, PT ;  /* 0x000000040800722a */ /* 0x001fcc0003f2e000 */
[----:B------:R-:W-:Y:S02]  /*1180*/  FSEL R4, R4, R8, !P1 ;  /* 0x0000000804047208 */ /* 0x000fe40004800000 */
[----:B------:R-:W-:-:S06]  /*1190*/  FSEL R5, R5, R9, !P1 ;  /* 0x0000000905057208 */ /* 0x000fcc0004800000 */
[----:B------:R-:W-:-:S06]  /*11a0*/  DSETP.GEU.AND P1, PT, R4, R6, PT ;  /* 0x000000060400722a */ /* 0x000fcc0003f2e000 */
[----:B------:R-:W-:Y:S02]  /*11b0*/  FSEL R4, R6, R4, !P1 ;  /* 0x0000000406047208 */ /* 0x000fe40004800000 */
[----:B------:R-:W-:-:S06]  /*11c0*/  FSEL R5, R7, R5, !P1 ;  /* 0x0000000507057208 */ /* 0x000fcc0004800000 */
[----:B-1----:R-:W-:-:S06]  /*11d0*/  DSETP.GEU.AND P1, PT, R4, R2, PT ;  /* 0x000000020400722a */ /* 0x002fcc0003f2e000 */
[----:B------:R-:W-:Y:S02]  /*11e0*/  FSEL R6, R2, R4, !P1 ;  /* 0x0000000402067208 */ /* 0x000fe40004800000 */
[----:B------:R-:W-:Y:S01]  /*11f0*/  FSEL R7, R3, R5, !P1 ;  /* 0x0000000503077208 */ /* 0x000fe20004800000 */
[----:B------:R-:W-:Y:S06]  /*1200*/  BRA `(.L_x_17) ;  /* 0x0000004800807947 */ /* 0x000fec0003800000 */
.L_x_16:
[----:B------:R-:W-:Y:S01]  /*1210*/  LOP3.LUT R0, R3, 0x3e0, RZ, 0xc0, !PT ;  /* 0x000003e003007812 */ /* 0x000fe200078ec0ff */
[----:B------:R-:W0:Y:S03]  /*1220*/  S2R R10, SR_LANEID ;  /* 0x00000000000a7919 */ /* 0x000e260000000000 */
[----:B------:R-:W-:Y:S01]  /*1230*/  LOP3.LUT R9, RZ, R0, RZ, 0x33, !PT ;  /* 0x00000000ff097212 */ /* 0x000fe200078e33ff */
[----:B------:R-:W-:-:S04]  /*1240*/  VIADD R5, R0, 0x20 ;  /* 0x0000002000057836 */ /* 0x000fc80000000000 */
[----:B------:R-:W-:Y:S01]  /*1250*/  IMAD.IADD R9, R9, 0x1, R4 ;  /* 0x0000000109097824 */ /* 0x000fe200078e0204 */
[----:B------:R-:W-:-:S04]  /*1260*/  ISETP.GT.AND P0, PT, R5, R4, PT ;  /* 0x000000040500720c */ /* 0x000fc80003f04270 */
[----:B------:R-:W-:-:S05]  /*1270*/  SEL R5, R9, 0x1f, P0 ;  /* 0x0000001f09057807 */ /* 0x000fca0000000000 */
[----:B-----5:R-:W-:Y:S04]  /*1280*/  SHFL.DOWN PT, R8, R6, 0x1, R5 ;  /* 0x0820000006087989 */ /* 0x020fe800000e0005 */
[----:B------:R-:W1:Y:S01]  /*1290*/  SHFL.DOWN PT, R9, R7, 0x1, R5 ;  /* 0x0820000007097989 */ /* 0x000e6200000e0005 */
[C---:B0-----:R-:W-:Y:S01]  /*12a0*/  ISETP.GE.AND P0, PT, R10.reuse, R5, PT ;  /* 0x000000050a00720c */ /* 0x041fe20003f06270 */
[----:B------:R-:W-:Y:S01]  /*12b0*/  VIADD R0, R10, 0x2 ;  /* 0x000000020a007836 */ /* 0x000fe20000000000 */
[----:B-1----:R-:W-:-:S06]  /*12c0*/  DSETP.GEU.AND P1, PT, R6, R8, PT ;  /* 0x000000080600722a */ /* 0x002fcc0003f2e000 */
[-C--:B------:R-:W-:Y:S02]  /*12d0*/  FSEL R11, R8, R6.reuse, !P1 ;  /* 0x00000006080b7208 */ /* 0x080fe40004800000 */
[-C--:B------:R-:W-:Y:S02]  /*12e0*/  FSEL R9, R9, R7.reuse, !P1 ;  /* 0x0000000709097208 */ /* 0x080fe40004800000 */
[----:B------:R-:W-:Y:S02]  /*12f0*/  FSEL R2, R11, R6, !P0 ;  /* 0x000000060b027208 */ /* 0x000fe40004000000 */
[----:B------:R-:W-:Y:S02]  /*1300*/  FSEL R11, R9, R7, !P0 ;  /* 0x00000007090b7208 */ /* 0x000fe40004000000 */
[----:B------:R-:W-:Y:S01]  /*1310*/  ISETP.GT.AND P0, PT, R0, R5, PT ;  /* 0x000000050000720c */ /* 0x000fe20003f04270 */
[----:B------:R-:W-:Y:S01]  /*1320*/  SHFL.DOWN PT, R8, R2, 0x2, R5 ;  /* 0x0840000002087989 */ /* 0x000fe200000e0005 */
[----:B------:R-:W-:-:S02]  /*1330*/  IMAD.MOV.U32 R6, RZ, RZ, R2 ;  /* 0x000000ffff067224 */ /* 0x000fc400078e0002 */
[----:B------:R-:W-:Y:S01]  /*1340*/  IMAD.MOV.U32 R7, RZ, RZ, R11 ;  /* 0x000000ffff077224 */ /* 0x000fe200078e000b */
[----:B------:R-:W0:Y:S01]  /*1350*/  SHFL.DOWN PT, R9, R11, 0x2, R5 ;  /* 0x084000000b097989 */ /* 0x000e2200000e0005 */
[----:B------:R-:W-:-:S04]  /*1360*/  VIADD R0, R10, 0x4 ;  /* 0x000000040a007836 */ /* 0x000fc80000000000 */
[----:B0-----:R-:W-:-:S06]  /*1370*/  DSETP.GEU.AND P1, PT, R6, R8, PT ;  /* 0x000000080600722a */ /* 0x001fcc0003f2e000 */
[----:B------:R-:W-:Y:S02]  /*1380*/  @!P0 FSEL R2, R8, R2, !P1 ;  /* 0x0000000208028208 */ /* 0x000fe40004800000 */
[----:B------:R-:W-:Y:S02]  /*1390*/  @!P0 FSEL R11, R9, R11, !P1 ;  /* 0x0000000b090b8208 */ /* 0x000fe40004800000 */
[----:B------:R-:W-:Y:S01]  /*13a0*/  ISETP.GT.AND P0, PT, R0, R5, PT ;  /* 0x000000050000720c */ /* 0x000fe20003f04270 */
[----:B------:R-:W-:Y:S01]  /*13b0*/  SHFL.DOWN PT, R6, R2, 0x4, R5 ;  /* 0x0880000002067989 */ /* 0x000fe200000e0005 */
[----:B------:R-:W-:Y:S02]  /*13c0*/  IMAD.MOV.U32 R8, RZ, RZ, R2 ;  /* 0x000000ffff087224 */ /* 0x000fe400078e0002 */
        /* <DEDUP_REMOVED lines=8> */
[----:B------:R-:W-:Y:S01]  /*1450*/  IMAD.MOV.U32 R8, RZ, RZ, R2 ;  /* 0x000000ffff087224 */ /* 0x000fe200078e0002 */
[C---:B------:R-:W-:Y:S01]  /*1460*/  ISETP.NE.AND P0, PT, R10.reuse, RZ, PT ;  /* 0x000000ff0a00720c */ /* 0x040fe20003f05270 */
[----:B------:R-:W-:Y:S01]  /*1470*/  IMAD.MOV.U32 R9, RZ, RZ, R11 ;  /* 0x000000ffff097224 */ /* 0x000fe200078e000b */
[----:B------:R-:W0:Y:S01]  /*1480*/  SHFL.DOWN PT, R7, R11, 0x8, R5 ;  /* 0x090000000b077989 */ /* 0x000e2200000e0005 */
[----:B------:R-:W-:-:S10]  /*1490*/  VIADD R0, R10, 0x10 ;  /* 0x000000100a007836 */ /* 0x000fd40000000000 */
[----:B------:R-:W1:Y:S01]  /*14a0*/  @!P0 S2R R13, SR_CgaCtaId ;  /* 0x00000000000d8919 */ /* 0x000e620000008800 */
[----:B0-----:R-:W-:-:S06]  /*14b0*/  DSETP.GEU.AND P2, PT, R8, R6, PT ;  /* 0x000000060800722a */ /* 0x001fcc0003f4e000 */
[----:B------:R-:W-:Y:S02]  /*14c0*/  @!P1 FSEL R2, R6, R2, !P2 ;  /* 0x0000000206029208 */ /* 0x000fe40005000000 */
[----:B------:R-:W-:Y:S02]  /*14d0*/  @!P1 FSEL R11, R7, R11, !P2 ;  /* 0x0000000b070b9208 */ /* 0x000fe40005000000 */
[----:B------:R-:W-:Y:S01]  /*14e0*/  ISETP.GT.AND P1, PT, R0, R5, PT ;  /* 0x000000050000720c */ /* 0x000fe20003f24270 */
[----:B------:R-:W-:Y:S01]  /*14f0*/  SHFL.DOWN PT, R6, R2, 0x10, R5 ;  /* 0x0a00000002067989 */ /* 0x000fe200000e0005 */
[----:B------:R-:W-:Y:S01]  /*1500*/  IMAD.MOV.U32 R8, RZ, RZ, R2 ;  /* 0x000000ffff087224 */ /* 0x000fe200078e0002 */
[----:B------:R-:W-:Y:S01]  /*1510*/  @!P0 SHF.R.U32.HI R0, RZ, 0x2, R3 ;  /* 0x00000002ff008819 */ /* 0x000fe20000011603 */
[----:B------:R-:W-:Y:S01]  /*1520*/  IMAD.MOV.U32 R9, RZ, RZ, R11 ;  /* 0x000000ffff097224 */ /* 0x000fe200078e000b */
[----:B------:R-:W0:Y:S02]  /*1530*/  SHFL.DOWN PT, R7, R11, 0x10, R5 ;  /* 0x0a0000000b077989 */ /* 0x000e2400000e0005 */
[----:B------:R-:W-:-:S03]  /*1540*/  @!P0 LOP3.LUT R0, R0, 0xf8, RZ, 0xc0, !PT ;  /* 0x000000f800008812 */ /* 0x000fc600078ec0ff */
[----:B0-----:R-:W-:Y:S01]  /*1550*/  DSETP.GEU.AND P2, PT, R8, R6, PT ;  /* 0x000000060800722a */ /* 0x001fe20003f4e000 */
[----:B------:R-:W-:-:S04]  /*1560*/  @!P0 MOV R8, 0x400 ;  /* 0x0000040000088802 */ /* 0x000fc80000000f00 */
[----:B-1----:R-:W-:Y:S02]  /*1570*/  @!P0 LEA R13, R13, R8, 0x18 ;  /* 0x000000080d0d8211 */ /* 0x002fe400078ec0ff */
[----:B------:R-:W-:Y:S02]  /*1580*/  @!P1 FSEL R2, R6, R2, !P2 ;  /* 0x0000000206029208 */ /* 0x000fe40005000000 */
[----:B------:R-:W-:Y:S01]  /*1590*/  @!P1 FSEL R11, R7, R11, !P2 ;  /* 0x0000000b070b9208 */ /* 0x000fe20005000000 */
[----:B------:R-:W-:Y:S02]  /*15a0*/  @!P0 IMAD.IADD R13, R0, 0x1, R13 ;  /* 0x00000001000d8824 */ /* 0x000fe400078e020d */
[----:B------:R-:W-:Y:S02]  /*15b0*/  IMAD.MOV.U32 R6, RZ, RZ, R2 ;  /* 0x000000ffff067224 */ /* 0x000fe400078e0002 */
[----:B------:R-:W-:-:S05]  /*15c0*/  IMAD.MOV.U32 R7, RZ, RZ, R11 ;  /* 0x000000ffff077224 */ /* 0x000fca00078e000b */
[----:B------:R3:W-:Y:S01]  /*15d0*/  @!P0 STS.64 [R13+0x8], R6 ;  /* 0x000008060d008388 */ /* 0x0007e20000000a00 */
[----:B------:R-:W-:Y:S01]  /*15e0*/  BAR.SYNC.DEFER_BLOCKING 0x0 ;  /* 0x0000000000007b1d */ /* 0x000fe20000010000 */
[----:B------:R-:W-:-:S13]  /*15f0*/  ISETP.NE.AND P0, PT, R3, RZ, PT ;  /* 0x000000ff0300720c */ /* 0x000fda0003f05270 */
[----:B---3--:R-:W-:Y:S05]  /*1600*/  @P0 BRA `(.L_x_17) ;  /* 0x0000004400800947 */ /* 0x008fea0003800000 */
[----:B------:R-:W0:Y:S01]  /*1610*/  S2UR UR5, SR_CgaCtaId ;  /* 0x00000000000579c3 */ /* 0x000e220000008800 */
[----:B------:R-:W-:Y:S01]  /*1620*/  UMOV UR4, 0x400 ;  /* 0x0000040000047882 */ /* 0x000fe20000000000 */
[----:B------:R-:W-:Y:S01]  /*1630*/  ISETP.GT.AND P2, PT, R4, 0x20, PT ;  /* 0x000000200400780c */ /* 0x000fe20003f44270 */
[----:B0-----:R-:W-:-:S09]  /*1640*/  ULEA UR4, UR5, UR4, 0x18 ;  /* 0x0000000405047291 */ /* 0x001fd2000f8ec0ff */
[----:B------:R-:W0:Y:S04]  /*1650*/  LDS.128 R16, [UR4+0x10] ;  /* 0x00001004ff107984 */ /* 0x000e280008000c00 */
[----:B------:R-:W1:Y:S04]  /*1660*/  LDS.128 R12, [UR4+0x20] ;  /* 0x00002004ff0c7984 */ /* 0x000e680008000c00 */
[----:B------:R-:W2:Y:S01]  /*1670*/  LDS.128 R8, [UR4+0x30] ;  /* 0x00003004ff087984 */ /* 0x000ea20008000c00 */
[----:B0-----:R-:W-:-:S06]  /*1680*/  DSETP.GEU.AND P1, PT, R6, R16, PT ;  /* 0x000000100600722a */ /* 0x001fcc0003f2e000 */
[-C--:B------:R-:W-:Y:S02]  /*1690*/  FSEL R3, R16, R6.reuse, !P1 ;  /* 0x0000000610037208 */ /* 0x080fe40004800000 */
[-C--:B------:R-:W-:Y:S02]  /*16a0*/  FSEL R17, R17, R7.reuse, !P1 ;  /* 0x0000000711117208 */ /* 0x080fe40004800000 */
[----:B------:R-:W-:Y:S02]  /*16b0*/  FSEL R6, R3, R6, P2 ;  /* 0x0000000603067208 */ /* 0x000fe40001000000 */
[----:B------:R-:W-:Y:S02]  /*16c0*/  FSEL R7, R17, R7, P2 ;  /* 0x0000000711077208 */ /* 0x000fe40001000000 */
[C---:B------:R-:W-:Y:S01]  /*16d0*/  ISETP.GT.AND P1, PT, R4.reuse, 0x40, PT ;  /* 0x000000400400780c */ /* 0x040fe20003f24270 */
[----:B------:R-:W-:Y:S01]  /*16e0*/  IMAD.MOV.U32 R2, RZ, RZ, R6 ;  /* 0x000000ffff027224 */ /* 0x000fe200078e0006 */
[----:B------:R-:W-:Y:S01]  /*16f0*/  ISETP.GT.AND P2, PT, R4, 0x60, PT ;  /* 0x000000600400780c */ /* 0x000fe20003f44270 */
[----:B------:R-:W-:-:S06]  /*1700*/  IMAD.MOV.U32 R3, RZ, RZ, R7 ;  /* 0x000000ffff037224 */ /* 0x000fcc00078e0007 */
[----:B------:R-:W-:-:S06]  /*1710*/  DSETP.GEU.AND P3, PT, R2, R18, PT ;  /* 0x000000120200722a */ /* 0x000fcc0003f6e000 */
[----:B------:R-:W-:Y:S02]  /*1720*/  @P1 FSEL R6, R18, R6, !P3 ;  /* 0x0000000612061208 */ /* 0x000fe40005800000 */
[----:B------:R-:W-:Y:S02]  /*1730*/  @P1 FSEL R7, R19, R7, !P3 ;  /* 0x0000000713071208 */ /* 0x000fe40005800000 */
[----:B------:R-:W-:Y:S01]  /*1740*/  ISETP.GT.AND P1, PT, R4, 0x80, PT ;  /* 0x000000800400780c */ /* 0x000fe20003f24270 */
[----:B------:R-:W-:Y:S02]  /*1750*/  IMAD.MOV.U32 R2, RZ, RZ, R6 ;  /* 0x000000ffff027224 */ /* 0x000fe400078e0006 */
[----:B------:R-:W-:-:S06]  /*1760*/  IMAD.MOV.U32 R3, RZ, RZ, R7 ;  /* 0x000000ffff037224 */ /* 0x000fcc00078e0007 */
[----:B-1----:R-:W-:Y:S01]  /*1770*/  DSETP.GEU.AND P3, PT, R2, R12, PT ;  /* 0x0000000c0200722a */ /* 0x002fe20003f6e000 */
[----:B------:R-:W0:Y:S05]  /*1780*/  LDS.64 R2, [UR4+0x40] ;  /* 0x00004004ff027984 */ /* 0x000e2a0008000a00 */
[----:B------:R-:W-:Y:S02]  /*1790*/  @P2 FSEL R6, R12, R6, !P3 ;  /* 0x000000060c062208 */ /* 0x000fe40005800000 */
[----:B------:R-:W-:Y:S02]  /*17a0*/  @P2 FSEL R7, R13, R7, !P3 ;  /* 0x000000070d072208 */ /* 0x000fe40005800000 */
[----:B------:R-:W-:-:S04]  /*17b0*/  ISETP.GT.AND P2, PT, R4, 0xa0, PT ;  /* 0x000000a00400780c */ /* 0x000fc80003f44270 */
[----:B------:R-:W-:-:S06]  /*17c0*/  DSETP.GEU.AND P3, PT, R6, R14, PT ;  /* 0x0000000e0600722a */ /* 0x000fcc0003f6e000 */
[----:B------:R-:W-:Y:S02]  /*17d0*/  @P1 FSEL R6, R14, R6, !P3 ;  /* 0x000000060e061208 */ /* 0x000fe40005800000 */
[----:B------:R-:W-:Y:S02]  /*17e0*/  @P1 FSEL R7, R15, R7, !P3 ;  /* 0x000000070f071208 */ /* 0x000fe40005800000 */
[----:B------:R-:W-:-:S04]  /*17f0*/  ISETP.GT.AND P1, PT, R4, 0xc0, PT ;  /* 0x000000c00400780c */ /* 0x000fc80003f24270 */
[----:B--2---:R-:W-:-:S06]  /*1800*/  DSETP.GEU.AND P3, PT, R6, R8, PT ;  /* 0x000000080600722a */ /* 0x004fcc0003f6e000 */
[----:B------:R-:W-:Y:S02]  /*1810*/  @P2 FSEL R6, R8, R6, !P3 ;  /* 0x0000000608062208 */ /* 0x000fe40005800000 */
[----:B------:R-:W-:Y:S02]  /*1820*/  @P2 FSEL R7, R9, R7, !P3 ;  /* 0x0000000709072208 */ /* 0x000fe40005800000 */
[----:B------:R-:W-:-:S04]  /*1830*/  ISETP.GT.AND P2, PT, R4, 0xe0, PT ;  /* 0x000000e00400780c */ /* 0x000fc80003f44270 */
[----:B------:R-:W-:-:S06]  /*1840*/  DSETP.GEU.AND P3, PT, R6, R10, PT ;  /* 0x0000000a0600722a */ /* 0x000fcc0003f6e000 */
[----:B------:R-:W-:Y:S02]  /*1850*/  @P1 FSEL R6, R10, R6, !P3 ;  /* 0x000000060a061208 */ /* 0x000fe40005800000 */
[----:B------:R-:W-:-:S03]  /*1860*/  @P1 FSEL R7, R11, R7, !P3 ;  /* 0x000000070b071208 */ /* 0x000fc60005800000 */
[----:B------:R-:W-:Y:S02]  /*1870*/  IMAD.MOV.U32 R4, RZ, RZ, R6 ;  /* 0x000000ffff047224 */ /* 0x000fe400078e0006 */
[----:B------:R-:W-:-:S06]  /*1880*/  IMAD.MOV.U32 R5, RZ, RZ, R7 ;  /* 0x000000ffff057224 */ /* 0x000fcc00078e0007 */
[----:B0-----:R-:W-:-:S06]  /*1890*/  DSETP.GEU.AND P1, PT, R4, R2, PT ;  /* 0x000000020400722a */ /* 0x001fcc0003f2e000 */
[----:B------:R-:W-:Y:S02]  /*18a0*/  @P2 FSEL R6, R2, R6, !P1 ;  /* 0x0000000602062208 */ /* 0x000fe40004800000 */
[----:B------:R-:W-:Y:S01]  /*18b0*/  @P2 FSEL R7, R3, R7, !P1 ;  /* 0x0000000703072208 */ /* 0x000fe20004800000 */
[----:B------:R-:W-:Y:S06]  /*18c0*/  BRA `(.L_x_17) ;  /* 0x0000004000d07947 */ /* 0x000fec0003800000 */
.L_x_3:
[----:B------:R-:W0:Y:S01]  /*18d0*/  S2R R0, SR_TID.X ;  /* 0x0000000000007919 */ /* 0x000e220000002100 */
[----:B------:R-:W1:Y:S02]  /*18e0*/  LDCU.64 UR4, c[0x0][0x380] ;  /* 0x00007000ff0477ac */ /* 0x000e640008000a00 */
[----:B-1----:R-:W-:Y:S02]  /*18f0*/  IMAD.U32 R2, RZ, RZ, UR4 ;  /* 0x00000004ff027e24 */ /* 0x002fe4000f8e00ff */
[----:B------:R-:W-:Y:S02]  /*1900*/  IMAD.U32 R3, RZ, RZ, UR5 ;  /* 0x00000005ff037e24 */ /* 0x000fe4000f8e00ff */
[----:B0-----:R-:W-:-:S04]  /*1910*/  IMAD.SHL.U32 R5, R0, 0x4, RZ ;  /* 0x0000000400057824 */ /* 0x001fc800078e00ff */
[----:B------:R-:W-:-:S05]  /*1920*/  IMAD.WIDE.U32 R6, R5, 0x8, R2 ;  /* 0x0000000805067825 */ /* 0x000fca00078e0002 */
[----:B------:R-:W2:Y:S04]  /*1930*/  LDG.E.128.CONSTANT R20, desc[UR6][R6.64] ;  /* 0x0000000606147981 */ /* 0x000ea8000c1e9d00 */
[----:B------:R-:W3:Y:S04]  /*1940*/  LDG.E.128.CONSTANT R12, desc[UR6][R6.64+0x10] ;  /* 0x00001006060c7981 */ /* 0x000ee8000c1e9d00 */
[----:B------:R-:W4:Y:S04]  /*1950*/  LDG.E.128.CONSTANT R8, desc[UR6][R6.64+0x2000] ;  /* 0x0020000606087981 */ /* 0x000f28000c1e9d00 */
[----:B------:R0:W5:Y:S01]  /*1960*/  LDG.E.128.CONSTANT R16, desc[UR6][R6.64+0x2010] ;  /* 0x0020100606107981 */ /* 0x000162000c1e9d00 */
[----:B------:R-:W-:Y:S01]  /*1970*/  ISETP.GE.U32.AND P1, PT, R4, 0x1000, PT ;  /* 0x000010000400780c */ /* 0x000fe20003f26070 */
[----:B------:R-:W-:Y:S01]  /*1980*/  UMOV UR4, 0x800 ;  /* 0x0000080000047882 */ /* 0x000fe20000000000 */
[----:B--2---:R-:W-:-:S06]  /*1990*/  DSETP.GEU.AND P0, PT, R20, R22, PT ;  /* 0x000000161400722a */ /* 0x004fcc0003f0e000 */
[----:B------:R-:W-:Y:S02]  /*19a0*/  FSEL R20, R22, R20, !P0 ;  /* 0x0000001416147208 */ /* 0x000fe40004000000 */
[----:B------:R-:W-:-:S06]  /*19b0*/  FSEL R21, R23, R21, !P0 ;  /* 0x0000001517157208 */ /* 0x000fcc0004000000 */
[----:B---3--:R-:W-:-:S06]  /*19c0*/  DSETP.GEU.AND P0, PT, R20, R12, PT ;  /* 0x0000000c1400722a */ /* 0x008fcc0003f0e000 */
[----:B------:R-:W-:Y:S02]  /*19d0*/  FSEL R12, R12, R20, !P0 ;  /* 0x000000140c0c7208 */ /* 0x000fe40004000000 */
[----:B------:R-:W-:-:S06]  /*19e0*/  FSEL R13, R13, R21, !P0 ;  /* 0x000000150d0d7208 */ /* 0x000fcc0004000000 */
[----:B------:R-:W-:-:S06]  /*19f0*/  DSETP.GEU.AND P0, PT, R12, R14, PT ;  /* 0x0000000e0c00722a */ /* 0x000fcc0003f0e000 */
[----:B------:R-:W-:Y:S02]  /*1a00*/  FSEL R12, R14, R12, !P0 ;  /* 0x0000000c0e0c7208 */ /* 0x000fe40004000000 */
[----:B------:R-:W-:-:S06]  /*1a10*/  FSEL R13, R15, R13, !P0 ;  /* 0x0000000d0f0d7208 */ /* 0x000fcc0004000000 */
[----:B----4-:R-:W-:-:S06]  /*1a20*/  DSETP.GEU.AND P0, PT, R12, R8, PT ;  /* 0x000000080c00722a */ /* 0x010fcc0003f0e000 */
[----:B0-----:R-:W-:Y:S02]  /*1a30*/  FSEL R6, R8, R12, !P0 ;  /* 0x0000000c08067208 */ /* 0x001fe40004000000 */
[----:B------:R-:W-:-:S06]  /*1a40*/  FSEL R7, R9, R13, !P0 ;  /* 0x0000000d09077208 */ /* 0x000fcc0004000000 */
[----:B------:R-:W-:-:S06]  /*1a50*/  DSETP.GEU.AND P0, PT, R6, R10, PT ;  /* 0x0000000a0600722a */ /* 0x000fcc0003f0e000 */
[----:B------:R-:W-:Y:S02]  /*1a60*/  FSEL R6, R10, R6, !P0 ;  /* 0x000000060a067208 */ /* 0x000fe40004000000 */
[----:B------:R-:W-:-:S06]  /*1a70*/  FSEL R7, R11, R7, !P0 ;  /* 0x000000070b077208 */ /* 0x000fcc0004000000 */
[----:B-----5:R-:W-:-:S06]  /*1a80*/  DSETP.GEU.AND P0, PT, R6, R16, PT ;  /* 0x000000100600722a */ /* 0x020fcc0003f0e000 */
[----:B------:R-:W-:Y:S02]  /*1a90*/  FSEL R6, R16, R6, !P0 ;  /* 0x0000000610067208 */ /* 0x000fe40004000000 */
[----:B------:R-:W-:-:S06]  /*1aa0*/  FSEL R7, R17, R7, !P0 ;  /* 0x0000000711077208 */ /* 0x000fcc0004000000 */
[----:B------:R-:W-:-:S06]  /*1ab0*/  DSETP.GEU.AND P0, PT, R6, R18, PT ;  /* 0x000000120600722a */ /* 0x000fcc0003f0e000 */
[----:B------:R-:W-:Y:S02]  /*1ac0*/  FSEL R6, R18, R6, !P0 ;  /* 0x0000000612067208 */ /* 0x000fe40004000000 */
[----:B------:R-:W-:Y:S01]  /*1ad0*/  FSEL R7, R19, R7, !P0 ;  /* 0x0000000713077208 */ /* 0x000fe20004000000 */
[----:B------:R-:W-:Y:S06]  /*1ae0*/  @!P1 BRA `(.L_x_18) ;  /* 0x0000000000a49947 */ /* 0x000fec0003800000 */
[----:B------:R-:W0:Y:S01]  /*1af0*/  LDC R24, c[0x0][0x390] ;  /* 0x0000e400ff187b82 */ /* 0x000e220000000800 */
[----:B------:R-:W-:Y:S01]  /*1b00*/  VIADD R25, R4, 0xfffff800 ;  /* 0xfffff80004197836 */ /* 0x000fe20000000000 */
[----:B------:R-:W-:-:S06]  /*1b10*/  UMOV UR4, 0x800 ;  /* 0x0000080000047882 */ /* 0x000fcc0000000000 */
[----:B------:R-:W1:Y:S02]  /*1b20*/  LDC.64 R2, c[0x0][0x380] ;  /* 0x0000e000ff027b82 */ /* 0x000e640000000a00 */
.L_x_20:
[----:B------:R-:W-:-:S04]  /*1b30*/  VIADD R27, R5, UR4 ;  /* 0x00000004051b7c36 */ /* 0x000fc80008000000 */
[----:B-1----:R-:W-:-:S05]  /*1b40*/  IMAD.WIDE.U32 R26, R27, 0x8, R2 ;  /* 0x000000081b1a7825 */ /* 0x002fca00078e0002 */
[----:B------:R-:W2:Y:S04]  /*1b50*/  LDG.E.128.CONSTANT R12, desc[UR6][R26.64] ;  /* 0x000000061a0c7981 */ /* 0x000ea8000c1e9d00 */
[----:B------:R-:W3:Y:S04]  /*1b60*/  LDG.E.128.CONSTANT R16, desc[UR6][R26.64+0x10] ;  /* 0x000010061a107981 */ /* 0x000ee8000c1e9d00 */
[----:B------:R-:W4:Y:S04]  /*1b70*/  LDG.E.128.CONSTANT R20, desc[UR6][R26.64+0x2000] ;  /* 0x002000061a147981 */ /* 0x000f28000c1e9d00 */
[----:B------:R-:W5:Y:S01]  /*1b80*/  LDG.E.128.CONSTANT R8, desc[UR6][R26.64+0x2010] ;  /* 0x002010061a087981 */ /* 0x000f62000c1e9d00 */
[----:B0-----:R-:W-:Y:S01]  /*1b90*/  IMAD.MOV.U32 R4, RZ, RZ, R24 ;  /* 0x000000ffff047224 */ /* 0x001fe200078e0018 */
[----:B--2---:R-:W-:-:S06]  /*1ba0*/  DSETP.GEU.AND P0, PT, R6, R12, PT ;  /* 0x0000000c0600722a */ /* 0x004fcc0003f0e000 */
[----:B------:R-:W-:Y:S02]  /*1bb0*/  FSEL R6, R12, R6, !P0 ;  /* 0x000000060c067208 */ /* 0x000fe40004000000 */
[----:B------:R-:W-:-:S06]  /*1bc0*/  FSEL R7, R13, R7, !P0 ;  /* 0x000000070d077208 */ /* 0x000fcc0004000000 */
[----:B------:R-:W-:-:S06]  /*1bd0*/  DSETP.GEU.AND P0, PT, R6, R14, PT ;  /* 0x0000000e0600722a */ /* 0x000fcc0003f0e000 */
        /* <DEDUP_REMOVED lines=14> */
[----:B-----5:R-:W-:-:S06]  /*1cc0*/  DSETP.GEU.AND P0, PT, R6, R8, PT ;  /* 0x000000080600722a */ /* 0x020fcc0003f0e000 */
[----:B------:R-:W-:Y:S01]  /*1cd0*/  FSEL R6, R8, R6, !P0 ;  /* 0x0000000608067208 */ /* 0x000fe20004000000 */
[----:B------:R-:W-:Y:S01]  /*1ce0*/  VIADD R8, R4, -UR4 ;  /* 0x8000000404087c36 */ /* 0x000fe20008000000 */
[----:B------:R-:W-:-:S04]  /*1cf0*/  FSEL R7, R9, R7, !P0 ;  /* 0x0000000709077208 */ /* 0x000fc80004000000 */
[----:B------:R-:W-:Y:S02]  /*1d00*/  ISETP.GE.AND P1, PT, R8, 0x800, PT ;  /* 0x000008000800780c */ /* 0x000fe40003f26270 */
[----:B------:R-:W-:-:S06]  /*1d10*/  DSETP.GEU.AND P0, PT, R6, R10, PT ;  /* 0x0000000a0600722a */ /* 0x000fcc0003f0e000 */
[----:B------:R-:W-:Y:S02]  /*1d20*/  FSEL R6, R10, R6, !P0 ;  /* 0x000000060a067208 */ /* 0x000fe40004000000 */
[----:B------:R-:W-:-:S03]  /*1d30*/  FSEL R7, R11, R7, !P0 ;  /* 0x000000070b077208 */ /* 0x000fc60004000000 */
[----:B------:R-:W-:Y:S05]  /*1d40*/  @!P1 BRA `(.L_x_19) ;  /* 0x0000000c00009947 */ /* 0x000fea0003800000 */
[----:B------:R-:W-:-:S06]  /*1d50*/  UIADD3 UR4, UPT, UPT, UR4, 0x800, URZ ;  /* 0x0000080004047890 */ /* 0x000fcc000fffe0ff */
[----:B------:R-:W-:-:S13]  /*1d60*/  ISETP.LT.AND P0, PT, R25, UR4, PT ;  /* 0x0000000419007c0c */ /* 0x000fda000bf01270 */
[----:B------:R-:W-:Y:S05]  /*1d70*/  @!P0 BRA `(.L_x_20) ;  /* 0xfffffffc006c8947 */ /* 0x000fea000383ffff */
.L_x_18:
[----:B------:R-:W-:-:S13]  /*1d80*/  ISETP.LE.AND P0, PT, R4, UR4, PT ;  /* 0x0000000404007c0c */ /* 0x000fda000bf03270 */
[----:B------:R-:W-:Y:S05]  /*1d90*/  @P0 BRA `(.L_x_19) ;  /* 0x0000000800ec0947 */ /* 0x000fea0003800000 */
[----:B------:R-:W-:Y:S01]  /*1da0*/  VIADD R41, R4, -UR4 ;  /* 0x8000000404297c36 */ /* 0x000fe20008000000 */
[----:B------:R-:W-:Y:S04]  /*1db0*/  BSSY.RECONVERGENT B1, `(.L_x_19) ;  /* 0x00000b9000017945 */ /* 0x000fe80003800200 */
[----:B------:R-:W-:-:S13]  /*1dc0*/  ISETP.GE.AND P0, PT, R0, R41, PT ;  /* 0x000000290000720c */ /* 0x000fda0003f06270 */
[----:B------:R-:W-:Y:S05]  /*1dd0*/  @P0 BRA `(.L_x_21) ;  /* 0x0000000800d80947 */ /* 0x000fea0003800000 */
[----:B------:R-:W-:Y:S01]  /*1de0*/  LOP3.LUT R5, RZ, R0, RZ, 0x33, !PT ;  /* 0x00000000ff057212 */ /* 0x000fe200078e33ff */
[----:B------:R-:W-:Y:S01]  /*1df0*/  BSSY.RECONVERGENT B2, `(.L_x_22) ;  /* 0x0000016000027945 */ /* 0x000fe20003800200 */
[----:B------:R-:W-:Y:S02]  /*1e00*/  IMAD.MOV.U32 R40, RZ, RZ, R0 ;  /* 0x000000ffff287224 */ /* 0x000fe400078e0000 */
[----:B------:R-:W-:-:S04]  /*1e10*/  IADD3 R4, PT, PT, R4, -UR4, R5 ;  /* 0x8000000404047c10 */ /* 0x000fc8000fffe005 */
[C---:B------:R-:W-:Y:S02]  /*1e20*/  LOP3.LUT R5, R4.reuse, 0x300, RZ, 0xc0, !PT ;  /* 0x0000030004057812 */ /* 0x040fe400078ec0ff */
[----:B------:R-:W-:Y:S02]  /*1e30*/  ISETP.GE.U32.AND P2, PT, R4, 0x300, PT ;  /* 0x000003000400780c */ /* 0x000fe40003f46070 */
[----:B------:R-:W-:-:S13]  /*1e40*/  ISETP.NE.AND P0, PT, R5, 0x300, PT ;  /* 0x000003000500780c */ /* 0x000fda0003f05270 */
[----:B------:R-:W-:Y:S05]  /*1e50*/  @!P0 BRA `(.L_x_23) ;  /* 0x00000000003c8947 */ /* 0x000fea0003800000 */
[----:B------:R-:W-:Y:S01]  /*1e60*/  LEA.HI R4, R4, 0x1, RZ, 0x18 ;  /* 0x0000000104047811 */ /* 0x000fe200078fc0ff */
[----:B------:R-:W-:Y:S02]  /*1e70*/  VIADD R9, R0, UR4 ;  /* 0x0000000400097c36 */ /* 0x000fe40008000000 */
[----:B------:R-:W-:Y:S01]  /*1e80*/  IMAD.MOV.U32 R40, RZ, RZ, R0 ;  /* 0x000000ffff287224 */ /* 0x000fe200078e0000 */
[----:B------:R-:W-:-:S05]  /*1e90*/  LOP3.LUT R4, R4, 0x3, RZ, 0xc0, !PT ;  /* 0x0000000304047812 */ /* 0x000fca00078ec0ff */
[----:B------:R-:W-:-:S07]  /*1ea0*/  IMAD.MOV R8, RZ, RZ, -R4 ;  /* 0x000000ffff087224 */ /* 0x000fce00078e0a04 */
.L_x_24:
[----:B------:R-:W-:-:S06]  /*1eb0*/  IMAD.WIDE.U32 R4, R9, 0x8, R2 ;  /* 0x0000000809047825 */ /* 0x000fcc00078e0002 */
[----:B------:R-:W2:Y:S01]  /*1ec0*/  LDG.E.64.CONSTANT R4, desc[UR6][R4.64] ;  /* 0x0000000604047981 */ /* 0x000ea2000c1e9b00 */
[----:B------:R-:W-:Y:S02]  /*1ed0*/  VIADD R8, R8, 0x1 ;  /* 0x0000000108087836 */ /* 0x000fe40000000000 */
[----:B------:R-:W-:Y:S02]  /*1ee0*/  VIADD R40, R40, 0x100 ;  /* 0x0000010028287836 */ /* 0x000fe40000000000 */
[----:B------:R-:W-:Y:S01]  /*1ef0*/  VIADD R9, R9, 0x100 ;  /* 0x0000010009097836 */ /* 0x000fe20000000000 */
[----:B------:R-:W-:Y:S01]  /*1f00*/  ISETP.NE.AND P1, PT, R8, RZ, PT ;  /* 0x000000ff0800720c */ /* 0x000fe20003f25270 */
[----:B--2---:R-:W-:-:S06]  /*1f10*/  DSETP.GEU.AND P0, PT, R6, R4, PT ;  /* 0x000000040600722a */ /* 0x004fcc0003f0e000 */
[----:B------:R-:W-:Y:S02]  /*1f20*/  FSEL R6, R4, R6, !P0 ;  /* 0x0000000604067208 */ /* 0x000fe40004000000 */
[----:B------:R-:W-:-:S04]  /*1f30*/  FSEL R7, R5, R7, !P0 ;  /* 0x0000000705077208 */ /* 0x000fc80004000000 */
[----:B------:R-:W-:Y:S05]  /*1f40*/  @P1 BRA `(.L_x_24) ;  /* 0xfffffffc00d81947 */ /* 0x000fea000383ffff */
.L_x_23:
[----:B------:R-:W-:Y:S05]  /*1f50*/  BSYNC.RECONVERGENT B2 ;  /* 0x0000000000027941 */ /* 0x000fea0003800200 */
.L_x_22:
[----:B------:R-:W-:Y:S05]  /*1f60*/  @!P2 BRA `(.L_x_21) ;  /* 0x000000080074a947 */ /* 0x000fea0003800000 */
[----:B------:R-:W0:Y:S01]  /*1f70*/  LDCU.64 UR8, c[0x0][0x380] ;  /* 0x00007000ff0877ac */ /* 0x000e220008000a00 */
[----:B------:R-:W-:Y:S01]  /*1f80*/  IMAD.IADD R9, R41, 0x1, -R40 ;  /* 0x0000000129097824 */ /* 0x000fe200078e0a28 */
[C---:B------:R-:W-:Y:S01]  /*1f90*/  IADD3 R5, P0, PT, R40.reuse, UR4, RZ ;  /* 0x0000000428057c10 */ /* 0x040fe2000ff1e0ff */
[----:B------:R-:W-:Y:S01]  /*1fa0*/  BSSY.RECONVERGENT B2, `(.L_x_25) ;  /* 0x0000059000027945 */ /* 0x000fe20003800200 */
[----:B------:R-:W-:Y:S02]  /*1fb0*/  VIADD R43, R40, UR4 ;  /* 0x00000004282b7c36 */ /* 0x000fe40008000000 */
[----:B------:R-:W-:Y:S01]  /*1fc0*/  ISETP.GT.AND P1, PT, R9, 0xc00, PT ;  /* 0x00000c000900780c */ /* 0x000fe20003f24270 */
[----:B------:R-:W-:Y:S01]  /*1fd0*/  IMAD.X R8, RZ, RZ, RZ, P0 ;  /* 0x000000ffff087224 */ /* 0x000fe200000e06ff */
[----:B0-----:R-:W-:-:S04]  /*1fe0*/  LEA R4, P0, R5, UR8, 0x3 ;  /* 0x0000000805047c11 */ /* 0x001fc8000f8018ff */
[----:B------:R-:W-:Y:S02]  /*1ff0*/  LEA.HI.X R5, R5, UR9, R8, 0x3, P0 ;  /* 0x0000000905057c11 */ /* 0x000fe400080f1c08 */
[----:B------:R-:W-:-:S05]  /*2000*/  IADD3 R4, P0, PT, R4, 0x1000, RZ ;  /* 0x0000100004047810 */ /* 0x000fca0007f1e0ff */
[----:B------:R-:W-:Y:S01]  /*2010*/  IMAD.X R5, RZ, RZ, R5, P0 ;  /* 0x000000ffff057224 */ /* 0x000fe200000e0605 */
[----:B------:R-:W-:Y:S01]  /*2020*/  PLOP3.LUT P0, PT, PT, PT, PT, 0x80, 0x8 ;  /* 0x000000000008781c */ /* 0x000fe20003f0f070 */
[----:B------:R-:W-:-:S12]  /*2030*/  @!P1 BRA `(.L_x_26) ;  /* 0x00000004003c9947 */ /* 0x000fd80003800000 */
[----:B------:R-:W-:Y:S01]  /*2040*/  PLOP3.LUT P0, PT, PT, PT, PT, 0x8, 0x80 ;  /* 0x000000000080781c */ /* 0x000fe20003f0e170 */
[----:B------:R-:W-:-:S12]  /*2050*/  VIADD R45, R41, 0xfffff400 ;  /* 0xfffff400292d7836 */ /* 0x000fd80000000000 */
.L_x_27:
[C---:B------:R-:W-:Y:S01]  /*2060*/  IMAD.WIDE.U32 R38, R43.reuse, 0x8, R2 ;  /* 0x000000082b267825 */ /* 0x040fe200078e0002 */
[----:B------:R-:W2:Y:S04]  /*2070*/  LDG.E.64.CONSTANT R8, desc[UR6][R4.64+-0x800] ;  /* 0xfff8000604087981 */ /* 0x000ea8000c1e9b00 */
[----:B------:R-:W3:Y:S04]  /*2080*/  LDG.E.64.CONSTANT R10, desc[UR6][R4.64] ;  /* 0x00000006040a7981 */ /* 0x000ee8000c1e9b00 */
[----:B------:R-:W4:Y:S01]  /*2090*/  LDG.E.64.CONSTANT R38, desc[UR6][R38.64] ;  /* 0x0000000626267981 */ /* 0x000f22000c1e9b00 */
[----:B------:R-:W-:-:S03]  /*20a0*/  VIADD R15, R43, 0x400 ;  /* 0x000004002b0f7836 */ /* 0x000fc60000000000 */
[----:B------:R-:W5:Y:S01]  /*20b0*/  LDG.E.64.CONSTANT R12, desc[UR6][R4.64+0x800] ;  /* 0x00080006040c7981 */ /* 0x000f62000c1e9b00 */
[----:B------:R-:W-:-:S03]  /*20c0*/  IMAD.WIDE.U32 R14, R15, 0x8, R2 ;  /* 0x000000080f0e7825 */ /* 0x000fc600078e0002 */
[----:B------:R-:W5:Y:S04]  /*20d0*/  LDG.E.64.CONSTANT R16, desc[UR6][R4.64+0x1800] ;  /* 0x0018000604107981 */ /* 0x000f68000c1e9b00 */
[----:B------:R-:W5:Y:S04]  /*20e0*/  LDG.E.64.CONSTANT R14, desc[UR6][R14.64] ;  /* 0x000000060e0e7981 */ /* 0x000f68000c1e9b00 */
[----:B------:R-:W5:Y:S01]  /*20f0*/  LDG.E.64.CONSTANT R18, desc[UR6][R4.64+0x2000] ;  /* 0x0020000604127981 */ /* 0x000f62000c1e9b00 */
        /* <DEDUP_REMOVED lines=11> */
[----:B------:R-:W5:Y:S04]  /*21b0*/  LDG.E.64.CONSTANT R34, desc[UR6][R4.64+0x6000] ;  /* 0x0060000604227981 */ /* 0x000f68000c1e9b00 */
[----:B------:R0:W5:Y:S01]  /*21c0*/  LDG.E.64.CONSTANT R36, desc[UR6][R4.64+0x6800] ;  /* 0x0068000604247981 */ /* 0x000162000c1e9b00 */
[----:B------:R-:W-:-:S05]  /*21d0*/  VIADD R40, R40, 0x1000 ;  /* 0x0000100028287836 */ /* 0x000fca0000000000 */
[----:B------:R-:W-:Y:S02]  /*21e0*/  ISETP.GE.AND P2, PT, R40, R45, PT ;  /* 0x0000002d2800720c */ /* 0x000fe40003f46270 */
[----:B0-----:R-:W-:Y:S01]  /*21f0*/  IADD3 R4, P3, PT, R4, 0x8000, RZ ;  /* 0x0000800004047810 */ /* 0x001fe20007f7e0ff */
[----:B------:R-:W-:-:S04]  /*2200*/  VIADD R43, R43, 0x1000 ;  /* 0x000010002b2b7836 */ /* 0x000fc80000000000 */
[----:B------:R-:W-:Y:S01]  /*2210*/  IMAD.X R5, RZ, RZ, R5, P3 ;  /* 0x000000ffff057224 */ /* 0x000fe200018e0605 */
[----:B----4-:R-:W-:-:S06]  /*2220*/  DSETP.GEU.AND P1, PT, R6, R38, PT ;  /* 0x000000260600722a */ /* 0x010fcc0003f2e000 */
[----:B------:R-:W-:Y:S02]  /*2230*/  FSEL R6, R38, R6, !P1 ;  /* 0x0000000626067208 */ /* 0x000fe40004800000 */
[----:B------:R-:W-:-:S06]  /*2240*/  FSEL R7, R39, R7, !P1 ;  /* 0x0000000727077208 */ /* 0x000fcc0004800000 */
[----:B--2---:R-:W-:-:S06]  /*2250*/  DSETP.GEU.AND P1, PT, R6, R8, PT ;  /* 0x000000080600722a */ /* 0x004fcc0003f2e000 */
[----:B------:R-:W-:Y:S02]  /*2260*/  FSEL R6, R8, R6, !P1 ;  /* 0x0000000608067208 */ /* 0x000fe40004800000 */
[----:B------:R-:W-:-:S06]  /*2270*/  FSEL R7, R9, R7, !P1 ;  /* 0x0000000709077208 */ /* 0x000fcc0004800000 */
[----:B---3--:R-:W-:-:S06]  /*2280*/  DSETP.GEU.AND P1, PT, R6, R10, PT ;  /* 0x0000000a0600722a */ /* 0x008fcc0003f2e000 */
[----:B------:R-:W-:Y:S02]  /*2290*/  FSEL R6, R10, R6, !P1 ;  /* 0x000000060a067208 */ /* 0x000fe40004800000 */
[----:B------:R-:W-:-:S06]  /*22a0*/  FSEL R7, R11, R7, !P1 ;  /* 0x000000070b077208 */ /* 0x000fcc0004800000 */
[----:B-----5:R-:W-:-:S06]  /*22b0*/  DSETP.GEU.AND P1, PT, R6, R12, PT ;  /* 0x0000000c0600722a */ /* 0x020fcc0003f2e000 */
        /* <DEDUP_REMOVED lines=39> */
.L_x_26:
[----:B------:R-:W-:Y:S05]  /*2530*/  BSYNC.RECONVERGENT B2 ;  /* 0x0000000000027941 */ /* 0x000fea0003800200 */
.L_x_25:
[----:B------:R-:W-:Y:S01]  /*2540*/  IMAD.IADD R8, R41, 0x1, -R40 ;  /* 0x0000000129087824 */ /* 0x000fe200078e0a28 */
[----:B------:R-:W-:Y:S04]  /*2550*/  BSSY.RECONVERGENT B2, `(.L_x_28) ;  /* 0x000002b000027945 */ /* 0x000fe80003800200 */
[----:B------:R-:W-:-:S13]  /*2560*/  ISETP.GT.AND P1, PT, R8, 0x400, PT ;  /* 0x000004000800780c */ /* 0x000fda0003f24270 */
[----:B------:R-:W-:Y:S05]  /*2570*/  @!P1 BRA `(.L_x_29) ;  /* 0x0000000000a09947 */ /* 0x000fea0003800000 */
        /* <DEDUP_REMOVED lines=9> */
[----:B------:R-:W5:Y:S04]  /*2610*/  LDG.E.64.CONSTANT R22, desc[UR6][R4.64+0x2000] ;  /* 0x0020000604167981 */ /* 0x000f68000c1e9b00 */
[----:B------:R0:W5:Y:S01]  /*2620*/  LDG.E.64.CONSTANT R8, desc[UR6][R4.64+0x2800] ;  /* 0x0028000604087981 */ /* 0x000162000c1e9b00 */
[----:B------:R-:W-:-:S02]  /*2630*/  VIADD R40, R40, 0x800 ;  /* 0x0000080028287836 */ /* 0x000fc40000000000 */
[----:B------:R-:W-:Y:S01]  /*2640*/  VIADD R43, R43, 0x800 ;  /* 0x000008002b2b7836 */ /* 0x000fe20000000000 */
[----:B0-----:R-:W-:-:S05]  /*2650*/  IADD3 R4, P2, PT, R4, 0x4000, RZ ;  /* 0x0000400004047810 */ /* 0x001fca0007f5e0ff */
        /* <DEDUP_REMOVED lines=22> */
[----:B------:R-:W-:Y:S01]  /*27c0*/  DSETP.GEU.AND P1, PT, R6, R8, PT ;  /* 0x000000080600722a */ /* 0x000fe20003f2e000 */
[----:B------:R-:W-:-:S05]  /*27d0*/  PLOP3.LUT P0, PT, PT, PT, PT, 0x8, 0x80 ;  /* 0x000000000080781c */ /* 0x000fca0003f0e170 */
[----:B------:R-:W-:Y:S02]  /*27e0*/  FSEL R6, R8, R6, !P1 ;  /* 0x0000000608067208 */ /* 0x000fe40004800000 */
[----:B------:R-:W-:-:S07]  /*27f0*/  FSEL R7, R9, R7, !P1 ;  /* 0x0000000709077208 */ /* 0x000fce0004800000 */
.L_x_29:
[----:B------:R-:W-:Y:S05]  /*2800*/  BSYNC.RECONVERGENT B2 ;  /* 0x0000000000027941 */ /* 0x000fea0003800200 */
.L_x_28:
[----:B------:R-:W-:-:S13]  /*2810*/  ISETP.LT.OR P0, PT, R40, R41, P0 ;  /* 0x000000292800720c */ /* 0x000fda0000701670 */
[----:B------:R-:W-:Y:S05]  /*2820*/  @!P0 BRA `(.L_x_21) ;  /* 0x0000000000448947 */ /* 0x000fea0003800000 */
[----:B------:R-:W-:Y:S01]  /*2830*/  IMAD.WIDE.U32 R2, R43, 0x8, R2 ;  /* 0x000000082b027825 */ /* 0x000fe200078e0002 */
[----:B------:R-:W2:Y:S04]  /*2840*/  LDG.E.64.CONSTANT R8, desc[UR6][R4.64+-0x800] ;  /* 0xfff8000604087981 */ /* 0x000ea8000c1e9b00 */
[----:B------:R-:W3:Y:S04]  /*2850*/  LDG.E.64.CONSTANT R10, desc[UR6][R4.64] ;  /* 0x00000006040a7981 */ /* 0x000ee8000c1e9b00 */
[----:B------:R-:W4:Y:S04]  /*2860*/  LDG.E.64.CONSTANT R2, desc[UR6][R2.64] ;  /* 0x0000000602027981 */ /* 0x000f28000c1e9b00 */
[----:B------:R-:W5:Y:S01]  /*2870*/  LDG.E.64.CONSTANT R12, desc[UR6][R4.64+0x800] ;  /* 0x00080006040c7981 */ /* 0x000f62000c1e9b00 */
        /* <DEDUP_REMOVED lines=11> */
[----:B------:R-:W-:-:S07]  /*2930*/  FSEL R7, R13, R3, !P0 ;  /* 0x000000030d077208 */ /* 0x000fce0004000000 */
.L_x_21:
[----:B------:R-:W-:Y:S05]  /*2940*/  BSYNC.RECONVERGENT B1 ;  /* 0x0000000000017941 */ /* 0x000fea0003800200 */
.L_x_19:
[----:B------:R-:W0:Y:S01]  /*2950*/  S2R R10, SR_LANEID ;  /* 0x00000000000a7919 */ /* 0x000e220000000000 */
[----:B------:R-:W-:Y:S04]  /*2960*/  SHFL.DOWN PT, R2, R6, 0x1, 0x1f ;  /* 0x08201f0006027f89 */ /* 0x000fe800000e0000 */
        /* <DEDUP_REMOVED lines=10> */
[----:B------:R-:W-:-:S02]  /*2a10*/  @!P2 MOV R7, 0x400 ;  /* 0x000004000007a802 */ /* 0x000fc40000000f00 */
        /* <DEDUP_REMOVED lines=8> */
[----:B------:R-:W-:Y:S01]  /*2aa0*/  SHFL.DOWN PT, R2, R4, 0x4, 0x1f ;  /* 0x08801f0004027f89 */ /* 0x000fe200000e0000 */
[----:B-1----:R-:W-:-:S03]  /*2ab0*/  @!P2 LEA R7, R8, R7, 0x18 ;  /* 0x000000070807a211 */ /* 0x002fc600078ec0ff */
[----:B------:R-:W0:Y:S02]  /*2ac0*/  SHFL.DOWN PT, R3, R5, 0x4, 0x1f ;  /* 0x08801f0005037f89 */ /* 0x000e2400000e0000 */
[----:B------:R-:W-:Y:S01]  /*2ad0*/  @!P2 IMAD.IADD R9, R6, 0x1, R7 ;  /* 0x000000010609a824 */ /* 0x000fe200078e0207 */
[----:B0-----:R-:W-:-:S06]  /*2ae0*/  DSETP.GEU.AND P0, PT, R4, R2, PT ;  /* 0x000000020400722a */ /* 0x001fcc0003f0e000 */
[----:B------:R-:W-:Y:S02]  /*2af0*/  @!P1 FSEL R4, R2, R4, !P0 ;  /* 0x0000000402049208 */ /* 0x000fe40004000000 */
[----:B------:R-:W-:Y:S02]  /*2b00*/  @!P1 FSEL R5, R3, R5, !P0 ;  /* 0x0000000503059208 */ /* 0x000fe40004000000 */
[----:B------:R-:W-:Y:S01]  /*2b10*/  ISETP.GT.AND P1, PT, R10, 0x17, PT ;  /* 0x000000170a00780c */ /* 0x000fe20003f24270 */
[----:B------:R-:W-:Y:S04]  /*2b20*/  SHFL.DOWN PT, R2, R4, 0x8, 0x1f ;  /* 0x09001f0004027f89 */ /* 0x000fe800000e0000 */
[----:B------:R-:W0:Y:S02]  /*2b30*/  SHFL.DOWN PT, R3, R5, 0x8, 0x1f ;  /* 0x09001f0005037f89 */ /* 0x000e2400000e0000 */
[----:B0-----:R-:W-:-:S06]  /*2b40*/  DSETP.GEU.AND P0, PT, R4, R2, PT ;  /* 0x000000020400722a */ /* 0x001fcc0003f0e000 */
[----:B------:R-:W-:Y:S02]  /*2b50*/  @!P1 FSEL R4, R2, R4, !P0 ;  /* 0x0000000402049208 */ /* 0x000fe40004000000 */
[----:B------:R-:W-:Y:S02]  /*2b60*/  @!P1 FSEL R5, R3, R5, !P0 ;  /* 0x0000000503059208 */ /* 0x000fe40004000000 */
[----:B------:R-:W-:Y:S01]  /*2b70*/  ISETP.GT.AND P1, PT, R10, 0xf, PT ;  /* 0x0000000f0a00780c */ /* 0x000fe20003f24270 */
[----:B------:R-:W-:Y:S04]  /*2b80*/  SHFL.DOWN PT, R2, R4, 0x10, 0x1f ;  /* 0x0a001f0004027f89 */ /* 0x000fe800000e0000 */
[----:B------:R-:W0:Y:S02]  /*2b90*/  SHFL.DOWN PT, R3, R5, 0x10, 0x1f ;  /* 0x0a001f0005037f89 */ /* 0x000e2400000e0000 */
[----:B0-----:R-:W-:-:S06]  /*2ba0*/  DSETP.GEU.AND P0, PT, R4, R2, PT ;  /* 0x000000020400722a */ /* 0x001fcc0003f0e000 */
[----:B------:R-:W-:Y:S02]  /*2bb0*/  FSEL R2, R2, R4, !P0 ;  /* 0x0000000402027208 */ /* 0x000fe40004000000 */
        /* <DEDUP_REMOVED lines=10> */
[----:B--2---:R-:W0:Y:S04]  /*2c60*/  LDS.128 R8, [UR4+0x10] ;  /* 0x00001004ff087984 */ /* 0x004e280008000c00 */
        /* <DEDUP_REMOVED lines=25> */
.L_x_2:
        /* <DEDUP_REMOVED lines=12> */
.L_x_32:
[----:B------:R-:W-:Y:S05]  /*2ec0*/  BSYNC.RECONVERGENT B1 ;  /* 0x0000000000017941 */ /* 0x000fea0003800200 */
.L_x_31:
        /* <DEDUP_REMOVED lines=17> */
.L_x_37:
        /* <DEDUP_REMOVED lines=12> */
.L_x_36:
[----:B------:R-:W-:Y:S05]  /*30a0*/  BSYNC.RECONVERGENT B2 ;  /* 0x0000000000027941 */ /* 0x000fea0003800200 */
.L_x_35:
        /* <DEDUP_REMOVED lines=9> */
.L_x_40:
        /* <DEDUP_REMOVED lines=74> */
.L_x_39:
[----:B------:R-:W-:Y:S05]  /*35e0*/  BSYNC.RECONVERGENT B2 ;  /* 0x0000000000027941 */ /* 0x000fea0003800200 */
.L_x_38:
        /* <DEDUP_REMOVED lines=42> */
.L_x_42:
[----:B------:R-:W-:Y:S05]  /*3890*/  BSYNC.RECONVERGENT B2 ;  /* 0x0000000000027941 */ /* 0x000fea0003800200 */
.L_x_41:
        /* <DEDUP_REMOVED lines=20> */
.L_x_34:
[----:B------:R-:W-:Y:S05]  /*39e0*/  BSYNC.RECONVERGENT B1 ;  /* 0x0000000000017941 */ /* 0x000fea0003800200 */
.L_x_33:
        /* <DEDUP_REMOVED lines=14> */
[----:B------:R-:W-:Y:S01]  /*3ad0*/  IMAD.MOV.U32 R2, RZ, RZ, R9 ;  /* 0x000000ffff027224 */ /* 0x000fe200078e0009 */
[----:B------:R-:W-:Y:S01]  /*3ae0*/  @!P2 MOV R4, 0x400 ;  /* 0x000004000004a802 */ /* 0x000fe20000000f00 */
[----:B------:R-:W-:Y:S01]  /*3af0*/  IMAD.MOV.U32 R3, RZ, RZ, R11 ;  /* 0x000000ffff037224 */ /* 0x000fe200078e000b */
[----:B------:R-:W0:Y:S01]  /*3b00*/  SHFL.DOWN PT, R7, R11, 0x2, 0x1f ;  /* 0x08401f000b077f89 */ /* 0x000e2200000e0000 */
[----:B------:R-:W-:Y:S01]  /*3b10*/  @!P2 SHF.R.U32.HI R0, RZ, 0x2, R5 ;  /* 0x00000002ff00a819 */ /* 0x000fe20000011605 */
[----:B------:R-:W1:Y:S03]  /*3b20*/  @!P2 S2R R13, SR_CgaCtaId ;  /* 0x00000000000da919 */ /* 0x000e660000008800 */
[----:B------:R-:W-:Y:S01]  /*3b30*/  @!P2 LOP3.LUT R0, R0, 0xf8, RZ, 0xc0, !PT ;  /* 0x000000f80000a812 */ /* 0x000fe200078ec0ff */
[----:B0-----:R-:W-:-:S06]  /*3b40*/  DSETP.GEU.AND P0, PT, R2, R6, PT ;  /* 0x000000060200722a */ /* 0x001fcc0003f0e000 */
[----:B------:R-:W-:Y:S02]  /*3b50*/  @!P1 FSEL R9, R6, R9, !P0 ;  /* 0x0000000906099208 */ /* 0x000fe40004000000 */
[----:B------:R-:W-:Y:S02]  /*3b60*/  @!P1 FSEL R11, R7, R11, !P0 ;  /* 0x0000000b070b9208 */ /* 0x000fe40004000000 */
[----:B------:R-:W-:Y:S01]  /*3b70*/  ISETP.GT.AND P1, PT, R8, 0x1b, PT ;  /* 0x0000001b0800780c */ /* 0x000fe20003f24270 */
[----:B------:R-:W-:Y:S01]  /*3b80*/  SHFL.DOWN PT, R2, R9, 0x4, 0x1f ;  /* 0x08801f0009027f89 */ /* 0x000fe200000e0000 */
[----:B------:R-:W-:Y:S01]  /*3b90*/  IMAD.MOV.U32 R6, RZ, RZ, R9 ;  /* 0x000000ffff067224 */ /* 0x000fe200078e0009 */
[----:B-1----:R-:W-:Y:S01]  /*3ba0*/  @!P2 LEA R13, R13, R4, 0x18 ;  /* 0x000000040d0da211 */ /* 0x002fe200078ec0ff */
[----:B------:R-:W-:Y:S01]  /*3bb0*/  IMAD.MOV.U32 R7, RZ, RZ, R11 ;  /* 0x000000ffff077224 */ /* 0x000fe200078e000b */
[----:B------:R-:W0:Y:S03]  /*3bc0*/  SHFL.DOWN PT, R3, R11, 0x4, 0x1f ;  /* 0x08801f000b037f89 */ /* 0x000e2600000e0000 */
[----:B------:R-:W-:-:S02]  /*3bd0*/  @!P2 IMAD.IADD R13, R0, 0x1, R13 ;  /* 0x00000001000da824 */ /* 0x000fc400078e020d */
[----:B0-----:R-:W-:-:S06]  /*3be0*/  DSETP.GEU.AND P0, PT, R6, R2, PT ;  /* 0x000000020600722a */ /* 0x001fcc0003f0e000 */
[----:B------:R-:W-:Y:S02]  /*3bf0*/  @!P1 FSEL R9, R2, R9, !P0 ;  /* 0x0000000902099208 */ /* 0x000fe40004000000 */
[----:B------:R-:W-:Y:S02]  /*3c00*/  @!P1 FSEL R11, R3, R11, !P0 ;  /* 0x0000000b030b9208 */ /* 0x000fe40004000000 */
[----:B------:R-:W-:Y:S01]  /*3c10*/  ISETP.GT.AND P1, PT, R8, 0x17, PT ;  /* 0x000000170800780c */ /* 0x000fe20003f24270 */
[----:B------:R-:W-:Y:S01]  /*3c20*/  SHFL.DOWN PT, R2, R9, 0x8, 0x1f ;  /* 0x09001f0009027f89 */ /* 0x000fe200000e0000 */
[----:B------:R-:W-:Y:S02]  /*3c30*/  IMAD.MOV.U32 R6, RZ, RZ, R9 ;  /* 0x000000ffff067224 */ /* 0x000fe400078e0009 */
[----:B------:R-:W-:Y:S01]  /*3c40*/  IMAD.MOV.U32 R7, RZ, RZ, R11 ;  /* 0x000000ffff077224 */ /* 0x000fe200078e000b */
[----:B------:R-:W0:Y:S05]  /*3c50*/  SHFL.DOWN PT, R3, R11, 0x8, 0x1f ;  /* 0x09001f000b037f89 */ /* 0x000e2a00000e0000 */
        /* <DEDUP_REMOVED lines=20> */
[----:B------:R-:W0:Y:S04]  /*3da0*/  LDS.128 R8, [UR4+0x10] ;  /* 0x00001004ff087984 */ /* 0x000e280008000c00 */
[----:B-1----:R-:W1:Y:S01]  /*3db0*/  LDS.128 R12, [UR4+0x20] ;  /* 0x00002004ff0c7984 */ /* 0x002e620008000c00 */
        /* <DEDUP_REMOVED lines=24> */
.L_x_43:
        /* <DEDUP_REMOVED lines=20> */
[----:B------:R-:W0:Y:S05]  /*4080*/  SHFL.DOWN PT, R7, R0, 0x2, R11 ;  /* 0x0840000000077989 */ /* 0x000e2a00000e000b */
[----:B0-----:R-:W-:-:S06]  /*4090*/  DSETP.GEU.AND P0, PT, R2, R6, PT ;  /* 0x000000060200722a */ /* 0x001fcc0003f0e000 */
[----:B------:R-:W-:Y:S01]  /*40a0*/  @!P1 FSEL R9, R6, R9, !P0 ;  /* 0x0000000906099208 */ /* 0x000fe20004000000 */
[----:B------:R-:W-:Y:S01]  /*40b0*/  VIADD R6, R8, 0x4 ;  /* 0x0000000408067836 */ /* 0x000fe20000000000 */
[----:B------:R-:W-:-:S03]  /*40c0*/  @!P1 FSEL R0, R7, R0, !P0 ;  /* 0x0000000007009208 */ /* 0x000fc60004000000 */
[----:B------:R-:W-:Y:S01]  /*40d0*/  SHFL.DOWN PT, R2, R9, 0x4, R11 ;  /* 0x0880000009027989 */ /* 0x000fe200000e000b */
[----:B------:R-:W-:Y:S01]  /*40e0*/  ISETP.GT.AND P1, PT, R6, R11, PT ;  /* 0x0000000b0600720c */ /* 0x000fe20003f24270 */
[----:B------:R-:W-:Y:S02]  /*40f0*/  IMAD.MOV.U32 R6, RZ, RZ, R9 ;  /* 0x000000ffff067224 */ /* 0x000fe400078e0009 */
[----:B------:R-:W0:Y:S01]  /*4100*/  SHFL.DOWN PT, R3, R0, 0x4, R11 ;  /* 0x0880000000037989 */ /* 0x000e2200000e000b */
[----:B------:R-:W-:-:S06]  /*4110*/  IMAD.MOV.U32 R7, RZ, RZ, R0 ;  /* 0x000000ffff077224 */ /* 0x000fcc00078e0000 */
[----:B0-----:R-:W-:Y:S01]  /*4120*/  DSETP.GEU.AND P0, PT, R6, R2, PT ;  /* 0x000000020600722a */ /* 0x001fe20003f0e000 */
[----:B------:R-:W-:-:S05]  /*4130*/  VIADD R6, R8, 0x8 ;  /* 0x0000000808067836 */ /* 0x000fca0000000000 */
        /* <DEDUP_REMOVED lines=15> */
[----:B------:R-:W-:Y:S02]  /*4230*/  IMAD.MOV.U32 R6, RZ, RZ, R9 ;  /* 0x000000ffff067224 */ /* 0x000fe400078e0009 */
[----:B------:R-:W-:Y:S01]  /*4240*/  IMAD.MOV.U32 R7, RZ, RZ, R0 ;  /* 0x000000ffff077224 */ /* 0x000fe200078e0000 */
[----:B------:R-:W0:Y:S05]  /*4250*/  SHFL.DOWN PT, R3, R0, 0x10, R11 ;  /* 0x0a00000000037989 */ /* 0x000e2a00000e000b */
[----:B0-----:R-:W-:Y:S01]  /*4260*/  DSETP.GEU.AND P1, PT, R6, R2, PT ;  /* 0x000000020600722a */ /* 0x001fe20003f2e000 */
[----:B------:R-:W-:-:S02]  /*4270*/  @!P0 MOV R7, 0x400 ;  /* 0x0000040000078802 */ /* 0x000fc40000000f00 */
[----:B------:R-:W-:Y:S02]  /*4280*/  @!P0 SHF.R.U32.HI R6, RZ, 0x2, R5 ;  /* 0x00000002ff068819 */ /* 0x000fe40000011605 */
[----:B-1----:R-:W-:Y:S02]  /*4290*/  @!P0 LEA R7, R10, R7, 0x18 ;  /* 0x000000070a078211 */ /* 0x002fe400078ec0ff */
[----:B------:R-:W-:Y:S02]  /*42a0*/  @!P0 LOP3.LUT R6, R6, 0xf8, RZ, 0xc0, !PT ;  /* 0x000000f806068812 */ /* 0x000fe400078ec0ff */
[----:B------:R-:W-:Y:S02]  /*42b0*/  @!P2 FSEL R9, R2, R9, !P1 ;  /* 0x000000090209a208 */ /* 0x000fe40004800000 */
[----:B------:R-:W-:Y:S01]  /*42c0*/  @!P2 FSEL R0, R3, R0, !P1 ;  /* 0x000000000300a208 */ /* 0x000fe20004800000 */
[----:B------:R-:W-:Y:S02]  /*42d0*/  @!P0 IMAD.IADD R3, R6, 0x1, R7 ;  /* 0x0000000106038824 */ /* 0x000fe400078e0207 */
[----:B------:R-:W-:-:S02]  /*42e0*/  IMAD.MOV.U32 R6, RZ, RZ, R9 ;  /* 0x000000ffff067224 */ /* 0x000fc400078e0009 */
[----:B------:R-:W-:-:S05]  /*42f0*/  IMAD.MOV.U32 R7, RZ, RZ, R0 ;  /* 0x000000ffff077224 */ /* 0x000fca00078e0000 */
[----:B------:R1:W-:Y:S01]  /*4300*/  @!P0 STS.64 [R3+0x8], R6 ;  /* 0x0000080603008388 */ /* 0x0003e20000000a00 */
[----:B------:R-:W-:Y:S01]  /*4310*/  BAR.SYNC.DEFER_BLOCKING 0x0 ;  /* 0x0000000000007b1d */ /* 0x000fe20000010000 */
[----:B------:R-:W-:-:S13]  /*4320*/  ISETP.NE.AND P0, PT, R5, RZ, PT ;  /* 0x000000ff0500720c */ /* 0x000fda0003f05270 */
[----:B-1----:R-:W-:Y:S05]  /*4330*/  @P0 BRA `(.L_x_17) ;  /* 0x0000001800340947 */ /* 0x002fea0003800000 */
[----:B------:R-:W0:Y:S01]  /*4340*/  S2UR UR5, SR_CgaCtaId ;  /* 0x00000000000579c3 */ /* 0x000e220000008800 */
[----:B------:R-:W-:Y:S01]  /*4350*/  UMOV UR4, 0x400 ;  /* 0x0000040000047882 */ /* 0x000fe20000000000 */
[C---:B------:R-:W-:Y:S02]  /*4360*/  ISETP.GT.AND P3, PT, R4.reuse, 0x20, PT ;  /* 0x000000200400780c */ /* 0x040fe40003f64270 */
        /* <DEDUP_REMOVED lines=10> */
[----:B------:R-:W-:Y:S01]  /*4410*/  ISETP.GT.AND P1, PT, R4, 0x60, PT ;  /* 0x000000600400780c */ /* 0x000fe20003f24270 */
[----:B------:R-:W-:Y:S02]  /*4420*/  IMAD.MOV.U32 R2, RZ, RZ, R6 ;  /* 0x000000ffff027224 */ /* 0x000fe400078e0006 */
        /* <DEDUP_REMOVED lines=29> */
.L_x_30:
[----:B------:R-:W0:Y:S01]  /*4600*/  S2R R41, SR_TID.X ;  /* 0x0000000000297919 */ /* 0x000e220000002100 */
[----:B------:R-:W0:Y:S02]  /*4610*/  LDC.64 R6, c[0x0][0x380] ;  /* 0x0000e000ff067b82 */ /* 0x000e240000000a00 */
[----:B0-----:R-:W-:-:S05]  /*4620*/  IMAD.WIDE.U32 R6, R41, 0x8, R6 ;  /* 0x0000000829067825 */ /* 0x001fca00078e0006 */
[----:B------:R-:W2:Y:S04]  /*4630*/  LDG.E.64.CONSTANT R20, desc[UR6][R6.64] ;  /* 0x0000000606147981 */ /* 0x000ea8000c1e9b00 */
[----:B------:R-:W2:Y:S04]  /*4640*/  LDG.E.64.CONSTANT R2, desc[UR6][R6.64+0x800] ;  /* 0x0008000606027981 */ /* 0x000ea8000c1e9b00 */
[----:B------:R-:W3:Y:S04]  /*4650*/  LDG.E.64.CONSTANT R8, desc[UR6][R6.64+0x1000] ;  /* 0x0010000606087981 */ /* 0x000ee8000c1e9b00 */
[----:B------:R-:W4:Y:S04]  /*4660*/  LDG.E.64.CONSTANT R10, desc[UR6][R6.64+0x1800] ;  /* 0x00180006060a7981 */ /* 0x000f28000c1e9b00 */
[----:B------:R-:W5:Y:S04]  /*4670*/  LDG.E.64.CONSTANT R12, desc[UR6][R6.64+0x2000] ;  /* 0x00200006060c7981 */ /* 0x000f68000c1e9b00 */
[----:B------:R-:W5:Y:S04]  /*4680*/  LDG.E.64.CONSTANT R14, desc[UR6][R6.64+0x2800] ;  /* 0x00280006060e7981 */ /* 0x000f68000c1e9b00 */
[----:B------:R-:W5:Y:S04]  /*4690*/  LDG.E.64.CONSTANT R16, desc[UR6][R6.64+0x3000] ;  /* 0x0030000606107981 */ /* 0x000f68000c1e9b00 */
[----:B------:R-:W5:Y:S01]  /*46a0*/  LDG.E.64.CONSTANT R18, desc[UR6][R6.64+0x3800] ;  /* 0x0038000606127981 */ /* 0x000f62000c1e9b00 */
[----:B------:R-:W-:Y:S01]  /*46b0*/  ISETP.GE.U32.AND P1, PT, R4, 0x1000, PT ;  /* 0x000010000400780c */ /* 0x000fe20003f26070 */
[----:B------:R-:W-:Y:S01]  /*46c0*/  IMAD.MOV.U32 R45, RZ, RZ, 0x800 ;  /* 0x00000800ff2d7424 */ /* 0x000fe200078e00ff */
[----:B--2---:R-:W-:-:S06]  /*46d0*/  DSETP.GEU.AND P0, PT, R20, R2, PT ;  /* 0x000000021400722a */ /* 0x004fcc0003f0e000 */
        /* <DEDUP_REMOVED lines=21> */
[----:B------:R-:W0:Y:S01]  /*4830*/  LDC R24, c[0x0][0x390] ;  /* 0x0000e400ff187b82 */ /* 0x000e220000000800 */
[----:B------:R-:W-:Y:S02]  /*4840*/  VIADD R0, R4, 0xfffff800 ;  /* 0xfffff80004007836 */ /* 0x000fe40000000000 */
[----:B------:R-:W-:-:S07]  /*4850*/  IMAD.MOV.U32 R45, RZ, RZ, 0x800 ;  /* 0x00000800ff2d7424 */ /* 0x000fce00078e00ff */
.L_x_46:
[----:B------:R-:W-:-:S05]  /*4860*/  IMAD.WIDE R4, R45, 0x8, R6 ;  /* 0x000000082d047825 */ /* 0x000fca00078e0206 */
[----:B------:R-:W2:Y:S04]  /*4870*/  LDG.E.64.CONSTANT R10, desc[UR6][R4.64] ;  /* 0x00000006040a7981 */ /* 0x000ea8000c1e9b00 */
[----:B------:R-:W3:Y:S04]  /*4880*/  LDG.E.64.CONSTANT R12, desc[UR6][R4.64+0x800] ;  /* 0x00080006040c7981 */ /* 0x000ee8000c1e9b00 */
[----:B------:R-:W4:Y:S04]  /*4890*/  LDG.E.64.CONSTANT R14, desc[UR6][R4.64+0x1000] ;  /* 0x00100006040e7981 */ /* 0x000f28000c1e9b00 */
[----:B------:R-:W5:Y:S04]  /*48a0*/  LDG.E.64.CONSTANT R16, desc[UR6][R4.64+0x1800] ;  /* 0x0018000604107981 */ /* 0x000f68000c1e9b00 */
[----:B------:R-:W5:Y:S04]  /*48b0*/  LDG.E.64.CONSTANT R18, desc[UR6][R4.64+0x2000] ;  /* 0x0020000604127981 */ /* 0x000f68000c1e9b00 */
[----:B------:R-:W5:Y:S04]  /*48c0*/  LDG.E.64.CONSTANT R20, desc[UR6][R4.64+0x2800] ;  /* 0x0028000604147981 */ /* 0x000f68000c1e9b00 */
[----:B------:R-:W5:Y:S04]  /*48d0*/  LDG.E.64.CONSTANT R22, desc[UR6][R4.64+0x3000] ;  /* 0x0030000604167981 */ /* 0x000f68000c1e9b00 */
[----:B------:R0:W5:Y:S02]  /*48e0*/  LDG.E.64.CONSTANT R8, desc[UR6][R4.64+0x3800] ;  /* 0x0038000604087981 */ /* 0x000164000c1e9b00 */
[----:B0-----:R-:W-:-:S04]  /*48f0*/  IMAD.MOV.U32 R4, RZ, RZ, R24 ;  /* 0x000000ffff047224 */ /* 0x001fc800078e0018 */
[----:B------:R-:W-:-:S05]  /*4900*/  IMAD.IADD R5, R4, 0x1, -R45 ;  /* 0x0000000104057824 */ /* 0x000fca00078e0a2d */
[----:B------:R-:W-:Y:S01]  /*4910*/  ISETP.GE.AND P1, PT, R5, 0x800, PT ;  /* 0x000008000500780c */ /* 0x000fe20003f26270 */
        /* <DEDUP_REMOVED lines=25> */
[----:B------:R-:W-:-:S05]  /*4ab0*/  VIADD R45, R45, 0x800 ;  /* 0x000008002d2d7836 */ /* 0x000fca0000000000 */
[----:B------:R-:W-:-:S13]  /*4ac0*/  ISETP.GT.AND P0, PT, R45, R0, PT ;  /* 0x000000002d00720c */ /* 0x000fda0003f04270 */
[----:B------:R-:W-:Y:S05]  /*4ad0*/  @!P0 BRA `(.L_x_46) ;  /* 0xfffffffc00608947 */ /* 0x000fea000383ffff */
.L_x_44:
[----:B------:R-:W-:-:S13]  /*4ae0*/  ISETP.GE.AND P0, PT, R45, R4, PT ;  /* 0x000000042d00720c */ /* 0x000fda0003f06270 */
[----:B------:R-:W-:Y:S05]  /*4af0*/  @P0 BRA `(.L_x_45) ;  /* 0x0000000800fc0947 */ /* 0x000fea0003800000 */
[----:B------:R-:W-:Y:S01]  /*4b00*/  IMAD.IADD R0, R4, 0x1, -R45 ;  /* 0x0000000104007824 */ /* 0x000fe200078e0a2d */
[----:B------:R-:W-:Y:S04]  /*4b10*/  BSSY.RECONVERGENT B1, `(.L_x_45) ;  /* 0x00000bd000017945 */ /* 0x000fe80003800200 */
[----:B------:R-:W-:-:S13]  /*4b20*/  ISETP.GE.AND P0, PT, R41, R0, PT ;  /* 0x000000002900720c */ /* 0x000fda0003f06270 */
[----:B------:R-:W-:Y:S05]  /*4b30*/  @P0 BRA `(.L_x_47) ;  /* 0x0000000800e80947 */ /* 0x000fea0003800000 */
[----:B------:R-:W-:Y:S01]  /*4b40*/  LOP3.LUT R5, RZ, R41, RZ, 0x33, !PT ;  /* 0x00000029ff057212 */ /* 0x000fe200078e33ff */
[----:B------:R-:W-:Y:S01]  /*4b50*/  BSSY.RECONVERGENT B2, `(.L_x_48) ;  /* 0x0000017000027945 */ /* 0x000fe20003800200 */
[----:B------:R-:W-:Y:S02]  /*4b60*/  IMAD.MOV.U32 R43, RZ, RZ, R41 ;  /* 0x000000ffff2b7224 */ /* 0x000fe400078e0029 */
[----:B------:R-:W-:-:S04]  /*4b70*/  IADD3 R4, PT, PT, -R45, R4, R5 ;  /* 0x000000042d047210 */ /* 0x000fc80007ffe105 */
[C---:B------:R-:W-:Y:S02]  /*4b80*/  LOP3.LUT R5, R4.reuse, 0x300, RZ, 0xc0, !PT ;  /* 0x0000030004057812 */ /* 0x040fe400078ec0ff */
[----:B------:R-:W-:Y:S02]  /*4b90*/  ISETP.GE.U32.AND P2, PT, R4, 0x300, PT ;  /* 0x000003000400780c */ /* 0x000fe40003f46070 */
[----:B------:R-:W-:-:S13]  /*4ba0*/  ISETP.NE.AND P0, PT, R5, 0x300, PT ;  /* 0x000003000500780c */ /* 0x000fda0003f05270 */
[----:B------:R-:W-:Y:S05]  /*4bb0*/  @!P0 BRA `(.L_x_49) ;  /* 0x0000000000408947 */ /* 0x000fea0003800000 */
[----:B------:R-:W0:Y:S01]  /*4bc0*/  LDC.64 R6, c[0x0][0x380] ;  /* 0x0000e000ff067b82 */ /* 0x000e220000000a00 */
[----:B------:R-:W-:Y:S01]  /*4bd0*/  LEA.HI R4, R4, 0x1, RZ, 0x18 ;  /* 0x0000000104047811 */ /* 0x000fe200078fc0ff */
[----:B------:R-:W-:Y:S02]  /*4be0*/  IMAD.IADD R9, R41, 0x1, R45 ;  /* 0x0000000129097824 */ /* 0x000fe400078e022d */
[----:B------:R-:W-:Y:S01]  /*4bf0*/  IMAD.MOV.U32 R43, RZ, RZ, R41 ;  /* 0x000000ffff2b7224 */ /* 0x000fe200078e0029 */
[----:B------:R-:W-:-:S05]  /*4c00*/  LOP3.LUT R4, R4, 0x3, RZ, 0xc0, !PT ;  /* 0x0000000304047812 */ /* 0x000fca00078ec0ff */
[----:B------:R-:W-:-:S07]  /*4c10*/  IMAD.MOV R8, RZ, RZ, -R4 ;  /* 0x000000ffff087224 */ /* 0x000fce00078e0a04 */
.L_x_50:
[----:B0-----:R-:W-:-:S06]  /*4c20*/  IMAD.WIDE.U32 R4, R9, 0x8, R6 ;  /* 0x0000000809047825 */ /* 0x001fcc00078e0006 */
        /* <DEDUP_REMOVED lines=9> */
.L_x_49:
[----:B------:R-:W-:Y:S05]  /*4cc0*/  BSYNC.RECONVERGENT B2 ;  /* 0x0000000000027941 */ /* 0x000fea0003800200 */
.L_x_48:
[----:B------:R-:W-:Y:S05]  /*4cd0*/  @!P2 BRA `(.L_x_47) ;  /* 0x000000080080a947 */ /* 0x000fea0003800000 */
[----:B------:R-:W0:Y:S01]  /*4ce0*/  LDCU.64 UR4, c[0x0][0x380] ;  /* 0x00007000ff0477ac */ /* 0x000e220008000a00 */
[----:B------:R-:W-:Y:S01]  /*4cf0*/  IMAD.IADD R7, R0, 0x1, -R43 ;  /* 0x0000000100077824 */ /* 0x000fe200078e0a2b */
[C---:B------:R-:W-:Y:S01]  /*4d00*/  IADD3 R5, P0, PT, R43.reuse, R45, RZ ;  /* 0x0000002d2b057210 */ /* 0x040fe20007f1e0ff */
[----:B------:R-:W-:Y:S01]  /*4d10*/  BSSY.RECONVERGENT B2, `(.L_x_51) ;  /* 0x000005a000027945 */ /* 0x000fe20003800200 */
[----:B------:R-:W-:Y:S02]  /*4d20*/  IMAD.IADD R45, R43, 0x1, R45 ;  /* 0x000000012b2d7824 */ /* 0x000fe400078e022d */
        /* <DEDUP_REMOVED lines=8> */
[----:B------:R-:W0:Y:S01]  /*4db0*/  LDC.64 R6, c[0x0][0x380] ;  /* 0x0000e000ff067b82 */ /* 0x000e220000000a00 */
[----:B------:R-:W-:Y:S01]  /*4dc0*/  PLOP3.LUT P0, PT, PT, PT, PT, 0x8, 0x80 ;  /* 0x000000000080781c */ /* 0x000fe20003f0e170 */
[----:B------:R-:W-:-:S12]  /*4dd0*/  VIADD R40, R0, 0xfffff400 ;  /* 0xfffff40000287836 */ /* 0x000fd80000000000 */
.L_x_53:
[C---:B0-----:R-:W-:Y:S01]  /*4de0*/  IMAD.WIDE.U32 R38, R45.reuse, 0x8, R6 ;  /* 0x000000082d267825 */ /* 0x041fe200078e0006 */
        /* <DEDUP_REMOVED lines=76> */
.L_x_52:
[----:B------:R-:W-:Y:S05]  /*52b0*/  BSYNC.RECONVERGENT B2 ;  /* 0x0000000000027941 */ /* 0x000fea0003800200 */
.L_x_51:
[----:B------:R-:W-:Y:S01]  /*52c0*/  IMAD.IADD R6, R0, 0x1, -R43 ;  /* 0x0000000100067824 */ /* 0x000fe200078e0a2b */
[----:B------:R-:W-:Y:S04]  /*52d0*/  BSSY.RECONVERGENT B2, `(.L_x_54) ;  /* 0x000002c000027945 */ /* 0x000fe80003800200 */
[----:B------:R-:W-:-:S13]  /*52e0*/  ISETP.GT.AND P1, PT, R6, 0x400, PT ;  /* 0x000004000600780c */ /* 0x000fda0003f24270 */
[----:B------:R-:W-:Y:S05]  /*52f0*/  @!P1 BRA `(.L_x_55) ;  /* 0x0000000000a49947 */ /* 0x000fea0003800000 */
[----:B------:R-:W0:Y:S01]  /*5300*/  LDC.64 R16, c[0x0][0x380] ;  /* 0x0000e000ff107b82 */ /* 0x000e220000000a00 */
[----:B------:R-:W2:Y:S04]  /*5310*/  LDG.E.64.CONSTANT R10, desc[UR6][R4.64+-0x800] ;  /* 0xfff80006040a7981 */ /* 0x000ea8000c1e9b00 */
[----:B------:R-:W3:Y:S01]  /*5320*/  LDG.E.64.CONSTANT R12, desc[UR6][R4.64] ;  /* 0x00000006040c7981 */ /* 0x000ee2000c1e9b00 */
[----:B------:R-:W-:-:S03]  /*5330*/  VIADD R7, R45, 0x400 ;  /* 0x000004002d077836 */ /* 0x000fc60000000000 */
[----:B------:R-:W4:Y:S04]  /*5340*/  LDG.E.64.CONSTANT R14, desc[UR6][R4.64+0x800] ;  /* 0x00080006040e7981 */ /* 0x000f28000c1e9b00 */
[----:B------:R-:W5:Y:S04]  /*5350*/  LDG.E.64.CONSTANT R18, desc[UR6][R4.64+0x1800] ;  /* 0x0018000604127981 */ /* 0x000f68000c1e9b00 */
[----:B------:R-:W5:Y:S01]  /*5360*/  LDG.E.64.CONSTANT R20, desc[UR6][R4.64+0x2000] ;  /* 0x0020000604147981 */ /* 0x000f62000c1e9b00 */
[----:B0-----:R-:W-:-:S06]  /*5370*/  IMAD.WIDE.U32 R8, R45, 0x8, R16 ;  /* 0x000000082d087825 */ /* 0x001fcc00078e0010 */
[----:B------:R-:W2:Y:S01]  /*5380*/  LDG.E.64.CONSTANT R8, desc[UR6][R8.64] ;  /* 0x0000000608087981 */ /* 0x000ea2000c1e9b00 */
[----:B------:R-:W-:-:S03]  /*5390*/  IMAD.WIDE.U32 R16, R7, 0x8, R16 ;  /* 0x0000000807107825 */ /* 0x000fc600078e0010 */
[----:B------:R0:W5:Y:S04]  /*53a0*/  LDG.E.64.CONSTANT R6, desc[UR6][R4.64+0x2800] ;  /* 0x0028000604067981 */ /* 0x000168000c1e9b00 */
[----:B------:R-:W5:Y:S01]  /*53b0*/  LDG.E.64.CONSTANT R16, desc[UR6][R16.64] ;  /* 0x0000000610107981 */ /* 0x000f62000c1e9b00 */
[----:B------:R-:W-:Y:S01]  /*53c0*/  VIADD R43, R43, 0x800 ;  /* 0x000008002b2b7836 */ /* 0x000fe20000000000 */
[----:B0-----:R-:W-:Y:S01]  /*53d0*/  IADD3 R4, P2, PT, R4, 0x4000, RZ ;  /* 0x0000400004047810 */ /* 0x001fe20007f5e0ff */
[----:B------:R-:W-:-:S04]  /*53e0*/  VIADD R45, R45, 0x800 ;  /* 0x000008002d2d7836 */ /* 0x000fc80000000000 */
[----:B------:R-:W-:Y:S01]  /*53f0*/  IMAD.X R5, RZ, RZ, R5, P2 ;  /* 0x000000ffff057224 */ /* 0x000fe200010e0605 */
        /* <DEDUP_REMOVED lines=25> */
.L_x_55:
[----:B------:R-:W-:Y:S05]  /*5590*/  BSYNC.RECONVERGENT B2 ;  /* 0x0000000000027941 */ /* 0x000fea0003800200 */
.L_x_54:
[----:B------:R-:W-:-:S13]  /*55a0*/  ISETP.LT.OR P0, PT, R43, R0, P0 ;  /* 0x000000002b00720c */ /* 0x000fda0000701670 */
[----:B------:R-:W-:Y:S05]  /*55b0*/  @!P0 BRA `(.L_x_47) ;  /* 0x0000000000488947 */ /* 0x000fea0003800000 */
[----:B------:R-:W0:Y:S01]  /*55c0*/  LDC.64 R6, c[0x0][0x380] ;  /* 0x0000e000ff067b82 */ /* 0x000e220000000a00 */
[----:B------:R-:W2:Y:S04]  /*55d0*/  LDG.E.64.CONSTANT R8, desc[UR6][R4.64+-0x800] ;  /* 0xfff8000604087981 */ /* 0x000ea8000c1e9b00 */
[----:B------:R-:W3:Y:S04]  /*55e0*/  LDG.E.64.CONSTANT R10, desc[UR6][R4.64] ;  /* 0x00000006040a7981 */ /* 0x000ee8000c1e9b00 */
[----:B------:R-:W4:Y:S01]  /*55f0*/  LDG.E.64.CONSTANT R12, desc[UR6][R4.64+0x800] ;  /* 0x00080006040c7981 */ /* 0x000f22000c1e9b00 */
[----:B0-----:R-:W-:-:S06]  /*5600*/  IMAD.WIDE.U32 R6, R45, 0x8, R6 ;  /* 0x000000082d067825 */ /* 0x001fcc00078e0006 */
[----:B------:R-:W5:Y:S02]  /*5610*/  LDG.E.64.CONSTANT R6, desc[UR6][R6.64] ;  /* 0x0000000606067981 */ /* 0x000f64000c1e9b00 */
[----:B-----5:R-:W-:-:S06]  /*5620*/  DSETP.GEU.AND P0, PT, R2, R6, PT ;  /* 0x000000060200722a */ /* 0x020fcc0003f0e000 */
        /* <DEDUP_REMOVED lines=10> */
[----:B------:R-:W-:-:S07]  /*56d0*/  FSEL R3, R13, R3, !P0 ;  /* 0x000000030d037208 */ /* 0x000fce0004000000 */
.L_x_47:
[----:B------:R-:W-:Y:S05]  /*56e0*/  BSYNC.RECONVERGENT B1 ;  /* 0x0000000000017941 */ /* 0x000fea0003800200 */
.L_x_45:
        /* <DEDUP_REMOVED lines=54> */
[----:B------:R-:W1:Y:S01]  /*5a50*/  S2UR UR5, SR_CgaCtaId ;  /* 0x00000000000579c3 */ /* 0x000e620000008800 */
[----:B------:R-:W-:Y:S02]  /*5a60*/  UMOV UR4, 0x400 ;  /* 0x0000040000047882 */ /* 0x000fe40000000000 */
[----:B-1----:R-:W-:-:S09]  /*5a70*/  ULEA UR4, UR5, UR4, 0x18 ;  /* 0x0000000405047291 */ /* 0x002fd2000f8ec0ff */
[----:B0-----:R-:W0:Y:S04]  /*5a80*/  LDS.128 R8, [UR4+0x10] ;  /* 0x00001004ff087984 */ /* 0x001e280008000c00 */
        /* <DEDUP_REMOVED lines=23> */
[----:B------:R-:W-:-:S07]  /*5c00*/  FSEL R7, R3, R5, !P1 ;  /* 0x0000000503077208 */ /* 0x000fce0004800000 */
.L_x_17:
[----:B------:R-:W-:Y:S05]  /*5c10*/  BSYNC.RECONVERGENT B0 ;  /* 0x0000000000007941 */ /* 0x000fea0003800200 */
.L_x_1:
[----:B------:R-:W-:Y:S05]  /*5c20*/  @P0 EXIT ;  /* 0x000000000000094d */ /* 0x000fea0003800000 */
[----:B------:R-:W4:Y:S01]  /*5c30*/  LDCU.64 UR8, c[0x0][0x398] ;  /* 0x00007300ff0877ac */ /* 0x000f220008000a00 */
[----:B---3--:R-:W3:Y:S01]  /*5c40*/  LDC.64 R4, c[0x0][0x388] ;  /* 0x0000e200ff047b82 */ /* 0x008ee20000000a00 */
[----:B------:R-:W0:Y:S01]  /*5c50*/  LDCU.64 UR4, c[0x0][0x398] ;  /* 0x00007300ff0477ac */ /* 0x000e220008000a00 */
[----:B----4-:R-:W-:-:S06]  /*5c60*/  DSETP.GT.AND P0, PT, R6, UR8, PT ;  /* 0x0000000806007e2a */ /* 0x010fcc000bf04000 */
[----:B012---:R-:W-:Y:S02]  /*5c70*/  FSEL R2, R6, UR4, P0 ;  /* 0x0000000406027c08 */ /* 0x007fe40008000000 */
[----:B------:R-:W-:-:S05]  /*5c80*/  FSEL R3, R7, UR5, P0 ;  /* 0x0000000507037c08 */ /* 0x000fca0008000000 */
[----:B---3--:R-:W-:Y:S01]  /*5c90*/  STG.E.64 desc[UR6][R4.64], R2 ;  /* 0x0000000204007986 */ /* 0x008fe2000c101b06 */
[----:B------:R-:W-:Y:S05]  /*5ca0*/  EXIT ;  /* 0x000000000000794d */ /* 0x000fea0003800000 */
.L_x_56:
[----:B------:R-:W-:-:S00]  /*5cb0*/  BRA `(.L_x_56) ;  /* 0xfffffffc00fc7947 */ /* 0x000fc0000383ffff */
[----:B------:R-:W-:-:S00]  /*5cc0*/  NOP ;  /* 0x0000000000007918 */ /* 0x000fc00000000000 */
        /* <DEDUP_REMOVED lines=11> */
.L_x_237:


//--------------------- .text._ZN3cub18CUB_300001_SM_10006detail6reduce18DeviceReduceKernelINS2_10policy_hubIdyN4cuda3__47maximumIdEEE10Policy1000EN6thrust24THRUST_300001_SM_1000_NS10device_ptrIdEEyS8_dNS5_3std3__410__identityEEEvT0_PT3_T1_NS0_13GridEvenShareISL_EET2_T4_ --------------------------
	.section	.text._ZN3cub18CUB_300001_SM_10006detail6reduce18DeviceReduceKernelINS2_10policy_hubIdyN4cuda3__47maximumIdEEE10Policy1000EN6thrust24THRUST_300001_SM_1000_NS10device_ptrIdEEyS8_dNS5_3std3__410__identityEEEvT0_PT3_T1_NS0_13GridEvenShareISL_EET2_T4_,"ax",@progbits
	.align	128
        .global         _ZN3cub18CUB_300001_SM_10006detail6reduce18DeviceReduceKernelINS2_10policy_hubIdyN4cuda3__47maximumIdEEE10Policy1000EN6thrust24THRUST_300001_SM_1000_NS10device_ptrIdEEyS8_dNS5_3std3__410__identityEEEvT0_PT3_T1_NS0_13GridEvenShareISL_EET2_T4_
        .type           _ZN3cub18CUB_300001_SM_10006detail6reduce18DeviceReduceKernelINS2_10policy_hubIdyN4cuda3__47maximumIdEEE10Policy1000EN6thrust24THRUST_300001_SM_1000_NS10device_ptrIdEEyS8_dNS5_3std3__410__identityEEEvT0_PT3_T1_NS0_13GridEvenShareISL_EET2_T4_,@function
        .size           _ZN3cub18CUB_300001_SM_10006detail6reduce18DeviceReduceKernelINS2_10policy_hubIdyN4cuda3__47maximumIdEEE10Policy1000EN6thrust24THRUST_300001_SM_1000_NS10device_ptrIdEEyS8_dNS5_3std3__410__identityEEEvT0_PT3_T1_NS0_13GridEvenShareISL_EET2_T4_,(.L_x_238 - _ZN3cub18CUB_300001_SM_10006detail6reduce18DeviceReduceKernelINS2_10policy_hubIdyN4cuda3__47maximumIdEEE10Policy1000EN6thrust24THRUST_300001_SM_1000_NS10device_ptrIdEEyS8_dNS5_3std3__410__identityEEEvT0_PT3_T1_NS0_13GridEvenShareISL_EET2_T4_)
        .other          _ZN3cub18CUB_300001_SM_10006detail6reduce18DeviceReduceKernelINS2_10policy_hubIdyN4cuda3__47maximumIdEEE10Policy1000EN6thrust24THRUST_300001_SM_1000_NS10device_ptrIdEEyS8_dNS5_3std3__410__identityEEEvT0_PT3_T1_NS0_13GridEvenShareISL_EET2_T4_,@"STO_CUDA_ENTRY STV_DEFAULT"
_ZN3cub18CUB_300001_SM_10006detail6reduce18DeviceReduceKernelINS2_10policy_hubIdyN4cuda3__47maximumIdEEE10Policy1000EN6thrust24THRUST_300001_SM_1000_NS10device_ptrIdEEyS8_dNS5_3std3__410__identityEEEvT0_PT3_T1_NS0_13GridEvenShareISL_EET2_T4_:
.text._ZN3cub18CUB_300001_SM_10006detail6reduce18DeviceReduceKernelINS2_10policy_hubIdyN4cuda3__47maximumIdEEE10Policy1000EN6thrust24THRUST_300001_SM_1000_NS10device_ptrIdEEyS8_dNS5_3std3__410__identityEEEvT0_PT3_T1_NS0_13GridEvenShareISL_EET2_T4_:
[----:B------:R-:W-:Y:S08]  /*0000*/  LDC R1, c[0x0][0x37c] ;  /* 0x0000df00ff017b82 */ /* 0x000ff00000000800 */
[----:B------:R-:W0:Y:S01]  /*0010*/  S2UR UR16, SR_CTAID.X ;  /* 0x00000000001079c3 */ /* 0x000e220000002500 */
[----:B------:R-:W1:Y:S01]  /*0020*/  LDCU.64 UR8, c[0x0][0x3b8] ;  /* 0x00007700ff0877ac */ /* 0x000e620008000a00 */
[----:B------:R-:W-:Y:S01]  /*0030*/  BSSY.RECONVERGENT B0, `(.L_x_57) ;  /* 0x000030b000007945 */ /* 0x000fe20003800200 */
[----:B------:R-:W2:Y:S01]  /*0040*/  LDCU UR5, c[0x0][0x3c0] ;  /* 0x00007800ff0577ac */ /* 0x000ea20008000800 */
[----:B------:R-:W3:Y:S01]  /*0050*/  LDCU.64 UR14, c[0x0][0x358] ;  /* 0x00006b00ff0e77ac */ /* 0x000ee20008000a00 */
[----:B-1----:R-:W-:-:S02]  /*0060*/  IMAD.U32 R4, RZ, RZ, UR8 ;  /* 0x00000008ff047e24 */ /* 0x002fc4000f8e00ff */
[----:B------:R-:W-:Y:S01]  /*0070*/  IMAD.U32 R3, RZ, RZ, UR9 ;  /* 0x00000009ff037e24 */ /* 0x000fe2000f8e00ff */
[----:B--2---:R-:W-:Y:S02]  /*0080*/  USHF.L.U32 UR5, UR5, 0xb, URZ ;  /* 0x0000000b05057899 */ /* 0x004fe400080006ff */
[----:B0-----:R-:W-:Y:S02]  /*0090*/  USHF.L.U32 UR7, UR16, 0xb, URZ ;  /* 0x0000000b10077899 */ /* 0x001fe400080006ff */
[----:B------:R-:W-:-:S04]  /*00a0*/  USHF.R.S32.HI UR4, URZ, 0x1f, UR5 ;  /* 0x0000001fff047899 */ /* 0x000fc80008011405 */
[----:B------:R-:W-:-:S04]  /*00b0*/  IADD3 R5, P1, PT, R4, -UR7, RZ ;  /* 0x8000000704057c10 */ /* 0x000fc8000ff3e0ff */
[----:B------:R-:W-:Y:S02]  /*00c0*/  ISETP.GT.U32.AND P0, PT, R5, 0x7ff, PT ;  /* 0x000007ff0500780c */ /* 0x000fe40003f04070 */
[----:B------:R-:W-:-:S04]  /*00d0*/  IADD3.X R2, PT, PT, R3, -0x1, RZ, P1, !PT ;  /* 0xffffffff03027810 */ /* 0x000fc80000ffe4ff */
[----:B------:R-:W-:-:S13]  /*00e0*/  ISETP.GT.U32.AND.EX P0, PT, R2, RZ, PT, P0 ;  /* 0x000000ff0200720c */ /* 0x000fda0003f04100 */
[----:B---3--:R-:W-:Y:S05]  /*00f0*/  @P0 BRA `(.L_x_58) ;  /* 0x0000001400ec0947 */ /* 0x008fea0003800000 */
[----:B------:R-:W0:Y:S01]  /*0100*/  S2R R0, SR_TID.X ;  /* 0x0000000000007919 */ /* 0x000e220000002100 */
[----:B------:R-:W-:Y:S01]  /*0110*/  VIADD R3, R4, -UR7 ;  /* 0x8000000704037c36 */ /* 0x000fe20008000000 */
[----:B------:R-:W-:Y:S01]  /*0120*/  BSSY.RECONVERGENT B1, `(.L_x_59) ;  /* 0x000000a000017945 */ /* 0x000fe20003800200 */
[----:B------:R-:W-:-:S03]  /*0130*/  CS2R R10, SRZ ;  /* 0x00000000000a7805 */ /* 0x000fc6000001ff00 */
[----:B0-----:R-:W-:Y:S01]  /*0140*/  ISETP.GE.AND P0, PT, R0, R3, PT ;  /* 0x000000030000720c */ /* 0x001fe20003f06270 */
[----:B------:R-:W-:-:S12]  /*0150*/  IMAD.MOV.U32 R2, RZ, RZ, R0 ;  /* 0x000000ffff027224 */ /* 0x000fd800078e0000 */
[----:B------:R-:W-:Y:S05]  /*0160*/  @P0 BRA `(.L_x_60) ;  /* 0x0000000000140947 */ /* 0x000fea0003800000 */
[----:B------:R-:W0:Y:S01]  /*0170*/  LDC.64 R10, c[0x0][0x380] ;  /* 0x0000e000ff0a7b82 */ /* 0x000e220000000a00 */
[----:B------:R-:W-:-:S04]  /*0180*/  VIADD R5, R0, UR7 ;  /* 0x0000000700057c36 */ /* 0x000fc80008000000 */
[----:B0-----:R-:W-:-:S06]  /*0190*/  IMAD.WIDE.U32 R10, R5, 0x8, R10 ;  /* 0x00000008050a7825 */ /* 0x001fcc00078e000a */
[----:B------:R-:W5:Y:S01]  /*01a0*/  LDG.E.64 R10, desc[UR14][R10.64] ;  /* 0x0000000e0a0a7981 */ /* 0x000f62000c1e1b00 */
[----:B------:R-:W-:-:S07]  /*01b0*/  VIADD R2, R0, 0x100 ;  /* 0x0000010000027836 */ /* 0x000fce0000000000 */
.L_x_60:
[----:B------:R-:W-:Y:S05]  /*01c0*/  BSYNC.RECONVERGENT B1 ;  /* 0x0000000000017941 */ /* 0x000fea0003800200 */
.L_x_59:
[----:B------:R-:W-:Y:S01]  /*01d0*/  ISETP.GE.AND P0, PT, R2, R3, PT ;  /* 0x000000030200720c */ /* 0x000fe20003f06270 */
[----:B------:R-:W-:-:S12]  /*01e0*/  BSSY.RECONVERGENT B1, `(.L_x_61) ;  /* 0x00000b3000017945 */ /* 0x000fd80003800200 */
[----:B------:R-:W-:Y:S05]  /*01f0*/  @P0 BRA `(.L_x_62) ;  /* 0x0000000800c40947 */ /* 0x000fea0003800000 */
[----:B------:R-:W-:Y:S01]  /*0200*/  LOP3.LUT R5, RZ, R2, RZ, 0x33, !PT ;  /* 0x00000002ff057212 */ /* 0x000fe200078e33ff */
[----:B------:R-:W-:Y:S03]  /*0210*/  BSSY.RECONVERGENT B2, `(.L_x_63) ;  /* 0x0000057000027945 */ /* 0x000fe60003800200 */
[----:B------:R-:W-:-:S04]  /*0220*/  IADD3 R6, PT, PT, R4, -UR7, R5 ;  /* 0x8000000704067c10 */ /* 0x000fc8000fffe005 */
[C---:B------:R-:W-:Y:S02]  /*0230*/  ISETP.GE.U32.AND P1, PT, R6.reuse, 0xf00, PT ;  /* 0x00000f000600780c */ /* 0x040fe40003f26070 */
[----:B------:R-:W-:-:S04]  /*0240*/  LEA.HI R4, R6, 0x1, RZ, 0x18 ;  /* 0x0000000106047811 */ /* 0x000fc800078fc0ff */
[----:B------:R-:W-:-:S04]  /*0250*/  LOP3.LUT R5, R4, 0xf, RZ, 0xc0, !PT ;  /* 0x0000000f04057812 */ /* 0x000fc800078ec0ff */
[----:B------:R-:W-:-:S03]  /*0260*/  ISETP.NE.AND P0, PT, R5, RZ, PT ;  /* 0x000000ff0500720c */ /* 0x000fc60003f05270 */
[----:B------:R-:W-:Y:S10]  /*0270*/  @!P1 BRA `(.L_x_64) ;  /* 0x0000000400409947 */ /* 0x000ff40003800000 */
[----:B------:R-:W0:Y:S01]  /*0280*/  LDCU.64 UR8, c[0x0][0x380] ;  /* 0x00007000ff0877ac */ /* 0x000e220008000a00 */
[----:B------:R-:W-:Y:S01]  /*0290*/  IMAD.WIDE.U32 R6, R2, 0x8, RZ ;  /* 0x0000000802067825 */ /* 0x000fe200078e00ff */
[----:B------:R-:W-:Y:S01]  /*02a0*/  LOP3.LUT R26, R4, 0x1fffff0, RZ, 0xc0, !PT ;  /* 0x01fffff0041a7812 */ /* 0x000fe200078ec0ff */
[----:B------:R-:W-:-:S04]  /*02b0*/  UIMAD.WIDE.U32 UR4, UR16, 0x4000, URZ ;  /* 0x00004000100478a5 */ /* 0x000fc8000f8e00ff */
[----:B------:R-:W-:Y:S02]  /*02c0*/  IMAD.MOV R26, RZ, RZ, -R26 ;  /* 0x000000ffff1a7224 */ /* 0x000fe400078e0a1a */
[----:B------:R-:W-:Y:S02]  /*02d0*/  LOP3.LUT R6, R6, UR4, RZ, 0xfc, !PT ;  /* 0x0000000406067c12 */ /* 0x000fe4000f8efcff */
[----:B------:R-:W-:Y:S02]  /*02e0*/  LOP3.LUT R7, R7, UR5, RZ, 0xfc, !PT ;  /* 0x0000000507077c12 */ /* 0x000fe4000f8efcff */
[----:B0-----:R-:W-:-:S04]  /*02f0*/  IADD3 R6, P1, PT, R6, UR8, RZ ;  /* 0x0000000806067c10 */ /* 0x001fc8000ff3e0ff */
[----:B------:R-:W-:-:S04]  /*0300*/  IADD3 R6, P2, PT, R6, 0x4000, RZ ;  /* 0x0000400006067810 */ /* 0x000fc80007f5e0ff */
[----:B------:R-:W-:-:S09]  /*0310*/  IADD3.X R7, PT, PT, RZ, UR9, R7, P2, P1 ;  /* 0x00000009ff077c10 */ /* 0x000fd200097e2407 */
.L_x_65:
[----:B------:R-:W2:Y:S04]  /*0320*/  LDG.E.64 R8, desc[UR14][R6.64+-0x4000] ;  /* 0xffc0000e06087981 */ /* 0x000ea8000c1e1b00 */
[----:B------:R-:W3:Y:S04]  /*0330*/  LDG.E.64 R12, desc[UR14][R6.64+-0x3800] ;  /* 0xffc8000e060c7981 */ /* 0x000ee8000c1e1b00 */
[----:B------:R-:W4:Y:S04]  /*0340*/  LDG.E.64 R14, desc[UR14][R6.64+-0x3000] ;  /* 0xffd0000e060e7981 */ /* 0x000f28000c1e1b00 */
[----:B------:R-:W4:Y:S04]  /*0350*/  LDG.E.64 R16, desc[UR14][R6.64+-0x2800] ;  /* 0xffd8000e06107981 */ /* 0x000f28000c1e1b00 */
[----:B------:R-:W4:Y:S04]  /*0360*/  LDG.E.64 R18, desc[UR14][R6.64+-0x2000] ;  /* 0xffe0000e06127981 */ /* 0x000f28000c1e1b00 */
[----:B------:R-:W4:Y:S04]  /*0370*/  LDG.E.64 R20, desc[UR14][R6.64+-0x1800] ;  /* 0xffe8000e06147981 */ /* 0x000f28000c1e1b00 */
[----:B------:R-:W4:Y:S04]  /*0380*/  LDG.E.64 R22, desc[UR14][R6.64+-0x1000] ;  /* 0xfff0000e06167981 */ /* 0x000f28000c1e1b00 */
[----:B------:R-:W4:Y:S01]  /*0390*/  LDG.E.64 R24, desc[UR14][R6.64+-0x800] ;  /* 0xfff8000e06187981 */ /* 0x000f22000c1e1b00 */
[----:B--2--5:R-:W-:-:S06]  /*03a0*/  DSETP.GEU.AND P1, PT, R10, R8, PT ;  /* 0x000000080a00722a */ /* 0x024fcc0003f2e000 */
[----:B------:R-:W-:Y:S02]  /*03b0*/  FSEL R10, R8, R10, !P1 ;  /* 0x0000000a080a7208 */ /* 0x000fe40004800000 */
[----:B------:R-:W-:Y:S02]  /*03c0*/  FSEL R11, R9, R11, !P1 ;  /* 0x0000000b090b7208 */ /* 0x000fe40004800000 */
[----:B------:R-:W2:Y:S04]  /*03d0*/  LDG.E.64 R8, desc[UR14][R6.64] ;  /* 0x0000000e06087981 */ /* 0x000ea8000c1e1b00 */
[----:B---3--:R-:W-:-:S06]  /*03e0*/  DSETP.GEU.AND P1, PT, R10, R12, PT ;  /* 0x0000000c0a00722a */ /* 0x008fcc0003f2e000 */
[----:B------:R-:W-:Y:S02]  /*03f0*/  FSEL R12, R12, R10, !P1 ;  /* 0x0000000a0c0c7208 */ /* 0x000fe40004800000 */
[----:B------:R-:W-:Y:S02]  /*0400*/  FSEL R13, R13, R11, !P1 ;  /* 0x0000000b0d0d7208 */ /* 0x000fe40004800000 */
[----:B------:R-:W3:Y:S04]  /*0410*/  LDG.E.64 R10, desc[UR14][R6.64+0x800] ;  /* 0x0008000e060a7981 */ /* 0x000ee8000c1e1b00 */
[----:B----4-:R-:W-:-:S06]  /*0420*/  DSETP.GEU.AND P1, PT, R12, R14, PT ;  /* 0x0000000e0c00722a */ /* 0x010fcc0003f2e000 */
[----:B------:R-:W-:Y:S02]  /*0430*/  FSEL R14, R14, R12, !P1 ;  /* 0x0000000c0e0e7208 */ /* 0x000fe40004800000 */
[----:B------:R-:W-:Y:S02]  /*0440*/  FSEL R15, R15, R13, !P1 ;  /* 0x0000000d0f0f7208 */ /* 0x000fe40004800000 */
[----:B------:R-:W4:Y:S04]  /*0450*/  LDG.E.64 R12, desc[UR14][R6.64+0x1000] ;  /* 0x0010000e060c7981 */ /* 0x000f28000c1e1b00 */
[----:B------:R-:W-:-:S06]  /*0460*/  DSETP.GEU.AND P1, PT, R14, R16, PT ;  /* 0x000000100e00722a */ /* 0x000fcc0003f2e000 */
        /* <DEDUP_REMOVED lines=18> */
[----:B------:R0:W4:Y:S01]  /*0590*/  LDG.E.64 R24, desc[UR14][R6.64+0x3800] ;  /* 0x0038000e06187981 */ /* 0x000122000c1e1b00 */
[----:B------:R-:W-:-:S05]  /*05a0*/  VIADD R26, R26, 0x10 ;  /* 0x000000101a1a7836 */ /* 0x000fca0000000000 */
[----:B------:R-:W-:Y:S02]  /*05b0*/  ISETP.NE.AND P2, PT, R26, RZ, PT ;  /* 0x000000ff1a00720c */ /* 0x000fe40003f45270 */
[----:B0-----:R-:W-:Y:S01]  /*05c0*/  IADD3 R6, P3, PT, R6, 0x8000, RZ ;  /* 0x0000800006067810 */ /* 0x001fe20007f7e0ff */
[----:B------:R-:W-:-:S04]  /*05d0*/  VIADD R2, R2, 0x1000 ;  /* 0x0000100002027836 */ /* 0x000fc80000000000 */
[----:B------:R-:W-:Y:S01]  /*05e0*/  IMAD.X R7, RZ, RZ, R7, P3 ;  /* 0x000000ffff077224 */ /* 0x000fe200018e0607 */
        /* <DEDUP_REMOVED lines=24> */
[----:B------:R-:W-:Y:S06]  /*0770*/  @P2 BRA `(.L_x_65) ;  /* 0xfffffff800e82947 */ /* 0x000fec000383ffff */
.L_x_64:
[----:B------:R-:W-:Y:S05]  /*0780*/  BSYNC.RECONVERGENT B2 ;  /* 0x0000000000027941 */ /* 0x000fea0003800200 */
.L_x_63:
[----:B------:R-:W-:Y:S05]  /*0790*/  @!P0 BRA `(.L_x_62) ;  /* 0x00000004005c8947 */ /* 0x000fea0003800000 */
[----:B------:R-:W-:Y:S01]  /*07a0*/  ISETP.GE.U32.AND P1, PT, R5, 0x8, PT ;  /* 0x000000080500780c */ /* 0x000fe20003f26070 */
[----:B------:R-:W-:Y:S01]  /*07b0*/  BSSY.RECONVERGENT B2, `(.L_x_66) ;  /* 0x000002a000027945 */ /* 0x000fe20003800200 */
[----:B------:R-:W-:-:S04]  /*07c0*/  LOP3.LUT R26, R4, 0x7, RZ, 0xc0, !PT ;  /* 0x00000007041a7812 */ /* 0x000fc800078ec0ff */
[----:B------:R-:W-:-:S07]  /*07d0*/  ISETP.NE.AND P0, PT, R26, RZ, PT ;  /* 0x000000ff1a00720c */ /* 0x000fce0003f05270 */
[----:B------:R-:W-:Y:S06]  /*07e0*/  @!P1 BRA `(.L_x_67) ;  /* 0x0000000000989947 */ /* 0x000fec0003800000 */
[----:B------:R-:W0:Y:S01]  /*07f0*/  LDCU.64 UR4, c[0x0][0x380] ;  /* 0x00007000ff0477ac */ /* 0x000e220008000a00 */
[----:B------:R-:W-:-:S04]  /*0800*/  IADD3 R5, P1, PT, R2, UR7, RZ ;  /* 0x0000000702057c10 */ /* 0x000fc8000ff3e0ff */
[----:B------:R-:W-:Y:S02]  /*0810*/  LEA.HI.X.SX32 R6, R2, RZ, 0x1, P1 ;  /* 0x000000ff02067211 */ /* 0x000fe400008f0eff */
[----:B0-----:R-:W-:-:S04]  /*0820*/  LEA R24, P1, R5, UR4, 0x3 ;  /* 0x0000000405187c11 */ /* 0x001fc8000f8218ff */
[----:B------:R-:W-:-:S05]  /*0830*/  LEA.HI.X R25, R5, UR5, R6, 0x3, P1 ;  /* 0x0000000505197c11 */ /* 0x000fca00088f1c06 */
        /* <DEDUP_REMOVED lines=32> */
[----:B------:R-:W-:-:S07]  /*0a40*/  FSEL R11, R23, R7, !P1 ;  /* 0x00000007170b7208 */ /* 0x000fce0004800000 */
.L_x_67:
[----:B------:R-:W-:Y:S05]  /*0a50*/  BSYNC.RECONVERGENT B2 ;  /* 0x0000000000027941 */ /* 0x000fea0003800200 */
.L_x_66:
        /* <DEDUP_REMOVED lines=28> */
.L_x_69:
[----:B------:R-:W-:Y:S05]  /*0c20*/  BSYNC.RECONVERGENT B2 ;  /* 0x0000000000027941 */ /* 0x000fea0003800200 */
.L_x_68:
[----:B------:R-:W-:Y:S05]  /*0c30*/  @!P0 BRA `(.L_x_62) ;  /* 0x0000000000348947 */ /* 0x000fea0003800000 */
[----:B------:R-:W0:Y:S01]  /*0c40*/  LDC.64 R6, c[0x0][0x380] ;  /* 0x0000e000ff067b82 */ /* 0x000e220000000a00 */
[----:B------:R-:W-:Y:S02]  /*0c50*/  IMAD.U32 R5, RZ, RZ, UR16 ;  /* 0x00000010ff057e24 */ /* 0x000fe4000f8e00ff */
[----:B------:R-:W-:Y:S02]  /*0c60*/  IMAD.MOV R8, RZ, RZ, -R4 ;  /* 0x000000ffff087224 */ /* 0x000fe400078e0a04 */
[----:B0-----:R-:W-:-:S07]  /*0c70*/  IMAD.WIDE.U32 R4, R5, 0x4000, R6 ;  /* 0x0000400005047825 */ /* 0x001fce00078e0006 */
.L_x_70:
[----:B------:R-:W-:-:S06]  /*0c80*/  IMAD.WIDE R6, R2, 0x8, R4 ;  /* 0x0000000802067825 */ /* 0x000fcc00078e0204 */
[----:B------:R-:W2:Y:S01]  /*0c90*/  LDG.E.64 R6, desc[UR14][R6.64] ;  /* 0x0000000e06067981 */ /* 0x000ea2000c1e1b00 */
[----:B------:R-:W-:Y:S02]  /*0ca0*/  VIADD R8, R8, 0x1 ;  /* 0x0000000108087836 */ /* 0x000fe40000000000 */
[----:B------:R-:W-:-:S03]  /*0cb0*/  VIADD R2, R2, 0x100 ;  /* 0x0000010002027836 */ /* 0x000fc60000000000 */
[----:B------:R-:W-:Y:S01]  /*0cc0*/  ISETP.NE.AND P1, PT, R8, RZ, PT ;  /* 0x000000ff0800720c */ /* 0x000fe20003f25270 */
[----:B--2--5:R-:W-:-:S06]  /*0cd0*/  DSETP.GEU.AND P0, PT, R10, R6, PT ;  /* 0x000000060a00722a */ /* 0x024fcc0003f0e000 */
[----:B------:R-:W-:Y:S02]  /*0ce0*/  FSEL R10, R6, R10, !P0 ;  /* 0x0000000a060a7208 */ /* 0x000fe40004000000 */
[----:B------:R-:W-:-:S04]  /*0cf0*/  FSEL R11, R7, R11, !P0 ;  /* 0x0000000b070b7208 */ /* 0x000fc80004000000 */
[----:B------:R-:W-:Y:S05]  /*0d00*/  @P1 BRA `(.L_x_70) ;  /* 0xfffffffc00dc1947 */ /* 0x000fea000383ffff */
.L_x_62:
[----:B------:R-:W-:Y:S05]  /*0d10*/  BSYNC.RECONVERGENT B1 ;  /* 0x0000000000017941 */ /* 0x000fea0003800200 */
.L_x_61:
        /* <DEDUP_REMOVED lines=16> */
[----:B------:R-:W0:Y:S01]  /*0e20*/  SHFL.DOWN PT, R5, R3, 0x2, 0x1f ;  /* 0x08401f0003057f89 */ /* 0x000e2200000e0000 */
[----:B------:R-:W1:Y:S01]  /*0e30*/  @!P2 S2R R8, SR_CgaCtaId ;  /* 0x000000000008a919 */ /* 0x000e620000008800 */
[----:B0-----:R-:W-:-:S06]  /*0e40*/  DSETP.GEU.AND P1, PT, R2, R4, PT ;  /* 0x000000040200722a */ /* 0x001fcc0003f2e000 */
[----:B------:R-:W-:Y:S02]  /*0e50*/  @!P0 FSEL R2, R4, R2, !P1 ;  /* 0x0000000204028208 */ /* 0x000fe40004800000 */
[----:B------:R-:W-:Y:S02]  /*0e60*/  @!P0 FSEL R3, R5, R3, !P1 ;  /* 0x0000000305038208 */ /* 0x000fe40004800000 */
[----:B------:R-:W-:Y:S01]  /*0e70*/  ISETP.GT.AND P0, PT, R9, 0x1b, PT ;  /* 0x0000001b0900780c */ /* 0x000fe20003f04270 */
[----:B------:R-:W-:Y:S01]  /*0e80*/  SHFL.DOWN PT, R4, R2, 0x4, 0x1f ;  /* 0x08801f0002047f89 */ /* 0x000fe200000e0000 */
[----:B-1----:R-:W-:Y:S02]  /*0e90*/  @!P2 LEA R11, R8, R7, 0x18 ;  /* 0x00000007080ba211 */ /* 0x002fe400078ec0ff */
[----:B------:R-:W-:Y:S01]  /*0ea0*/  @!P2 LOP3.LUT R8, R6, 0xf8, RZ, 0xc0, !PT ;  /* 0x000000f80608a812 */ /* 0x000fe200078ec0ff */
[----:B------:R-:W0:Y:S04]  /*0eb0*/  SHFL.DOWN PT, R5, R3, 0x4, 0x1f ;  /* 0x08801f0003057f89 */ /* 0x000e2800000e0000 */
        /* <DEDUP_REMOVED lines=51> */
.L_x_71:
[----:B------:R-:W-:-:S05]  /*11f0*/  LOP3.LUT R2, R0, 0x3e0, RZ, 0xc0, !PT ;  /* 0x000003e000027812 */ /* 0x000fca00078ec0ff */
[----:B------:R-:W-:Y:S01]  /*1200*/  VIADD R4, R2, 0x20 ;  /* 0x0000002002047836 */ /* 0x000fe20000000000 */
[----:B------:R-:W-:-:S04]  /*1210*/  LOP3.LUT R2, RZ, R2, RZ, 0x33, !PT ;  /* 0x00000002ff027212 */ /* 0x000fc800078e33ff */
[----:B------:R-:W-:Y:S01]  /*1220*/  ISETP.GT.AND P0, PT, R4, R3, PT ;  /* 0x000000030400720c */ /* 0x000fe20003f04270 */
[----:B------:R-:W-:-:S05]  /*1230*/  IMAD.IADD R2, R3, 0x1, R2 ;  /* 0x0000000103027824 */ /* 0x000fca00078e0202 */
[----:B------:R-:W-:Y:S02]  /*1240*/  SEL R5, R2, 0x1f, P0 ;  /* 0x0000001f02057807 */ /* 0x000fe40000000000 */
[----:B------:R-:W0:Y:S03]  /*1250*/  S2R R2, SR_LANEID ;  /* 0x0000000000027919 */ /* 0x000e260000000000 */
[----:B-----5:R-:W-:Y:S04]  /*1260*/  SHFL.DOWN PT, R6, R10, 0x1, R5 ;  /* 0x082000000a067989 */ /* 0x020fe800000e0005 */
[----:B------:R-:W1:Y:S02]  /*1270*/  SHFL.DOWN PT, R7, R11, 0x1, R5 ;  /* 0x082000000b077989 */ /* 0x000e6400000e0005 */
[----:B-1----:R-:W-:Y:S01]  /*1280*/  DSETP.GEU.AND P1, PT, R10, R6, PT ;  /* 0x000000060a00722a */ /* 0x002fe20003f2e000 */
[----:B0-----:R-:W-:-:S05]  /*1290*/  ISETP.GE.AND P0, PT, R2, R5, PT ;  /* 0x000000050200720c */ /* 0x001fca0003f06270 */
[-C--:B------:R-:W-:Y:S01]  /*12a0*/  FSEL R9, R6, R10.reuse, !P1 ;  /* 0x0000000a06097208 */ /* 0x080fe20004800000 */
[----:B------:R-:W-:Y:S01]  /*12b0*/  VIADD R6, R2, 0x2 ;  /* 0x0000000202067836 */ /* 0x000fe20000000000 */
[-C--:B------:R-:W-:Y:S02]  /*12c0*/  FSEL R7, R7, R11.reuse, !P1 ;  /* 0x0000000b07077208 */ /* 0x080fe40004800000 */
[----:B------:R-:W-:Y:S02]  /*12d0*/  FSEL R4, R9, R10, !P0 ;  /* 0x0000000a09047208 */ /* 0x000fe40004000000 */
[----:B------:R-:W-:Y:S02]  /*12e0*/  FSEL R7, R7, R11, !P0 ;  /* 0x0000000b07077208 */ /* 0x000fe40004000000 */
[----:B------:R-:W-:Y:S01]  /*12f0*/  ISETP.GT.AND P0, PT, R6, R5, PT ;  /* 0x000000050600720c */ /* 0x000fe20003f04270 */
[----:B------:R-:W-:Y:S01]  /*1300*/  SHFL.DOWN PT, R8, R4, 0x2, R5 ;  /* 0x0840000004087989 */ /* 0x000fe200000e0005 */
[----:B------:R-:W-:-:S03]  /*1310*/  IMAD.MOV.U32 R6, RZ, RZ, R4 ;  /* 0x000000ffff067224 */ /* 0x000fc600078e0004 */
[----:B------:R-:W0:Y:S03]  /*1320*/  SHFL.DOWN PT, R9, R7, 0x2, R5 ;  /* 0x0840000007097989 */ /* 0x000e2600000e0005 */
[----:B0-----:R-:W-:Y:S01]  /*1330*/  DSETP.GEU.AND P1, PT, R6, R8, PT ;  /* 0x000000080600722a */ /* 0x001fe20003f2e000 */
[----:B------:R-:W-:-:S05]  /*1340*/  VIADD R6, R2, 0x4 ;  /* 0x0000000402067836 */ /* 0x000fca0000000000 */
[----:B------:R-:W-:Y:S02]  /*1350*/  @!P0 FSEL R4, R8, R4, !P1 ;  /* 0x0000000408048208 */ /* 0x000fe40004800000 */
[----:B------:R-:W-:Y:S02]  /*1360*/  @!P0 FSEL R7, R9, R7, !P1 ;  /* 0x0000000709078208 */ /* 0x000fe40004800000 */
        /* <DEDUP_REMOVED lines=12> */
[----:B------:R-:W-:Y:S01]  /*1430*/  VIADD R2, R2, 0x10 ;  /* 0x0000001002027836 */ /* 0x000fe20000000000 */
[----:B------:R-:W0:Y:S11]  /*1440*/  SHFL.DOWN PT, R9, R7, 0x8, R5 ;  /* 0x0900000007097989 */ /* 0x000e3600000e0005 */
[----:B------:R-:W1:Y:S01]  /*1450*/  @!P0 S2R R11, SR_CgaCtaId ;  /* 0x00000000000b8919 */ /* 0x000e620000008800 */
[----:B0-----:R-:W-:Y:S01]  /*1460*/  DSETP.GEU.AND P2, PT, R6, R8, PT ;  /* 0x000000080600722a */ /* 0x001fe20003f4e000 */
[----:B------:R-:W-:-:S05]  /*1470*/  @!P0 MOV R6, 0x400 ;  /* 0x0000040000068802 */ /* 0x000fca0000000f00 */
[----:B------:R-:W-:Y:S02]  /*1480*/  @!P1 FSEL R4, R8, R4, !P2 ;  /* 0x0000000408049208 */ /* 0x000fe40005000000 */
[----:B------:R-:W-:Y:S02]  /*1490*/  @!P1 FSEL R7, R9, R7, !P2 ;  /* 0x0000000709079208 */ /* 0x000fe40005000000 */
[----:B------:R-:W-:Y:S01]  /*14a0*/  ISETP.GT.AND P1, PT, R2, R5, PT ;  /* 0x000000050200720c */ /* 0x000fe20003f24270 */
[----:B------:R-:W-:Y:S01]  /*14b0*/  SHFL.DOWN PT, R8, R4, 0x10, R5 ;  /* 0x0a00000004087989 */ /* 0x000fe200000e0005 */
[----:B------:R-:W-:-:S03]  /*14c0*/  @!P0 SHF.R.U32.HI R2, RZ, 0x2, R0 ;  /* 0x00000002ff028819 */ /* 0x000fc60000011600 */
[----:B------:R0:W2:Y:S01]  /*14d0*/  SHFL.DOWN PT, R9, R7, 0x10, R5 ;  /* 0x0a00000007097989 */ /* 0x0000a200000e0005 */
[----:B------:R-:W-:Y:S02]  /*14e0*/  @!P0 LOP3.LUT R2, R2, 0xf8, RZ, 0xc0, !PT ;  /* 0x000000f802028812 */ /* 0x000fe400078ec0ff */
[----:B-1----:R-:W-:-:S05]  /*14f0*/  @!P0 LEA R11, R11, R6, 0x18 ;  /* 0x000000060b0b8211 */ /* 0x002fca00078ec0ff */
[----:B------:R-:W-:Y:S02]  /*1500*/  @!P0 IMAD.IADD R11, R2, 0x1, R11 ;  /* 0x00000001020b8824 */ /* 0x000fe400078e020b */
[----:B0-----:R-:W-:-:S06]  /*1510*/  IMAD.MOV.U32 R5, RZ, RZ, R7 ;  /* 0x000000ffff057224 */ /* 0x001fcc00078e0007 */
[----:B--2---:R-:W-:-:S06]  /*1520*/  DSETP.GEU.AND P2, PT, R4, R8, PT ;  /* 0x000000080400722a */ /* 0x004fcc0003f4e000 */
[----:B------:R-:W-:Y:S02]  /*1530*/  @!P1 FSEL R7, R9, R7, !P2 ;  /* 0x0000000709079208 */ /* 0x000fe40005000000 */
[----:B------:R-:W-:-:S03]  /*1540*/  @!P1 FSEL R4, R8, R4, !P2 ;  /* 0x0000000408049208 */ /* 0x000fc60005000000 */
[----:B------:R-:W-:-:S05]  /*1550*/  IMAD.MOV.U32 R5, RZ, RZ, R7 ;  /* 0x000000ffff057224 */ /* 0x000fca00078e0007 */
[----:B------:R1:W-:Y:S01]  /*1560*/  @!P0 STS.64 [R11+0x8], R4 ;  /* 0x000008040b008388 */ /* 0x0003e20000000a00 */
[----:B------:R-:W-:Y:S01]  /*1570*/  BAR.SYNC.DEFER_BLOCKING 0x0 ;  /* 0x0000000000007b1d */ /* 0x000fe20000010000 */
[----:B------:R-:W-:-:S13]  /*1580*/  ISETP.NE.AND P0, PT, R0, RZ, PT ;  /* 0x000000ff0000720c */ /* 0x000fda0003f05270 */
[----:B-1----:R-:W-:Y:S05]  /*1590*/  @P0 BRA `(.L_x_72) ;  /* 0x0000001800d00947 */ /* 0x002fea0003800000 */
[----:B------:R-:W0:Y:S01]  /*15a0*/  S2UR UR5, SR_CgaCtaId ;  /* 0x00000000000579c3 */ /* 0x000e220000008800 */
[----:B------:R-:W-:Y:S01]  /*15b0*/  UMOV UR4, 0x400 ;  /* 0x0000040000047882 */ /* 0x000fe20000000000 */
[----:B------:R-:W-:Y:S01]  /*15c0*/  ISETP.GT.AND P2, PT, R3, 0x20, PT ;  /* 0x000000200300780c */ /* 0x000fe20003f44270 */
[----:B0-----:R-:W-:-:S09]  /*15d0*/  ULEA UR4, UR5, UR4, 0x18 ;  /* 0x0000000405047291 */ /* 0x001fd2000f8ec0ff */
[----:B------:R-:W0:Y:S04]  /*15e0*/  LDS.128 R12, [UR4+0x10] ;  /* 0x00001004ff0c7984 */ /* 0x000e280008000c00 */
[----:B------:R-:W1:Y:S01]  /*15f0*/  LDS.128 R8, [UR4+0x20] ;  /* 0x00002004ff087984 */ /* 0x000e620008000c00 */
[----:B0-----:R-:W-:-:S06]  /*1600*/  DSETP.GEU.AND P1, PT, R4, R12, PT ;  /* 0x0000000c0400722a */ /* 0x001fcc0003f2e000 */
[-C--:B------:R-:W-:Y:S02]  /*1610*/  FSEL R7, R12, R4.reuse, !P1 ;  /* 0x000000040c077208 */ /* 0x080fe40004800000 */
[-C--:B------:R-:W-:Y:S02]  /*1620*/  FSEL R13, R13, R5.reuse, !P1 ;  /* 0x000000050d0d7208 */ /* 0x080fe40004800000 */
[----:B------:R-:W-:Y:S02]  /*1630*/  FSEL R0, R7, R4, P2 ;  /* 0x0000000407007208 */ /* 0x000fe40001000000 */
[----:B------:R-:W-:Y:S02]  /*1640*/  ISETP.GT.AND P1, PT, R3, 0x40, PT ;  /* 0x000000400300780c */ /* 0x000fe40003f24270 */
[----:B------:R-:W-:Y:S01]  /*1650*/  FSEL R13, R13, R5, P2 ;  /* 0x000000050d0d7208 */ /* 0x000fe20001000000 */
[----:B------:R-:W-:Y:S01]  /*1660*/  IMAD.MOV.U32 R12, RZ, RZ, R0 ;  /* 0x000000ffff0c7224 */ /* 0x000fe200078e0000 */
[----:B------:R-:W-:Y:S01]  /*1670*/  ISETP.GT.AND P2, PT, R3, 0x60, PT ;  /* 0x000000600300780c */ /* 0x000fe20003f44270 */
[----:B------:R-:W0:Y:S04]  /*1680*/  LDS.128 R4, [UR4+0x30] ;  /* 0x00003004ff047984 */ /* 0x000e280008000c00 */
[----:B------:R-:W-:-:S06]  /*1690*/  DSETP.GEU.AND P3, PT, R12, R14, PT ;  /* 0x0000000e0c00722a */ /* 0x000fcc0003f6e000 */
[----:B------:R-:W-:Y:S02]  /*16a0*/  @P1 FSEL R0, R14, R0, !P3 ;  /* 0x000000000e001208 */ /* 0x000fe40005800000 */
[----:B------:R-:W-:Y:S02]  /*16b0*/  @P1 FSEL R13, R15, R13, !P3 ;  /* 0x0000000d0f0d1208 */ /* 0x000fe40005800000 */
[----:B------:R-:W-:Y:S01]  /*16c0*/  ISETP.GT.AND P1, PT, R3, 0x80, PT ;  /* 0x000000800300780c */ /* 0x000fe20003f24270 */
[----:B------:R-:W-:-:S06]  /*16d0*/  IMAD.MOV.U32 R12, RZ, RZ, R0 ;  /* 0x000000ffff0c7224 */ /* 0x000fcc00078e0000 */
[----:B-1----:R-:W-:-:S06]  /*16e0*/  DSETP.GEU.AND P3, PT, R12, R8, PT ;  /* 0x000000080c00722a */ /* 0x002fcc0003f6e000 */
[----:B------:R-:W-:Y:S02]  /*16f0*/  @P2 FSEL R0, R8, R0, !P3 ;  /* 0x0000000008002208 */ /* 0x000fe40005800000 */
[----:B------:R-:W-:Y:S02]  /*1700*/  @P2 FSEL R13, R9, R13, !P3 ;  /* 0x0000000d090d2208 */ /* 0x000fe40005800000 */
[----:B------:R-:W-:Y:S01]  /*1710*/  ISETP.GT.AND P2, PT, R3, 0xa0, PT ;  /* 0x000000a00300780c */ /* 0x000fe20003f44270 */
[----:B------:R-:W-:Y:S01]  /*1720*/  IMAD.MOV.U32 R12, RZ, RZ, R0 ;  /* 0x000000ffff0c7224 */ /* 0x000fe200078e0000 */
[----:B------:R-:W1:Y:S05]  /*1730*/  LDS.64 R8, [UR4+0x40] ;  /* 0x00004004ff087984 */ /* 0x000e6a0008000a00 */
[----:B------:R-:W-:-:S06]  /*1740*/  DSETP.GEU.AND P3, PT, R12, R10, PT ;  /* 0x0000000a0c00722a */ /* 0x000fcc0003f6e000 */
[----:B------:R-:W-:Y:S02]  /*1750*/  @P1 FSEL R0, R10, R0, !P3 ;  /* 0x000000000a001208 */ /* 0x000fe40005800000 */
[----:B------:R-:W-:Y:S02]  /*1760*/  @P1 FSEL R13, R11, R13, !P3 ;  /* 0x0000000d0b0d1208 */ /* 0x000fe40005800000 */
[----:B------:R-:W-:Y:S01]  /*1770*/  ISETP.GT.AND P1, PT, R3, 0xc0, PT ;  /* 0x000000c00300780c */ /* 0x000fe20003f24270 */
[----:B------:R-:W-:Y:S02]  /*1780*/  IMAD.MOV.U32 R10, RZ, RZ, R0 ;  /* 0x000000ffff0a7224 */ /* 0x000fe400078e0000 */
[----:B------:R-:W-:-:S06]  /*1790*/  IMAD.MOV.U32 R11, RZ, RZ, R13 ;  /* 0x000000ffff0b7224 */ /* 0x000fcc00078e000d */
[----:B0-----:R-:W-:-:S06]  /*17a0*/  DSETP.GEU.AND P3, PT, R10, R4, PT ;  /* 0x000000040a00722a */ /* 0x001fcc0003f6e000 */
[----:B------:R-:W-:Y:S02]  /*17b0*/  @P2 FSEL R0, R4, R0, !P3 ;  /* 0x0000000004002208 */ /* 0x000fe40005800000 */
[----:B------:R-:W-:Y:S02]  /*17c0*/  @P2 FSEL R13, R5, R13, !P3 ;  /* 0x0000000d050d2208 */ /* 0x000fe40005800000 */
[----:B------:R-:W-:Y:S01]  /*17d0*/  ISETP.GT.AND P2, PT, R3, 0xe0, PT ;  /* 0x000000e00300780c */ /* 0x000fe20003f44270 */
[----:B------:R-:W-:Y:S02]  /*17e0*/  IMAD.MOV.U32 R4, RZ, RZ, R0 ;  /* 0x000000ffff047224 */ /* 0x000fe400078e0000 */
[----:B------:R-:W-:-:S06]  /*17f0*/  IMAD.MOV.U32 R5, RZ, RZ, R13 ;  /* 0x000000ffff057224 */ /* 0x000fcc00078e000d */
[----:B------:R-:W-:-:S06]  /*1800*/  DSETP.GEU.AND P3, PT, R4, R6, PT ;  /* 0x000000060400722a */ /* 0x000fcc0003f6e000 */
[----:B------:R-:W-:Y:S02]  /*1810*/  @P1 FSEL R0, R6, R0, !P3 ;  /* 0x0000000006001208 */ /* 0x000fe40005800000 */
[----:B------:R-:W-:-:S03]  /*1820*/  @P1 FSEL R13, R7, R13, !P3 ;  /* 0x0000000d070d1208 */ /* 0x000fc60005800000 */
[----:B------:R-:W-:Y:S02]  /*1830*/  IMAD.MOV.U32 R2, RZ, RZ, R0 ;  /* 0x000000ffff027224 */ /* 0x000fe400078e0000 */
[----:B------:R-:W-:-:S06]  /*1840*/  IMAD.MOV.U32 R3, RZ, RZ, R13 ;  /* 0x000000ffff037224 */ /* 0x000fcc00078e000d */
[----:B-1----:R-:W-:-:S06]  /*1850*/  DSETP.GEU.AND P1, PT, R2, R8, PT ;  /* 0x000000080200722a */ /* 0x002fcc0003f2e000 */
[----:B------:R-:W-:Y:S02]  /*1860*/  @P2 FSEL R0, R8, R0, !P1 ;  /* 0x0000000008002208 */ /* 0x000fe40004800000 */
[----:B------:R-:W-:-:S03]  /*1870*/  @P2 FSEL R13, R9, R13, !P1 ;  /* 0x0000000d090d2208 */ /* 0x000fc60004800000 */
[----:B------:R-:W-:Y:S02]  /*1880*/  IMAD.MOV.U32 R4, RZ, RZ, R0 ;  /* 0x000000ffff047224 */ /* 0x000fe400078e0000 */
[----:B------:R-:W-:Y:S01]  /*1890*/  IMAD.MOV.U32 R5, RZ, RZ, R13 ;  /* 0x000000ffff057224 */ /* 0x000fe200078e000d */
[----:B------:R-:W-:Y:S06]  /*18a0*/  BRA `(.L_x_72) ;  /* 0x00000018000c7947 */ /* 0x000fec0003800000 */
.L_x_58:
[----:B------:R-:W0:Y:S01]  /*18b0*/  S2R R0, SR_TID.X ;  /* 0x0000000000007919 */ /* 0x000e220000002100 */
[----:B------:R-:W1:Y:S01]  /*18c0*/  LDC.64 R6, c[0x0][0x380] ;  /* 0x0000e000ff067b82 */ /* 0x000e620000000a00 */
[----:B0-----:R-:W-:-:S04]  /*18d0*/  VIADD R23, R0, UR7 ;  /* 0x0000000700177c36 */ /* 0x001fc80008000000 */
[----:B-1----:R-:W-:-:S05]  /*18e0*/  IMAD.WIDE.U32 R22, R23, 0x8, R6 ;  /* 0x0000000817167825 */ /* 0x002fca00078e0006 */
[----:B------:R-:W2:Y:S04]  /*18f0*/  LDG.E.64 R18, desc[UR14][R22.64] ;  /* 0x0000000e16127981 */ /* 0x000ea8000c1e1b00 */
[----:B------:R-:W2:Y:S04]  /*1900*/  LDG.E.64 R20, desc[UR14][R22.64+0x800] ;  /* 0x0008000e16147981 */ /* 0x000ea8000c1e1b00 */
[----:B------:R-:W3:Y:S04]  /*1910*/  LDG.E.64 R16, desc[UR14][R22.64+0x1000] ;  /* 0x0010000e16107981 */ /* 0x000ee8000c1e1b00 */
[----:B------:R-:W4:Y:S04]  /*1920*/  LDG.E.64 R14, desc[UR14][R22.64+0x1800] ;  /* 0x0018000e160e7981 */ /* 0x000f28000c1e1b00 */
[----:B------:R-:W5:Y:S04]  /*1930*/  LDG.E.64 R12, desc[UR14][R22.64+0x2000] ;  /* 0x0020000e160c7981 */ /* 0x000f68000c1e1b00 */
[----:B------:R-:W5:Y:S04]  /*1940*/  LDG.E.64 R10, desc[UR14][R22.64+0x2800] ;  /* 0x0028000e160a7981 */ /* 0x000f68000c1e1b00 */
[----:B------:R-:W5:Y:S04]  /*1950*/  LDG.E.64 R8, desc[UR14][R22.64+0x3000] ;  /* 0x0030000e16087981 */ /* 0x000f68000c1e1b00 */
[----:B------:R-:W5:Y:S01]  /*1960*/  LDG.E.64 R6, desc[UR14][R22.64+0x3800] ;  /* 0x0038000e16067981 */ /* 0x000f62000c1e1b00 */
        /* <DEDUP_REMOVED lines=18> */
[----:B------:R-:W-:-:S04]  /*1a90*/  ISETP.GE.U32.AND P0, PT, R5, UR5, PT ;  /* 0x0000000505007c0c */ /* 0x000fc8000bf06070 */
[----:B------:R-:W-:Y:S01]  /*1aa0*/  ISETP.GE.U32.AND.EX P0, PT, R2, UR4, PT, P0 ;  /* 0x0000000402007c0c */ /* 0x000fe2000bf06100 */
[----:B------:R-:W-:-:S06]  /*1ab0*/  DSETP.GEU.AND P1, PT, R8, R6, PT ;  /* 0x000000060800722a */ /* 0x000fcc0003f2e000 */
[----:B------:R-:W-:Y:S02]  /*1ac0*/  FSEL R10, R6, R8, !P1 ;  /* 0x00000008060a7208 */ /* 0x000fe40004800000 */
[----:B------:R-:W-:-:S04]  /*1ad0*/  FSEL R11, R7, R9, !P1 ;  /* 0x00000009070b7208 */ /* 0x000fc80004800000 */
[----:B------:R-:W-:Y:S05]  /*1ae0*/  @!P0 BRA `(.L_x_73) ;  /* 0x0000001000408947 */ /* 0x000fea0003800000 */
[----:B------:R-:W-:Y:S01]  /*1af0*/  UIADD3 UR8, UP0, UPT, UR5, UR7, URZ ;  /* 0x0000000705087290 */ /* 0x000fe2000ff1e0ff */
[----:B------:R-:W-:Y:S01]  /*1b00*/  IADD3 R27, P1, PT, R4, -0x800, RZ ;  /* 0xfffff800041b7810 */ /* 0x000fe20007f3e0ff */
[----:B------:R-:W0:Y:S01]  /*1b10*/  LDCU.64 UR12, c[0x0][0x380] ;  /* 0x00007000ff0c77ac */ /* 0x000e220008000a00 */
[----:B------:R-:W-:Y:S02]  /*1b20*/  LOP3.LUT R5, RZ, R0, RZ, 0x33, !PT ;  /* 0x00000000ff057212 */ /* 0x000fe400078e33ff */
[----:B------:R-:W-:Y:S01]  /*1b30*/  IADD3.X R26, PT, PT, R3, -0x1, RZ, P1, !PT ;  /* 0xffffffff031a7810 */ /* 0x000fe20000ffe4ff */
[----:B------:R-:W-:Y:S01]  /*1b40*/  UIADD3.X UR9, UPT, UPT, URZ, UR4, URZ, UP0, !UPT ;  /* 0x00000004ff097290 */ /* 0x000fe200087fe4ff */
[----:B------:R-:W-:Y:S01]  /*1b50*/  ISETP.LT.U32.AND P0, PT, R27, UR8, PT ;  /* 0x000000081b007c0c */ /* 0x000fe2000bf01070 */
[----:B------:R-:W-:Y:S01]  /*1b60*/  UMOV UR6, UR5 ;  /* 0x0000000500067c82 */ /* 0x000fe20008000000 */
[----:B------:R-:W-:Y:S01]  /*1b70*/  IADD3 R9, P2, PT, R0, UR8, RZ ;  /* 0x0000000800097c10 */ /* 0x000fe2000ff5e0ff */
[----:B------:R-:W-:Y:S01]  /*1b80*/  UMOV UR4, URZ ;  /* 0x000000ff00047c82 */ /* 0x000fe20008000000 */
[----:B------:R-:W-:Y:S01]  /*1b90*/  IADD3 R5, PT, PT, R4, -UR5, R5 ;  /* 0x8000000504057c10 */ /* 0x000fe2000fffe005 */
[----:B------:R-:W-:Y:S01]  /*1ba0*/  IMAD.U32 R7, RZ, RZ, UR9 ;  /* 0x00000009ff077e24 */ /* 0x000fe2000f8e00ff */
[----:B------:R-:W-:Y:S01]  /*1bb0*/  UMOV UR10, UR8 ;  /* 0x00000008000a7c82 */ /* 0x000fe20008000000 */
[----:B------:R-:W-:-:S03]  /*1bc0*/  IMAD.X R0, RZ, RZ, UR9, P2 ;  /* 0x00000009ff007e24 */ /* 0x000fc600090e06ff */
[----:B------:R-:W-:Y:S02]  /*1bd0*/  ISETP.GT.U32.AND.EX P0, PT, R7, R26, PT, P0 ;  /* 0x0000001a0700720c */ /* 0x000fe40003f04100 */
[----:B0-----:R-:W-:-:S04]  /*1be0*/  LEA R8, P1, R9, UR12, 0x3 ;  /* 0x0000000c09087c11 */ /* 0x001fc8000f8218ff */
[----:B------:R-:W-:Y:S02]  /*1bf0*/  IADD3 R8, P2, PT, R8, 0x4000, RZ ;  /* 0x0000400008087810 */ /* 0x000fe40007f5e0ff */
[----:B------:R-:W-:Y:S01]  /*1c00*/  LEA.HI.X R9, R9, UR13, R0, 0x3, P1 ;  /* 0x0000000d09097c11 */ /* 0x000fe200088f1c00 */
[----:B------:R-:W-:Y:S01]  /*1c10*/  VIADD R0, R5, -UR7 ;  /* 0x8000000705007c36 */ /* 0x000fe20008000000 */
[----:B------:R-:W-:-:S03]  /*1c20*/  UMOV UR7, UR9 ;  /* 0x0000000900077c82 */ /* 0x000fc60008000000 */
[----:B------:R-:W-:Y:S01]  /*1c30*/  IMAD.X R9, RZ, RZ, R9, P2 ;  /* 0x000000ffff097224 */ /* 0x000fe200010e0609 */
[----:B------:R-:W-:Y:S06]  /*1c40*/  @P0 BRA `(.L_x_74) ;  /* 0x0000000000f40947 */ /* 0x000fec0003800000 */
[----:B------:R-:W0:Y:S01]  /*1c50*/  LDC.64 R2, c[0x0][0x3b8] ;  /* 0x0000ee00ff027b82 */ /* 0x000e220000000a00 */
[----:B------:R-:W1:Y:S01]  /*1c60*/  LDCU.64 UR12, c[0x0][0x380] ;  /* 0x00007000ff0c77ac */ /* 0x000e620008000a00 */
[----:B------:R-:W-:Y:S01]  /*1c70*/  NOP ;  /* 0x0000000000007918 */ /* 0x000fe20000000000 */
.L_x_75:
[----:B------:R-:W2:Y:S02]  /*1c80*/  S2R R4, SR_TID.X ;  /* 0x0000000000047919 */ /* 0x000ea40000002100 */
[----:B--2---:R-:W-:-:S05]  /*1c90*/  IADD3 R4, P0, PT, R4, UR8, RZ ;  /* 0x0000000804047c10 */ /* 0x004fca000ff1e0ff */
[----:B------:R-:W-:Y:S01]  /*1ca0*/  IMAD.X R5, RZ, RZ, UR9, P0 ;  /* 0x00000009ff057e24 */ /* 0x000fe200080e06ff */
[----:B-1----:R-:W-:-:S04]  /*1cb0*/  LEA R24, P0, R4, UR12, 0x3 ;  /* 0x0000000c04187c11 */ /* 0x002fc8000f8018ff */
[----:B------:R-:W-:-:S05]  /*1cc0*/  LEA.HI.X R25, R4, UR13, R5, 0x3, P0 ;  /* 0x0000000d04197c11 */ /* 0x000fca00080f1c05 */
[----:B------:R-:W2:Y:S04]  /*1cd0*/  LDG.E.64 R4, desc[UR14][R24.64] ;  /* 0x0000000e18047981 */ /* 0x000ea8000c1e1b00 */
[----:B------:R-:W3:Y:S04]  /*1ce0*/  LDG.E.64 R6, desc[UR14][R24.64+0x800] ;  /* 0x0008000e18067981 */ /* 0x000ee8000c1e1b00 */
[----:B------:R-:W4:Y:S04]  /*1cf0*/  LDG.E.64 R12, desc[UR14][R24.64+0x1000] ;  /* 0x0010000e180c7981 */ /* 0x000f28000c1e1b00 */
[----:B------:R-:W5:Y:S04]  /*1d00*/  LDG.E.64 R14, desc[UR14][R24.64+0x1800] ;  /* 0x0018000e180e7981 */ /* 0x000f68000c1e1b00 */
[----:B------:R-:W5:Y:S04]  /*1d10*/  LDG.E.64 R16, desc[UR14][R24.64+0x2000] ;  /* 0x0020000e18107981 */ /* 0x000f68000c1e1b00 */
[----:B------:R-:W5:Y:S04]  /*1d20*/  LDG.E.64 R18, desc[UR14][R24.64+0x2800] ;  /* 0x0028000e18127981 */ /* 0x000f68000c1e1b00 */
[----:B------:R-:W5:Y:S04]  /*1d30*/  LDG.E.64 R20, desc[UR14][R24.64+0x3000] ;  /* 0x0030000e18147981 */ /* 0x000f68000c1e1b00 */
[----:B------:R-:W5:Y:S01]  /*1d40*/  LDG.E.64 R22, desc[UR14][R24.64+0x3800] ;  /* 0x0038000e18167981 */ /* 0x000f62000c1e1b00 */
[----:B------:R-:W-:-:S02]  /*1d50*/  USHF.R.S32.HI UR11, URZ, 0x1f, UR5 ;  /* 0x0000001fff0b7899 */ /* 0x000fc40008011405 */
[----:B------:R-:W-:-:S04]  /*1d60*/  UIADD3 UR6, UP0, UPT, UR5, UR10, URZ ;  /* 0x0000000a05067290 */ /* 0x000fc8000ff1e0ff */
[----:B------:R-:W-:Y:S01]  /*1d70*/  UIADD3.X UR7, UPT, UPT, UR11, UR7, URZ, UP0, !UPT ;  /* 0x000000070b077290 */ /* 0x000fe200087fe4ff */
        /* <DEDUP_REMOVED lines=16> */
[----:B------:R-:W-:Y:S01]  /*1e80*/  FSEL R6, R18, R4, !P0 ;  /* 0x0000000412067208 */ /* 0x000fe20004000000 */
[----:B0-----:R-:W-:Y:S01]  /*1e90*/  IMAD.MOV.U32 R4, RZ, RZ, R2 ;  /* 0x000000ffff047224 */ /* 0x001fe200078e0002 */
[----:B------:R-:W-:-:S04]  /*1ea0*/  FSEL R7, R19, R5, !P0 ;  /* 0x0000000513077208 */ /* 0x000fc80004000000 */
[----:B------:R-:W-:Y:S02]  /*1eb0*/  IADD3 R5, P2, PT, R4, -UR8, RZ ;  /* 0x8000000804057c10 */ /* 0x000fe4000ff5e0ff */
[----:B------:R-:W-:-:S06]  /*1ec0*/  DSETP.GEU.AND P0, PT, R6, R20, PT ;  /* 0x000000140600722a */ /* 0x000fcc0003f0e000 */
[----:B------:R-:W-:Y:S02]  /*1ed0*/  FSEL R6, R20, R6, !P0 ;  /* 0x0000000614067208 */ /* 0x000fe40004000000 */
[----:B------:R-:W-:Y:S02]  /*1ee0*/  FSEL R7, R21, R7, !P0 ;  /* 0x0000000715077208 */ /* 0x000fe40004000000 */
[----:B------:R-:W-:Y:S02]  /*1ef0*/  ISETP.GE.U32.AND P0, PT, R5, UR5, PT ;  /* 0x0000000505007c0c */ /* 0x000fe4000bf06070 */
[----:B------:R-:W-:Y:S02]  /*1f00*/  IADD3.X R5, PT, PT, R3, ~UR9, RZ, P2, !PT ;  /* 0x8000000903057c10 */ /* 0x000fe400097fe4ff */
[----:B------:R-:W-:Y:S02]  /*1f10*/  DSETP.GEU.AND P1, PT, R6, R22, PT ;  /* 0x000000160600722a */ /* 0x000fe40003f2e000 */
[----:B------:R-:W-:-:S04]  /*1f20*/  ISETP.GE.U32.AND.EX P0, PT, R5, UR11, PT, P0 ;  /* 0x0000000b05007c0c */ /* 0x000fc8000bf06100 */
[----:B------:R-:W-:Y:S02]  /*1f30*/  FSEL R10, R22, R6, !P1 ;  /* 0x00000006160a7208 */ /* 0x000fe40004800000 */
[----:B------:R-:W-:-:S07]  /*1f40*/  FSEL R11, R23, R7, !P1 ;  /* 0x00000007170b7208 */ /* 0x000fce0004800000 */
[----:B------:R-:W-:Y:S05]  /*1f50*/  @!P0 BRA `(.L_x_73) ;  /* 0x0000000c00248947 */ /* 0x000fea0003800000 */
[----:B------:R-:W-:Y:S02]  /*1f60*/  UIADD3 UR8, UP0, UPT, UR5, UR8, URZ ;  /* 0x0000000805087290 */ /* 0x000fe4000ff1e0ff */
[----:B------:R-:W-:Y:S01]  /*1f70*/  IMAD.U32 R5, RZ, RZ, UR5 ;  /* 0x00000005ff057e24 */ /* 0x000fe2000f8e00ff */
[----:B------:R-:W-:Y:S01]  /*1f80*/  UIADD3 UR4, UPT, UPT, UR4, 0x1, URZ ;  /* 0x0000000104047890 */ /* 0x000fe2000fffe0ff */
[----:B------:R-:W-:Y:S01]  /*1f90*/  VIADD R0, R0, -UR5 ;  /* 0x8000000500007c36 */ /* 0x000fe20008000000 */
[----:B------:R-:W-:Y:S01]  /*1fa0*/  UIADD3.X UR9, UPT, UPT, UR11, UR9, URZ, UP0, !UPT ;  /* 0x000000090b097290 */ /* 0x000fe200087fe4ff */
[----:B------:R-:W-:Y:S01]  /*1fb0*/  IMAD.WIDE R8, R5, 0x8, R8 ;  /* 0x0000000805087825 */ /* 0x000fe200078e0208 */
[----:B------:R-:W-:Y:S01]  /*1fc0*/  ISETP.LT.U32.AND P0, PT, R27, UR8, PT ;  /* 0x000000081b007c0c */ /* 0x000fe2000bf01070 */
[----:B------:R-:W-:-:S03]  /*1fd0*/  UMOV UR10, UR6 ;  /* 0x00000006000a7c82 */ /* 0x000fc60008000000 */
[----:B------:R-:W-:-:S05]  /*1fe0*/  IMAD.U32 R7, RZ, RZ, UR9 ;  /* 0x00000009ff077e24 */ /* 0x000fca000f8e00ff */
[----:B------:R-:W-:-:S13]  /*1ff0*/  ISETP.GT.U32.AND.EX P0, PT, R7, R26, PT, P0 ;  /* 0x0000001a0700720c */ /* 0x000fda0003f04100 */
[----:B------:R-:W-:Y:S05]  /*2000*/  @!P0 BRA `(.L_x_75) ;  /* 0xfffffffc001c8947 */ /* 0x000fea000383ffff */
[----:B------:R-:W-:-:S05]  /*2010*/  UMOV UR6, UR5 ;  /* 0x0000000500067c82 */ /* 0x000fca0008000000 */
.L_x_74:
[----:B------:R-:W0:Y:S01]  /*2020*/  S2R R7, SR_TID.X ;  /* 0x0000000000077919 */ /* 0x000e220000002100 */
[C---:B------:R-:W-:Y:S01]  /*2030*/  VIADD R2, R4.reuse, -UR8 ;  /* 0x8000000804027c36 */ /* 0x040fe20008000000 */
[----:B------:R-:W-:Y:S01]  /*2040*/  ISETP.LE.U32.AND P1, PT, R4, UR8, PT ;  /* 0x0000000804007c0c */ /* 0x000fe2000bf23070 */
[----:B------:R-:W-:Y:S01]  /*2050*/  IMAD.U32 R6, RZ, RZ, UR9 ;  /* 0x00000009ff067e24 */ /* 0x000fe2000f8e00ff */
[----:B------:R-:W-:Y:S02]  /*2060*/  BSSY.RECONVERGENT B1, `(.L_x_73) ;  /* 0x00000b8000017945 */ /* 0x000fe40003800200 */
[----:B0-----:R-:W-:-:S04]  /*2070*/  ISETP.GE.AND P0, PT, R7, R2, PT ;  /* 0x000000020700720c */ /* 0x001fc80003f06270 */
[----:B------:R-:W-:-:S13]  /*2080*/  ISETP.GE.U32.OR.EX P0, PT, R6, R3, P0, P1 ;  /* 0x000000030600720c */ /* 0x000fda0000706510 */
[----:B------:R-:W-:Y:S05]  /*2090*/  @P0 BRA `(.L_x_76) ;  /* 0x0000000800d00947 */ /* 0x000fea0003800000 */
[----:B------:R-:W0:Y:S01]  /*20a0*/  LDC R2, c[0x0][0x3c0] ;  /* 0x0000f000ff027b82 */ /* 0x000e220000000800 */
[----:B------:R-:W-:Y:S01]  /*20b0*/  USHF.L.U32 UR5, UR16, 0xb, URZ ;  /* 0x0000000b10057899 */ /* 0x000fe200080006ff */
[----:B------:R-:W-:Y:S01]  /*20c0*/  LOP3.LUT R3, RZ, R7, RZ, 0x33, !PT ;  /* 0x00000007ff037212 */ /* 0x000fe200078e33ff */
[----:B------:R-:W-:Y:S02]  /*20d0*/  BSSY.RECONVERGENT B2, `(.L_x_77) ;  /* 0x0000055000027945 */ /* 0x000fe40003800200 */
[----:B------:R-:W-:-:S06]  /*20e0*/  UIADD3 UR5, UPT, UPT, UR5, UR6, URZ ;  /* 0x0000000605057290 */ /* 0x000fcc000fffe0ff */
[----:B------:R-:W-:Y:S01]  /*20f0*/  IADD3 R4, PT, PT, R4, -UR5, R3 ;  /* 0x8000000504047c10 */ /* 0x000fe2000fffe003 */
[----:B0-----:R-:W-:-:S04]  /*2100*/  IMAD R3, R2, UR4, RZ ;  /* 0x0000000402037c24 */ /* 0x001fc8000f8e02ff */
[----:B------:R-:W-:-:S05]  /*2110*/  IMAD R2, R3, -0x800, R4 ;  /* 0xfffff80003027824 */ /* 0x000fca00078e0204 */
[C---:B------:R-:W-:Y:S02]  /*2120*/  ISETP.GE.U32.AND P1, PT, R2.reuse, 0xf00, PT ;  /* 0x00000f000200780c */ /* 0x040fe40003f26070 */
[----:B------:R-:W-:Y:S01]  /*2130*/  LEA.HI R3, R2, 0x1, RZ, 0x18 ;  /* 0x0000000102037811 */ /* 0x000fe200078fc0ff */
[----:B------:R-:W-:-:S03]  /*2140*/  IMAD.MOV.U32 R2, RZ, RZ, R7 ;  /* 0x000000ffff027224 */ /* 0x000fc600078e0007 */
[----:B------:R-:W-:-:S04]  /*2150*/  LOP3.LUT R4, R3, 0xf, RZ, 0xc0, !PT ;  /* 0x0000000f03047812 */ /* 0x000fc800078ec0ff */
[----:B------:R-:W-:-:S03]  /*2160*/  ISETP.NE.AND P0, PT, R4, RZ, PT ;  /* 0x000000ff0400720c */ /* 0x000fc60003f05270 */
[----:B------:R-:W-:Y:S10]  /*2170*/  @!P1 BRA `(.L_x_78) ;  /* 0x0000000400289947 */ /* 0x000ff40003800000 */
[----:B------:R-:W-:-:S04]  /*2180*/  LEA.HI R2, R0, 0x1, RZ, 0x18 ;  /* 0x0000000100027811 */ /* 0x000fc800078fc0ff */
[----:B------:R-:W-:Y:S01]  /*2190*/  LOP3.LUT R5, R2, 0x1fffff0, RZ, 0xc0, !PT ;  /* 0x01fffff002057812 */ /* 0x000fe200078ec0ff */
[----:B------:R-:W-:-:S04]  /*21a0*/  IMAD.MOV.U32 R2, RZ, RZ, R7 ;  /* 0x000000ffff027224 */ /* 0x000fc800078e0007 */
[----:B------:R-:W-:-:S07]  /*21b0*/  IMAD.MOV R5, RZ, RZ, -R5 ;  /* 0x000000ffff057224 */ /* 0x000fce00078e0a05 */
.L_x_79:
        /* <DEDUP_REMOVED lines=8> */
[----:B--2---:R-:W-:-:S06]  /*2240*/  DSETP.GEU.AND P1, PT, R10, R6, PT ;  /* 0x000000060a00722a */ /* 0x004fcc0003f2e000 */
        /* <DEDUP_REMOVED lines=11> */
[----:B-----5:R-:W-:-:S06]  /*2300*/  DSETP.GEU.AND P1, PT, R10, R16, PT ;  /* 0x000000100a00722a */ /* 0x020fcc0003f2e000 */
[----:B------:R-:W-:Y:S02]  /*2310*/  FSEL R10, R16, R10, !P1 ;  /* 0x0000000a100a7208 */ /* 0x000fe40004800000 */
[----:B------:R-:W-:Y:S02]  /*2320*/  FSEL R11, R17, R11, !P1 ;  /* 0x0000000b110b7208 */ /* 0x000fe40004800000 */
[----:B------:R-:W5:Y:S04]  /*2330*/  LDG.E.64 R16, desc[UR14][R8.64+0x1800] ;  /* 0x0018000e08107981 */ /* 0x000f68000c1e1b00 */
[----:B------:R-:W-:-:S06]  /*2340*/  DSETP.GEU.AND P1, PT, R10, R14, PT ;  /* 0x0000000e0a00722a */ /* 0x000fcc0003f2e000 */
        /* <DEDUP_REMOVED lines=14> */
[----:B------:R0:W5:Y:S01]  /*2430*/  LDG.E.64 R24, desc[UR14][R8.64+0x3800] ;  /* 0x0038000e08187981 */ /* 0x000162000c1e1b00 */
        /* <DEDUP_REMOVED lines=30> */
.L_x_78:
[----:B------:R-:W-:Y:S05]  /*2620*/  BSYNC.RECONVERGENT B2 ;  /* 0x0000000000027941 */ /* 0x000fea0003800200 */
.L_x_77:
[----:B------:R-:W-:Y:S05]  /*2630*/  @!P0 BRA `(.L_x_76) ;  /* 0x0000000400688947 */ /* 0x000fea0003800000 */
[----:B------:R-:W-:Y:S01]  /*2640*/  ISETP.GE.U32.AND P1, PT, R4, 0x8, PT ;  /* 0x000000080400780c */ /* 0x000fe20003f26070 */
[----:B------:R-:W-:Y:S01]  /*2650*/  BSSY.RECONVERGENT B2, `(.L_x_80) ;  /* 0x0000029000027945 */ /* 0x000fe20003800200 */
[----:B------:R-:W-:-:S04]  /*2660*/  LOP3.LUT R24, R3, 0x7, RZ, 0xc0, !PT ;  /* 0x0000000703187812 */ /* 0x000fc800078ec0ff */
[----:B------:R-:W-:-:S07]  /*2670*/  ISETP.NE.AND P0, PT, R24, RZ, PT ;  /* 0x000000ff1800720c */ /* 0x000fce0003f05270 */
[----:B------:R-:W-:Y:S06]  /*2680*/  @!P1 BRA `(.L_x_81) ;  /* 0x0000000000949947 */ /* 0x000fec0003800000 */
[----:B------:R-:W-:-:S05]  /*2690*/  IADD3 R4, P1, PT, R2, UR8, RZ ;  /* 0x0000000802047c10 */ /* 0x000fca000ff3e0ff */
[----:B------:R-:W-:Y:S01]  /*26a0*/  IMAD.X R5, RZ, RZ, UR9, P1 ;  /* 0x00000009ff057e24 */ /* 0x000fe200088e06ff */
[----:B------:R-:W-:-:S04]  /*26b0*/  LEA R20, P1, R4, UR12, 0x3 ;  /* 0x0000000c04147c11 */ /* 0x000fc8000f8218ff */
        /* <DEDUP_REMOVED lines=9> */
[----:B------:R-:W-:Y:S01]  /*2750*/  VIADD R2, R2, 0x800 ;  /* 0x0000080002027836 */ /* 0x000fe20000000000 */
        /* <DEDUP_REMOVED lines=24> */
.L_x_81:
[----:B------:R-:W-:Y:S05]  /*28e0*/  BSYNC.RECONVERGENT B2 ;  /* 0x0000000000027941 */ /* 0x000fea0003800200 */
.L_x_80:
[----:B------:R-:W-:Y:S05]  /*28f0*/  @!P0 BRA `(.L_x_76) ;  /* 0x0000000000b88947 */ /* 0x000fea0003800000 */
[----:B------:R-:W-:Y:S01]  /*2900*/  ISETP.GE.U32.AND P1, PT, R24, 0x4, PT ;  /* 0x000000041800780c */ /* 0x000fe20003f26070 */
[----:B------:R-:W-:Y:S01]  /*2910*/  BSSY.RECONVERGENT B2, `(.L_x_82) ;  /* 0x0000018000027945 */ /* 0x000fe20003800200 */
[----:B------:R-:W-:-:S11]  /*2920*/  LOP3.LUT P0, RZ, R3, 0x3, RZ, 0xc0, !PT ;  /* 0x0000000303ff7812 */ /* 0x000fd6000780c0ff */
[----:B------:R-:W-:Y:S05]  /*2930*/  @!P1 BRA `(.L_x_83) ;  /* 0x0000000000549947 */ /* 0x000fea0003800000 */
[----:B------:R-:W-:-:S05]  /*2940*/  IADD3 R3, P1, PT, R2, UR8, RZ ;  /* 0x0000000802037c10 */ /* 0x000fca000ff3e0ff */
[----:B------:R-:W-:Y:S01]  /*2950*/  IMAD.X R6, RZ, RZ, UR9, P1 ;  /* 0x00000009ff067e24 */ /* 0x000fe200088e06ff */
[----:B------:R-:W-:-:S04]  /*2960*/  LEA R4, P1, R3, UR12, 0x3 ;  /* 0x0000000c03047c11 */ /* 0x000fc8000f8218ff */
[----:B------:R-:W-:-:S05]  /*2970*/  LEA.HI.X R5, R3, UR13, R6, 0x3, P1 ;  /* 0x0000000d03057c11 */ /* 0x000fca00088f1c06 */
[----:B------:R-:W2:Y:S04]  /*2980*/  LDG.E.64 R6, desc[UR14][R4.64] ;  /* 0x0000000e04067981 */ /* 0x000ea8000c1e1b00 */
[----:B------:R-:W3:Y:S04]  /*2990*/  LDG.E.64 R8, desc[UR14][R4.64+0x800] ;  /* 0x0008000e04087981 */ /* 0x000ee8000c1e1b00 */
[----:B------:R-:W4:Y:S04]  /*29a0*/  LDG.E.64 R12, desc[UR14][R4.64+0x1000] ;  /* 0x0010000e040c7981 */ /* 0x000f28000c1e1b00 */
        /* <DEDUP_REMOVED lines=13> */
[----:B------:R-:W-:-:S07]  /*2a80*/  FSEL R11, R15, R7, !P1 ;  /* 0x000000070f0b7208 */ /* 0x000fce0004800000 */
.L_x_83:
[----:B------:R-:W-:Y:S05]  /*2a90*/  BSYNC.RECONVERGENT B2 ;  /* 0x0000000000027941 */ /* 0x000fea0003800200 */
.L_x_82:
[----:B------:R-:W-:Y:S05]  /*2aa0*/  @!P0 BRA `(.L_x_76) ;  /* 0x00000000004c8947 */ /* 0x000fea0003800000 */
[----:B------:R-:W-:Y:S02]  /*2ab0*/  LOP3.LUT R0, R0, 0xffff, RZ, 0xc0, !PT ;  /* 0x0000ffff00007812 */ /* 0x000fe400078ec0ff */
[----:B------:R-:W-:Y:S02]  /*2ac0*/  IADD3 R2, P0, PT, R2, UR10, RZ ;  /* 0x0000000a02027c10 */ /* 0x000fe4000ff1e0ff */
[----:B------:R-:W-:Y:S02]  /*2ad0*/  LEA.HI R0, R0, 0x1, RZ, 0x18 ;  /* 0x0000000100007811 */ /* 0x000fe400078fc0ff */
[----:B------:R-:W-:Y:S01]  /*2ae0*/  LEA R4, P1, R2, UR12, 0x3 ;  /* 0x0000000c02047c11 */ /* 0x000fe2000f8218ff */
[----:B------:R-:W-:Y:S01]  /*2af0*/  IMAD.X R5, RZ, RZ, UR7, P0 ;  /* 0x00000007ff057e24 */ /* 0x000fe200080e06ff */
[----:B------:R-:W-:-:S04]  /*2b00*/  LOP3.LUT R0, R0, 0x3, RZ, 0xc0, !PT ;  /* 0x0000000300007812 */ /* 0x000fc800078ec0ff */
[----:B------:R-:W-:Y:S01]  /*2b10*/  LEA.HI.X R5, R2, UR13, R5, 0x3, P1 ;  /* 0x0000000d02057c11 */ /* 0x000fe200088f1c05 */
[----:B------:R-:W-:-:S07]  /*2b20*/  IMAD.MOV R0, RZ, RZ, -R0 ;  /* 0x000000ffff007224 */ /* 0x000fce00078e0a00 */
.L_x_84:
[----:B------:R-:W-:Y:S02]  /*2b30*/  IMAD.MOV.U32 R2, RZ, RZ, R4 ;  /* 0x000000ffff027224 */ /* 0x000fe400078e0004 */
[----:B------:R-:W-:-:S06]  /*2b40*/  IMAD.MOV.U32 R3, RZ, RZ, R5 ;  /* 0x000000ffff037224 */ /* 0x000fcc00078e0005 */
[----:B------:R-:W2:Y:S01]  /*2b50*/  LDG.E.64 R2, desc[UR14][R2.64] ;  /* 0x0000000e02027981 */ /* 0x000ea2000c1e1b00 */
[----:B------:R-:W-:Y:S01]  /*2b60*/  VIADD R0, R0, 0x1 ;  /* 0x0000000100007836 */ /* 0x000fe20000000000 */
[----:B------:R-:W-:-:S05]  /*2b70*/  IADD3 R4, P1, PT, R4, 0x800, RZ ;  /* 0x0000080004047810 */ /* 0x000fca0007f3e0ff */
[----:B------:R-:W-:Y:S01]  /*2b80*/  IMAD.X R5, RZ, RZ, R5, P1 ;  /* 0x000000ffff057224 */ /* 0x000fe200008e0605 */
[----:B--2---:R-:W-:-:S06]  /*2b90*/  DSETP.GEU.AND P0, PT, R10, R2, PT ;  /* 0x000000020a00722a */ /* 0x004fcc0003f0e000 */
[----:B------:R-:W-:Y:S02]  /*2ba0*/  FSEL R10, R2, R10, !P0 ;  /* 0x0000000a020a7208 */ /* 0x000fe40004000000 */
[----:B------:R-:W-:Y:S02]  /*2bb0*/  FSEL R11, R3, R11, !P0 ;  /* 0x0000000b030b7208 */ /* 0x000fe40004000000 */
[----:B------:R-:W-:-:S13]  /*2bc0*/  ISETP.NE.AND P0, PT, R0, RZ, PT ;  /* 0x000000ff0000720c */ /* 0x000fda0003f05270 */
[----:B------:R-:W-:Y:S05]  /*2bd0*/  @P0 BRA `(.L_x_84) ;  /* 0xfffffffc00d40947 */ /* 0x000fea000383ffff */
.L_x_76:
[----:B------:R-:W-:Y:S05]  /*2be0*/  BSYNC.RECONVERGENT B1 ;  /* 0x0000000000017941 */ /* 0x000fea0003800200 */
.L_x_73:
[----:B------:R-:W0:Y:S01]  /*2bf0*/  S2R R6, SR_LANEID ;  /* 0x0000000000067919 */ /* 0x000e220000000000 */
[----:B------:R-:W-:Y:S04]  /*2c00*/  SHFL.DOWN PT, R2, R10, 0x1, 0x1f ;  /* 0x08201f000a027f89 */ /* 0x000fe800000e0000 */
[----:B------:R-:W1:Y:S01]  /*2c10*/  SHFL.DOWN PT, R3, R11, 0x1, 0x1f ;  /* 0x08201f000b037f89 */ /* 0x000e6200000e0000 */
[----:B------:R-:W2:Y:S01]  /*2c20*/  S2R R9, SR_TID.X ;  /* 0x0000000000097919 */ /* 0x000ea20000002100 */
        /* <DEDUP_REMOVED lines=10> */
[----:B------:R-:W-:-:S02]  /*2cd0*/  @!P2 MOV R7, 0x400 ;  /* 0x000004000007a802 */ /* 0x000fc40000000f00 */
[----:B------:R-:W0:Y:S01]  /*2ce0*/  SHFL.DOWN PT, R3, R5, 0x2, 0x1f ;  /* 0x08401f0005037f89 */ /* 0x000e2200000e0000 */
[----:B------:R-:W1:Y:S02]  /*2cf0*/  @!P2 S2R R8, SR_CgaCtaId ;  /* 0x000000000008a919 */ /* 0x000e640000008800 */
[----:B0-----:R-:W-:-:S06]  /*2d00*/  DSETP.GEU.AND P0, PT, R4, R2, PT ;  /* 0x000000020400722a */ /* 0x001fcc0003f0e000 */
[----:B------:R-:W-:Y:S02]  /*2d10*/  @!P1 FSEL R0, R2, R0, !P0 ;  /* 0x0000000002009208 */ /* 0x000fe40004000000 */
[----:B------:R-:W-:Y:S02]  /*2d20*/  @!P1 FSEL R5, R3, R5, !P0 ;  /* 0x0000000503059208 */ /* 0x000fe40004000000 */
[----:B------:R-:W-:Y:S01]  /*2d30*/  ISETP.GT.AND P1, PT, R6, 0x1b, PT ;  /* 0x0000001b0600780c */ /* 0x000fe20003f24270 */
[----:B------:R-:W-:Y:S01]  /*2d40*/  SHFL.DOWN PT, R2, R0, 0x4, 0x1f ;  /* 0x08801f0000027f89 */ /* 0x000fe200000e0000 */
[----:B------:R-:W-:Y:S01]  /*2d50*/  IMAD.MOV.U32 R4, RZ, RZ, R0 ;  /* 0x000000ffff047224 */ /* 0x000fe200078e0000 */
[----:B-1----:R-:W-:Y:S02]  /*2d60*/  @!P2 LEA R7, R8, R7, 0x18 ;  /* 0x000000070807a211 */ /* 0x002fe400078ec0ff */
[----:B------:R-:W0:Y:S03]  /*2d70*/  SHFL.DOWN PT, R3, R5, 0x4, 0x1f ;  /* 0x08801f0005037f89 */ /* 0x000e2600000e0000 */
[----:B0-----:R-:W-:-:S06]  /*2d80*/  DSETP.GEU.AND P0, PT, R4, R2, PT ;  /* 0x000000020400722a */ /* 0x001fcc0003f0e000 */
[----:B------:R-:W-:Y:S02]  /*2d90*/  @!P1 FSEL R0, R2, R0, !P0 ;  /* 0x0000000002009208 */ /* 0x000fe40004000000 */
[----:B------:R-:W-:Y:S02]  /*2da0*/  @!P1 FSEL R5, R3, R5, !P0 ;  /* 0x0000000503059208 */ /* 0x000fe40004000000 */
[----:B------:R-:W-:Y:S01]  /*2db0*/  ISETP.GT.AND P1, PT, R6, 0x17, PT ;  /* 0x000000170600780c */ /* 0x000fe20003f24270 */
[----:B------:R-:W-:Y:S01]  /*2dc0*/  SHFL.DOWN PT, R2, R0, 0x8, 0x1f ;  /* 0x09001f0000027f89 */ /* 0x000fe200000e0000 */
[----:B------:R-:W-:-:S03]  /*2dd0*/  IMAD.MOV.U32 R4, RZ, RZ, R0 ;  /* 0x000000ffff047224 */ /* 0x000fc600078e0000 */
        /* <DEDUP_REMOVED lines=8> */
[----:B0-----:R-:W-:Y:S01]  /*2e60*/  DSETP.GEU.AND P0, PT, R4, R2, PT ;  /* 0x000000020400722a */ /* 0x001fe20003f0e000 */
[----:B--2---:R-:W-:-:S05]  /*2e70*/  @!P2 SHF.R.U32.HI R4, RZ, 0x2, R9 ;  /* 0x00000002ff04a819 */ /* 0x004fca0000011609 */
[----:B------:R-:W-:Y:S02]  /*2e80*/  FSEL R2, R2, R0, !P0 ;  /* 0x0000000002027208 */ /* 0x000fe40004000000 */
[----:B------:R-:W-:Y:S02]  /*2e90*/  FSEL R3, R3, R5, !P0 ;  /* 0x0000000503037208 */ /* 0x000fe40004000000 */
[----:B------:R-:W-:Y:S02]  /*2ea0*/  ISETP.NE.AND P0, PT, R9, RZ, PT ;  /* 0x000000ff0900720c */ /* 0x000fe40003f05270 */
[----:B------:R-:W-:Y:S02]  /*2eb0*/  @!P2 LOP3.LUT R4, R4, 0xf8, RZ, 0xc0, !PT ;  /* 0x000000f80404a812 */ /* 0x000fe400078ec0ff */
[----:B------:R-:W-:-:S03]  /*2ec0*/  FSEL R5, R5, R3, P1 ;  /* 0x0000000305057208 */ /* 0x000fc60000800000 */
[----:B------:R-:W-:Y:S01]  /*2ed0*/  @!P2 IMAD.IADD R7, R4, 0x1, R7 ;  /* 0x000000010407a824 */ /* 0x000fe200078e0207 */
[----:B------:R-:W-:-:S04]  /*2ee0*/  FSEL R4, R0, R2, P1 ;  /* 0x0000000200047208 */ /* 0x000fc80000800000 */
[----:B------:R0:W-:Y:S01]  /*2ef0*/  @!P2 STS.64 [R7+0x8], R2 ;  /* 0x000008020700a388 */ /* 0x0001e20000000a00 */
[----:B------:R-:W-:Y:S06]  /*2f00*/  BAR.SYNC.DEFER_BLOCKING 0x0 ;  /* 0x0000000000007b1d */ /* 0x000fec0000010000 */
[----:B------:R-:W-:Y:S05]  /*2f10*/  @P0 BRA `(.L_x_72) ;  /* 0x0000000000700947 */ /* 0x000fea0003800000 */
[----:B------:R-:W1:Y:S01]  /*2f20*/  S2UR UR5, SR_CgaCtaId ;  /* 0x00000000000579c3 */ /* 0x000e620000008800 */
[----:B------:R-:W-:Y:S02]  /*2f30*/  UMOV UR4, 0x400 ;  /* 0x0000040000047882 */ /* 0x000fe40000000000 */
[----:B-1----:R-:W-:-:S09]  /*2f40*/  ULEA UR4, UR5, UR4, 0x18 ;  /* 0x0000000405047291 */ /* 0x002fd2000f8ec0ff */
[----:B------:R-:W1:Y:S04]  /*2f50*/  LDS.128 R12, [UR4+0x10] ;  /* 0x00001004ff0c7984 */ /* 0x000e680008000c00 */
[----:B------:R-:W2:Y:S01]  /*2f60*/  LDS.128 R8, [UR4+0x20] ;  /* 0x00002004ff087984 */ /* 0x000ea20008000c00 */
[----:B-1----:R-:W-:-:S06]  /*2f70*/  DSETP.GEU.AND P1, PT, R4, R12, PT ;  /* 0x0000000c0400722a */ /* 0x002fcc0003f2e000 */
[----:B0-----:R-:W-:Y:S02]  /*2f80*/  FSEL R2, R12, R4, !P1 ;  /* 0x000000040c027208 */ /* 0x001fe40004800000 */
[----:B------:R-:W-:Y:S02]  /*2f90*/  FSEL R3, R13, R5, !P1 ;  /* 0x000000050d037208 */ /* 0x000fe40004800000 */
[----:B------:R-:W0:Y:S04]  /*2fa0*/  LDS.128 R4, [UR4+0x30] ;  /* 0x00003004ff047984 */ /* 0x000e280008000c00 */
[----:B------:R-:W-:-:S06]  /*2fb0*/  DSETP.GEU.AND P1, PT, R2, R14, PT ;  /* 0x0000000e0200722a */ /* 0x000fcc0003f2e000 */
[----:B------:R-:W-:Y:S02]  /*2fc0*/  FSEL R2, R14, R2, !P1 ;  /* 0x000000020e027208 */ /* 0x000fe40004800000 */
[----:B------:R-:W-:-:S06]  /*2fd0*/  FSEL R3, R15, R3, !P1 ;  /* 0x000000030f037208 */ /* 0x000fcc0004800000 */
[----:B--2---:R-:W-:-:S06]  /*2fe0*/  DSETP.GEU.AND P1, PT, R2, R8, PT ;  /* 0x000000080200722a */ /* 0x004fcc0003f2e000 */
        /* <DEDUP_REMOVED lines=15> */
.L_x_72:
[----:B------:R-:W-:Y:S05]  /*30e0*/  BSYNC.RECONVERGENT B0 ;  /* 0x0000000000007941 */ /* 0x000fea0003800200 */
.L_x_57:
[----:B------:R-:W-:Y:S05]  /*30f0*/  @P0 EXIT ;  /* 0x000000000000094d */ /* 0x000fea0003800000 */
[----:B------:R-:W2:Y:S02]  /*3100*/  LDCU.64 UR4, c[0x0][0x388] ;  /* 0x00007100ff0477ac */ /* 0x000ea40008000a00 */
[----:B--2---:R-:W-:-:S06]  /*3110*/  UIMAD.WIDE.U32 UR4, UR16, 0x8, UR4 ;  /* 0x00000008100478a5 */ /* 0x004fcc000f8e0004 */
[----:B0-----:R-:W-:Y:S02]  /*3120*/  IMAD.U32 R2, RZ, RZ, UR4 ;  /* 0x00000004ff027e24 */ /* 0x001fe4000f8e00ff */
[----:B------:R-:W-:-:S05]  /*3130*/  IMAD.U32 R3, RZ, RZ, UR5 ;  /* 0x00000005ff037e24 */ /* 0x000fca000f8e00ff */
[----:B------:R-:W-:Y:S01]  /*3140*/  STG.E.64 desc[UR14][R2.64], R4 ;  /* 0x0000000402007986 */ /* 0x000fe2000c101b0e */
[----:B------:R-:W-:Y:S05]  /*3150*/  EXIT ;  /* 0x000000000000794d */ /* 0x000fea0003800000 */
.L_x_85:
        /* <DEDUP_REMOVED lines=10> */
.L_x_238:


//--------------------- .text._ZN3cub18CUB_300001_SM_10006detail6reduce28DeviceReduceSingleTileKernelINS2_10policy_hubIdyN4cuda3__47maximumIdEEE10Policy1000EN6thrust24THRUST_300001_SM_1000_NS10device_ptrIdEEPdyS8_ddNS5_3std3__410__identityEEEvT0_T1_T2_T3_T4_T6_ --------------------------
	.section	.text._ZN3cub18CUB_300001_SM_10006detail6reduce28DeviceReduceSingleTileKernelINS2_10policy_hubIdyN4cuda3__47maximumIdEEE10Policy1000EN6thrust24THRUST_300001_SM_1000_NS10device_ptrIdEEPdyS8_ddNS5_3std3__410__identityEEEvT0_T1_T2_T3_T4_T6_,"ax",@progbits
	.align	128
        .global         _ZN3cub18CUB_300001_SM_10006detail6reduce28DeviceReduceSingleTileKernelINS2_10policy_hubIdyN4cuda3__47maximumIdEEE10Policy1000EN6thrust24THRUST_300001_SM_1000_NS10device_ptrIdEEPdyS8_ddNS5_3std3__410__identityEEEvT0_T1_T2_T3_T4_T6_
        .type           _ZN3cub18CUB_300001_SM_10006detail6reduce28DeviceReduceSingleTileKernelINS2_10policy_hubIdyN4cuda3__47maximumIdEEE10Policy1000EN6thrust24THRUST_300001_SM_1000_NS10device_ptrIdEEPdyS8_ddNS5_3std3__410__identityEEEvT0_T1_T2_T3_T4_T6_,@function
        .size           _ZN3cub18CUB_300001_SM_10006detail6reduce28DeviceReduceSingleTileKernelINS2_10policy_hubIdyN4cuda3__47maximumIdEEE10Policy1000EN6thrust24THRUST_300001_SM_1000_NS10device_ptrIdEEPdyS8_ddNS5_3std3__410__identityEEEvT0_T1_T2_T3_T4_T6_,(.L_x_239 - _ZN3cub18CUB_300001_SM_10006detail6reduce28DeviceReduceSingleTileKernelINS2_10policy_hubIdyN4cuda3__47maximumIdEEE10Policy1000EN6thrust24THRUST_300001_SM_1000_NS10device_ptrIdEEPdyS8_ddNS5_3std3__410__identityEEEvT0_T1_T2_T3_T4_T6_)
        .other          _ZN3cub18CUB_300001_SM_10006detail6reduce28DeviceReduceSingleTileKernelINS2_10policy_hubIdyN4cuda3__47maximumIdEEE10Policy1000EN6thrust24THRUST_300001_SM_1000_NS10device_ptrIdEEPdyS8_ddNS5_3std3__410__identityEEEvT0_T1_T2_T3_T4_T6_,@"STO_CUDA_ENTRY STV_DEFAULT"
_ZN3cub18CUB_300001_SM_10006detail6reduce28DeviceReduceSingleTileKernelINS2_10policy_hubIdyN4cuda3__47maximumIdEEE10Policy1000EN6thrust24THRUST_300001_SM_1000_NS10device_ptrIdEEPdyS8_ddNS5_3std3__410__identityEEEvT0_T1_T2_T3_T4_T6_:
.text._ZN3cub18CUB_300001_SM_10006detail6reduce28DeviceReduceSingleTileKernelINS2_10policy_hubIdyN4cuda3__47maximumIdEEE10Policy1000EN6thrust24THRUST_300001_SM_1000_NS10device_ptrIdEEPdyS8_ddNS5_3std3__410__identityEEEvT0_T1_T2_T3_T4_T6_:
[----:B------:R-:W-:Y:S01]  /*0000*/  LDC R1, c[0x0][0x37c] ;  /* 0x0000df00ff017b82 */ /* 0x000fe20000000800 */
[----:B------:R-:W0:Y:S01]  /*0010*/  LDCU.64 UR4, c[0x0][0x390] ;  /* 0x00007200ff0477ac */ /* 0x000e220008000a00 */
[----:B------:R-:W1:Y:S01]  /*0020*/  LDCU.64 UR6, c[0x0][0x358] ;  /* 0x00006b00ff0677ac */ /* 0x000e620008000a00 */
[----:B0-----:R-:W-:Y:S02]  /*0030*/  IMAD.U32 R8, RZ, RZ, UR4 ;  /* 0x00000004ff087e24 */ /* 0x001fe4000f8e00ff */
[----:B------:R-:W-:-:S03]  /*0040*/  IMAD.U32 R9, RZ, RZ, UR5 ;  /* 0x00000005ff097e24 */ /* 0x000fc6000f8e00ff */
[----:B------:R-:W-:-:S04]  /*0050*/  ISETP.NE.U32.AND P0, PT, R8, RZ, PT ;  /* 0x000000ff0800720c */ /* 0x000fc80003f05070 */
[----:B------:R-:W-:-:S13]  /*0060*/  ISETP.NE.AND.EX P0, PT, R9, RZ, PT, P0 ;  /* 0x000000ff0900720c */ /* 0x000fda0003f05300 */
        /* <DEDUP_REMOVED lines=8> */
.L_x_86:
[----:B------:R-:W-:Y:S01]  /*00f0*/  ISETP.GT.U32.AND P0, PT, R8, 0x7ff, PT ;  /* 0x000007ff0800780c */ /* 0x000fe20003f04070 */
[----:B------:R-:W-:Y:S03]  /*0100*/  BSSY.RECONVERGENT B0, `(.L_x_87) ;  /* 0x00002df000007945 */ /* 0x000fe60003800200 */
[----:B------:R-:W-:-:S13]  /*0110*/  ISETP.GT.U32.AND.EX P0, PT, R9, RZ, PT, P0 ;  /* 0x000000ff0900720c */ /* 0x000fda0003f04100 */
[----:B------:R-:W-:Y:S05]  /*0120*/  @P0 BRA `(.L_x_88) ;  /* 0x0000001400f40947 */ /* 0x000fea0003800000 */
[----:B------:R-:W0:Y:S01]  /*0130*/  S2R R0, SR_TID.X ;  /* 0x0000000000007919 */ /* 0x000e220000002100 */
[----:B------:R-:W-:Y:S01]  /*0140*/  BSSY.RECONVERGENT B1, `(.L_x_89) ;  /* 0x0000009000017945 */ /* 0x000fe20003800200 */
[----:B------:R-:W-:Y:S02]  /*0150*/  CS2R R4, SRZ ;  /* 0x0000000000047805 */ /* 0x000fe4000001ff00 */
[----:B0-----:R-:W-:Y:S01]  /*0160*/  ISETP.GE.U32.AND P0, PT, R0, R8, PT ;  /* 0x000000080000720c */ /* 0x001fe20003f06070 */
[----:B------:R-:W-:-:S12]  /*0170*/  IMAD.MOV.U32 R2, RZ, RZ, R0 ;  /* 0x000000ffff027224 */ /* 0x000fd800078e0000 */
[----:B------:R-:W-:Y:S05]  /*0180*/  @P0 BRA `(.L_x_90) ;  /* 0x0000000000100947 */ /* 0x000fea0003800000 */
[----:B------:R-:W0:Y:S02]  /*0190*/  LDC.64 R4, c[0x0][0x380] ;  /* 0x0000e000ff047b82 */ /* 0x000e240000000a00 */
[----:B0-----:R-:W-:-:S06]  /*01a0*/  IMAD.WIDE.U32 R4, R0, 0x8, R4 ;  /* 0x0000000800047825 */ /* 0x001fcc00078e0004 */
[----:B------:R-:W5:Y:S01]  /*01b0*/  LDG.E.64 R4, desc[UR6][R4.64] ;  /* 0x0000000604047981 */ /* 0x000f62000c1e1b00 */
[----:B------:R-:W-:-:S07]  /*01c0*/  VIADD R2, R0, 0x100 ;  /* 0x0000010000027836 */ /* 0x000fce0000000000 */
.L_x_90:
[----:B------:R-:W-:Y:S05]  /*01d0*/  BSYNC.RECONVERGENT B1 ;  /* 0x0000000000017941 */ /* 0x000fea0003800200 */
.L_x_89:
[----:B------:R-:W-:Y:S01]  /*01e0*/  ISETP.GE.U32.AND P0, PT, R2, R8, PT ;  /* 0x000000080200720c */ /* 0x000fe20003f06070 */
[----:B------:R-:W-:-:S12]  /*01f0*/  BSSY.RECONVERGENT B1, `(.L_x_91) ;  /* 0x00000a7000017945 */ /* 0x000fd80003800200 */
[----:B------:R-:W-:Y:S05]  /*0200*/  @P0 BRA `(.L_x_92) ;  /* 0x0000000800940947 */ /* 0x000fea0003800000 */
[----:B------:R-:W-:Y:S01]  /*0210*/  LOP3.LUT R3, RZ, R2, RZ, 0x33, !PT ;  /* 0x00000002ff037212 */ /* 0x000fe200078e33ff */
[----:B------:R-:W-:Y:S04]  /*0220*/  BSSY.RECONVERGENT B2, `(.L_x_93) ;  /* 0x0000053000027945 */ /* 0x000fe80003800200 */
[----:B------:R-:W-:-:S05]  /*0230*/  IMAD.IADD R6, R3, 0x1, R8 ;  /* 0x0000000103067824 */ /* 0x000fca00078e0208 */
[C---:B------:R-:W-:Y:S02]  /*0240*/  ISETP.GE.U32.AND P1, PT, R6.reuse, 0xf00, PT ;  /* 0x00000f000600780c */ /* 0x040fe40003f26070 */
[----:B------:R-:W-:-:S04]  /*0250*/  LEA.HI R3, R6, 0x1, RZ, 0x18 ;  /* 0x0000000106037811 */ /* 0x000fc800078fc0ff */
[----:B------:R-:W-:-:S04]  /*0260*/  LOP3.LUT R43, R3, 0xf, RZ, 0xc0, !PT ;  /* 0x0000000f032b7812 */ /* 0x000fc800078ec0ff */
[----:B------:R-:W-:-:S03]  /*0270*/  ISETP.NE.AND P0, PT, R43, RZ, PT ;  /* 0x000000ff2b00720c */ /* 0x000fc60003f05270 */
[----:B------:R-:W-:Y:S10]  /*0280*/  @!P1 BRA `(.L_x_94) ;  /* 0x0000000400309947 */ /* 0x000ff40003800000 */
[----:B------:R-:W0:Y:S01]  /*0290*/  LDC.64 R6, c[0x0][0x380] ;  /* 0x0000e000ff067b82 */ /* 0x000e220000000a00 */
[----:B------:R-:W-:-:S05]  /*02a0*/  LOP3.LUT R42, R3, 0x1fffff0, RZ, 0xc0, !PT ;  /* 0x01fffff0032a7812 */ /* 0x000fca00078ec0ff */
[----:B------:R-:W-:Y:S02]  /*02b0*/  IMAD.MOV R42, RZ, RZ, -R42 ;  /* 0x000000ffff2a7224 */ /* 0x000fe400078e0a2a */
[----:B0-----:R-:W-:-:S03]  /*02c0*/  IMAD.WIDE.U32 R6, R2, 0x8, R6 ;  /* 0x0000000802067825 */ /* 0x001fc600078e0006 */
[----:B------:R-:W-:-:S05]  /*02d0*/  IADD3 R6, P1, PT, R6, 0x4000, RZ ;  /* 0x0000400006067810 */ /* 0x000fca0007f3e0ff */
[----:B------:R-:W-:-:S08]  /*02e0*/  IMAD.X R7, RZ, RZ, R7, P1 ;  /* 0x000000ffff077224 */ /* 0x000fd000008e0607 */
.L_x_95:
[----:B------:R-:W2:Y:S04]  /*02f0*/  LDG.E.64 R10, desc[UR6][R6.64+-0x4000] ;  /* 0xffc00006060a7981 */ /* 0x000ea8000c1e1b00 */
[----:B------:R-:W3:Y:S04]  /*0300*/  LDG.E.64 R12, desc[UR6][R6.64+-0x3800] ;  /* 0xffc80006060c7981 */ /* 0x000ee8000c1e1b00 */
[----:B------:R-:W4:Y:S04]  /*0310*/  LDG.E.64 R14, desc[UR6][R6.64+-0x3000] ;  /* 0xffd00006060e7981 */ /* 0x000f28000c1e1b00 */
        /* <DEDUP_REMOVED lines=12> */
[----:B------:R0:W4:Y:S01]  /*03e0*/  LDG.E.64 R40, desc[UR6][R6.64+0x3800] ;  /* 0x0038000606287981 */ /* 0x000122000c1e1b00 */
[----:B------:R-:W-:-:S02]  /*03f0*/  VIADD R42, R42, 0x10 ;  /* 0x000000102a2a7836 */ /* 0x000fc40000000000 */
[----:B------:R-:W-:-:S03]  /*0400*/  VIADD R2, R2, 0x1000 ;  /* 0x0000100002027836 */ /* 0x000fc60000000000 */
[----:B------:R-:W-:Y:S02]  /*0410*/  ISETP.NE.AND P2, PT, R42, RZ, PT ;  /* 0x000000ff2a00720c */ /* 0x000fe40003f45270 */
[----:B0-----:R-:W-:-:S05]  /*0420*/  IADD3 R6, P3, PT, R6, 0x8000, RZ ;  /* 0x0000800006067810 */ /* 0x001fca0007f7e0ff */
[----:B------:R-:W-:Y:S01]  /*0430*/  IMAD.X R7, RZ, RZ, R7, P3 ;  /* 0x000000ffff077224 */ /* 0x000fe200018e0607 */
        /* <DEDUP_REMOVED lines=49> */
.L_x_94:
[----:B------:R-:W-:Y:S05]  /*0750*/  BSYNC.RECONVERGENT B2 ;  /* 0x0000000000027941 */ /* 0x000fea0003800200 */
.L_x_93:
[----:B------:R-:W-:Y:S05]  /*0760*/  @!P0 BRA `(.L_x_92) ;  /* 0x00000004003c8947 */ /* 0x000fea0003800000 */
[----:B------:R-:W-:Y:S01]  /*0770*/  ISETP.GE.U32.AND P1, PT, R43, 0x8, PT ;  /* 0x000000082b00780c */ /* 0x000fe20003f26070 */
[----:B------:R-:W-:Y:S01]  /*0780*/  BSSY.RECONVERGENT B2, `(.L_x_96) ;  /* 0x0000027000027945 */ /* 0x000fe20003800200 */
[----:B------:R-:W-:-:S04]  /*0790*/  LOP3.LUT R26, R3, 0x7, RZ, 0xc0, !PT ;  /* 0x00000007031a7812 */ /* 0x000fc800078ec0ff */
[----:B------:R-:W-:-:S07]  /*07a0*/  ISETP.NE.AND P0, PT, R26, RZ, PT ;  /* 0x000000ff1a00720c */ /* 0x000fce0003f05270 */
[----:B------:R-:W-:Y:S06]  /*07b0*/  @!P1 BRA `(.L_x_97) ;  /* 0x00000000008c9947 */ /* 0x000fec0003800000 */
[----:B------:R-:W0:Y:S02]  /*07c0*/  LDC.64 R10, c[0x0][0x380] ;  /* 0x0000e000ff0a7b82 */ /* 0x000e240000000a00 */
[----:B0-----:R-:W-:-:S05]  /*07d0*/  IMAD.WIDE R10, R2, 0x8, R10 ;  /* 0x00000008020a7825 */ /* 0x001fca00078e020a */
        /* <DEDUP_REMOVED lines=33> */
.L_x_97:
[----:B------:R-:W-:Y:S05]  /*09f0*/  BSYNC.RECONVERGENT B2 ;  /* 0x0000000000027941 */ /* 0x000fea0003800200 */
.L_x_96:
        /* <DEDUP_REMOVED lines=25> */
.L_x_99:
[----:B------:R-:W-:Y:S05]  /*0b90*/  BSYNC.RECONVERGENT B2 ;  /* 0x0000000000027941 */ /* 0x000fea0003800200 */
.L_x_98:
[----:B------:R-:W-:Y:S05]  /*0ba0*/  @!P0 BRA `(.L_x_92) ;  /* 0x00000000002c8947 */ /* 0x000fea0003800000 */
[----:B------:R-:W0:Y:S01]  /*0bb0*/  LDC.64 R10, c[0x0][0x380] ;  /* 0x0000e000ff0a7b82 */ /* 0x000e220000000a00 */
[----:B------:R-:W-:-:S07]  /*0bc0*/  IMAD.MOV R3, RZ, RZ, -R3 ;  /* 0x000000ffff037224 */ /* 0x000fce00078e0a03 */
.L_x_100:
[----:B0-----:R-:W-:-:S06]  /*0bd0*/  IMAD.WIDE R6, R2, 0x8, R10 ;  /* 0x0000000802067825 */ /* 0x001fcc00078e020a */
        /* <DEDUP_REMOVED lines=8> */
.L_x_92:
[----:B------:R-:W-:Y:S05]  /*0c60*/  BSYNC.RECONVERGENT B1 ;  /* 0x0000000000017941 */ /* 0x000fea0003800200 */
.L_x_91:
[----:B------:R-:W-:-:S04]  /*0c70*/  ISETP.GE.U32.AND P0, PT, R8, 0x100, PT ;  /* 0x000001000800780c */ /* 0x000fc80003f06070 */
[----:B------:R-:W-:-:S13]  /*0c80*/  ISETP.GE.U32.AND.EX P0, PT, R9, RZ, PT, P0 ;  /* 0x000000ff0900720c */ /* 0x000fda0003f06100 */
        /* <DEDUP_REMOVED lines=17> */
[----:B------:R-:W1:Y:S04]  /*0da0*/  @!P2 S2R R7, SR_CgaCtaId ;  /* 0x000000000007a919 */ /* 0x000e680000008800 */
        /* <DEDUP_REMOVED lines=19> */
[----:B------:R-:W-:-:S03]  /*0ee0*/  @!P0 FSEL R11, R3, R11, !P1 ;  /* 0x0000000b030b8208 */ /* 0x000fc60004800000 */
[----:B------:R-:W-:Y:S01]  /*0ef0*/  SHFL.DOWN PT, R2, R9, 0x10, 0x1f ;  /* 0x0a001f0009027f89 */ /* 0x000fe200000e0000 */
[----:B------:R-:W-:Y:S02]  /*0f00*/  IMAD.MOV.U32 R4, RZ, RZ, R9 ;  /* 0x000000ffff047224 */ /* 0x000fe400078e0009 */
[----:B------:R-:W-:Y:S01]  /*0f10*/  IMAD.MOV.U32 R5, RZ, RZ, R11 ;  /* 0x000000ffff057224 */ /* 0x000fe200078e000b */
[----:B------:R-:W0:Y:S05]  /*0f20*/  SHFL.DOWN PT, R3, R11, 0x10, 0x1f ;  /* 0x0a001f000b037f89 */ /* 0x000e2a00000e0000 */
[----:B0-----:R-:W-:Y:S01]  /*0f30*/  DSETP.GEU.AND P0, PT, R4, R2, PT ;  /* 0x000000020400722a */ /* 0x001fe20003f0e000 */
[----:B------:R-:W-:-:S04]  /*0f40*/  @!P2 SHF.R.U32.HI R4, RZ, 0x2, R0 ;  /* 0x00000002ff04a819 */ /* 0x000fc80000011600 */
[----:B------:R-:W-:Y:S02]  /*0f50*/  @!P2 LOP3.LUT R6, R4, 0xf8, RZ, 0xc0, !PT ;  /* 0x000000f80406a812 */ /* 0x000fe400078ec0ff */
[----:B------:R-:W-:Y:S02]  /*0f60*/  FSEL R4, R2, R9, !P0 ;  /* 0x0000000902047208 */ /* 0x000fe40004000000 */
[----:B------:R-:W-:Y:S01]  /*0f70*/  FSEL R5, R3, R11, !P0 ;  /* 0x0000000b03057208 */ /* 0x000fe20004000000 */
[----:B------:R-:W-:Y:S01]  /*0f80*/  @!P2 IMAD.IADD R7, R6, 0x1, R7 ;  /* 0x000000010607a824 */ /* 0x000fe200078e0207 */
[----:B------:R-:W-:-:S04]  /*0f90*/  ISETP.GT.AND P0, PT, R8, 0xf, PT ;  /* 0x0000000f0800780c */ /* 0x000fc80003f04270 */
[----:B------:R1:W-:Y:S01]  /*0fa0*/  @!P2 STS.64 [R7+0x8], R4 ;  /* 0x000008040700a388 */ /* 0x0003e20000000a00 */
[----:B------:R-:W-:Y:S01]  /*0fb0*/  BAR.SYNC.DEFER_BLOCKING 0x0 ;  /* 0x0000000000007b1d */ /* 0x000fe20000010000 */
[----:B------:R-:W-:Y:S02]  /*0fc0*/  ISETP.NE.AND P2, PT, R0, RZ, PT ;  /* 0x000000ff0000720c */ /* 0x000fe40003f45270 */
[----:B------:R-:W-:Y:S02]  /*0fd0*/  FSEL R2, R9, R4, P0 ;  /* 0x0000000409027208 */ /* 0x000fe40000000000 */
[----:B------:R-:W-:-:S09]  /*0fe0*/  FSEL R3, R11, R5, P0 ;  /* 0x000000050b037208 */ /* 0x000fd20000000000 */
[----:B-1----:R-:W-:Y:S05]  /*0ff0*/  @P2 BRA `(.L_x_102) ;  /* 0x0000001c00bc2947 */ /* 0x002fea0003800000 */
[----:B------:R-:W0:Y:S01]  /*1000*/  S2UR UR5, SR_CgaCtaId ;  /* 0x00000000000579c3 */ /* 0x000e220000008800 */
[----:B------:R-:W-:Y:S02]  /*1010*/  UMOV UR4, 0x400 ;  /* 0x0000040000047882 */ /* 0x000fe40000000000 */
[----:B0-----:R-:W-:-:S09]  /*1020*/  ULEA UR4, UR5, UR4, 0x18 ;  /* 0x0000000405047291 */ /* 0x001fd2000f8ec0ff */
[----:B------:R-:W0:Y:S04]  /*1030*/  LDS.128 R4, [UR4+0x10] ;  /* 0x00001004ff047984 */ /* 0x000e280008000c00 */
[----:B------:R-:W1:Y:S04]  /*1040*/  LDS.128 R8, [UR4+0x20] ;  /* 0x00002004ff087984 */ /* 0x000e680008000c00 */
[----:B------:R-:W2:Y:S01]  /*1050*/  LDS.128 R12, [UR4+0x30] ;  /* 0x00003004ff0c7984 */ /* 0x000ea20008000c00 */
        /* <DEDUP_REMOVED lines=8> */
[----:B------:R-:W-:Y:S02]  /*10e0*/  FSEL R5, R9, R3, !P0 ;  /* 0x0000000309057208 */ /* 0x000fe40004000000 */
[----:B------:R-:W0:Y:S04]  /*10f0*/  LDS.64 R2, [UR4+0x40] ;  /* 0x00004004ff027984 */ /* 0x000e280008000a00 */
[----:B------:R-:W-:-:S06]  /*1100*/  DSETP.GEU.AND P0, PT, R4, R10, PT ;  /* 0x0000000a0400722a */ /* 0x000fcc0003f0e000 */
[----:B------:R-:W-:Y:S02]  /*1110*/  FSEL R4, R10, R4, !P0 ;  /* 0x000000040a047208 */ /* 0x000fe40004000000 */
[----:B------:R-:W-:-:S06]  /*1120*/  FSEL R5, R11, R5, !P0 ;  /* 0x000000050b057208 */ /* 0x000fcc0004000000 */
[----:B--2---:R-:W-:-:S06]  /*1130*/  DSETP.GEU.AND P0, PT, R4, R12, PT ;  /* 0x0000000c0400722a */ /* 0x004fcc0003f0e000 */
[----:B------:R-:W-:Y:S02]  /*1140*/  FSEL R4, R12, R4, !P0 ;  /* 0x000000040c047208 */ /* 0x000fe40004000000 */
[----:B------:R-:W-:-:S06]  /*1150*/  FSEL R5, R13, R5, !P0 ;  /* 0x000000050d057208 */ /* 0x000fcc0004000000 */
[----:B------:R-:W-:-:S06]  /*1160*/  DSETP.GEU.AND P0, PT, R4, R14, PT ;  /* 0x0000000e0400722a */ /* 0x000fcc0003f0e000 */
[----:B------:R-:W-:Y:S02]  /*1170*/  FSEL R4, R14, R4, !P0 ;  /* 0x000000040e047208 */ /* 0x000fe40004000000 */
[----:B------:R-:W-:-:S06]  /*1180*/  FSEL R5, R15, R5, !P0 ;  /* 0x000000050f057208 */ /* 0x000fcc0004000000 */
[----:B0-----:R-:W-:-:S06]  /*1190*/  DSETP.GEU.AND P0, PT, R4, R2, PT ;  /* 0x000000020400722a */ /* 0x001fcc0003f0e000 */
[----:B------:R-:W-:Y:S02]  /*11a0*/  FSEL R2, R2, R4, !P0 ;  /* 0x0000000402027208 */ /* 0x000fe40004000000 */
[----:B------:R-:W-:Y:S01]  /*11b0*/  FSEL R3, R3, R5, !P0 ;  /* 0x0000000503037208 */ /* 0x000fe20004000000 */
[----:B------:R-:W-:Y:S06]  /*11c0*/  BRA `(.L_x_102) ;  /* 0x0000001c00487947 */ /* 0x000fec0003800000 */
.L_x_101:
[----:B------:R-:W-:Y:S01]  /*11d0*/  LOP3.LUT R2, R0, 0x3e0, RZ, 0xc0, !PT ;  /* 0x000003e000027812 */ /* 0x000fe200078ec0ff */
[----:B------:R-:W0:Y:S03]  /*11e0*/  S2R R12, SR_LANEID ;  /* 0x00000000000c7919 */ /* 0x000e260000000000 */
[----:B------:R-:W-:Y:S01]  /*11f0*/  LOP3.LUT R7, RZ, R2, RZ, 0x33, !PT ;  /* 0x00000002ff077212 */ /* 0x000fe200078e33ff */
[----:B------:R-:W-:-:S04]  /*1200*/  VIADD R3, R2, 0x20 ;  /* 0x0000002002037836 */ /* 0x000fc80000000000 */
[----:B------:R-:W-:Y:S01]  /*1210*/  IMAD.IADD R7, R7, 0x1, R8 ;  /* 0x0000000107077824 */ /* 0x000fe200078e0208 */
[----:B------:R-:W-:-:S04]  /*1220*/  ISETP.GT.U32.AND P0, PT, R3, R8, PT ;  /* 0x000000080300720c */ /* 0x000fc80003f04070 */
        /* <DEDUP_REMOVED lines=29> */
[C---:B------:R-:W-:Y:S02]  /*1400*/  ISETP.NE.AND P0, PT, R12.reuse, RZ, PT ;  /* 0x000000ff0c00720c */ /* 0x040fe40003f05270 */
[----:B------:R-:W0:Y:S11]  /*1410*/  SHFL.DOWN PT, R3, R5, 0x8, R7 ;  /* 0x0900000005037989 */ /* 0x000e3600000e0007 */
[----:B------:R-:W1:Y:S01]  /*1420*/  @!P0 S2R R11, SR_CgaCtaId ;  /* 0x00000000000b8919 */ /* 0x000e620000008800 */
[----:B------:R-:W-:Y:S01]  /*1430*/  @!P0 MOV R6, 0x400 ;  /* 0x0000040000068802 */ /* 0x000fe20000000f00 */
[----:B0-----:R-:W-:Y:S01]  /*1440*/  DSETP.GEU.AND P2, PT, R4, R2, PT ;  /* 0x000000020400722a */ /* 0x001fe20003f4e000 */
[----:B------:R-:W-:-:S05]  /*1450*/  VIADD R4, R12, 0x10 ;  /* 0x000000100c047836 */ /* 0x000fca0000000000 */
[----:B------:R-:W-:Y:S02]  /*1460*/  @!P1 FSEL R10, R2, R10, !P2 ;  /* 0x0000000a020a9208 */ /* 0x000fe40005000000 */
[----:B------:R-:W-:Y:S02]  /*1470*/  @!P1 FSEL R5, R3, R5, !P2 ;  /* 0x0000000503059208 */ /* 0x000fe40005000000 */
[----:B------:R-:W-:Y:S01]  /*1480*/  ISETP.GT.AND P1, PT, R4, R7, PT ;  /* 0x000000070400720c */ /* 0x000fe20003f24270 */
[----:B------:R-:W-:Y:S01]  /*1490*/  SHFL.DOWN PT, R2, R10, 0x10, R7 ;  /* 0x0a0000000a027989 */ /* 0x000fe200000e0007 */
[----:B------:R-:W-:-:S03]  /*14a0*/  IMAD.MOV.U32 R4, RZ, RZ, R10 ;  /* 0x000000ffff047224 */ /* 0x000fc600078e000a */
[----:B------:R-:W0:Y:S01]  /*14b0*/  SHFL.DOWN PT, R3, R5, 0x10, R7 ;  /* 0x0a00000005037989 */ /* 0x000e2200000e0007 */
[----:B-1----:R-:W-:Y:S02]  /*14c0*/  @!P0 LEA R11, R11, R6, 0x18 ;  /* 0x000000060b0b8211 */ /* 0x002fe400078ec0ff */
[----:B0-----:R-:W-:Y:S01]  /*14d0*/  DSETP.GEU.AND P2, PT, R4, R2, PT ;  /* 0x000000020400722a */ /* 0x001fe20003f4e000 */
[----:B------:R-:W-:-:S05]  /*14e0*/  @!P0 SHF.R.U32.HI R4, RZ, 0x2, R0 ;  /* 0x00000002ff048819 */ /* 0x000fca0000011600 */
[----:B------:R-:W-:Y:S02]  /*14f0*/  @!P1 FSEL R10, R2, R10, !P2 ;  /* 0x0000000a020a9208 */ /* 0x000fe40005000000 */
[----:B------:R-:W-:Y:S02]  /*1500*/  @!P1 FSEL R5, R3, R5, !P2 ;  /* 0x0000000503059208 */ /* 0x000fe40005000000 */
[----:B------:R-:W-:Y:S01]  /*1510*/  ISETP.NE.AND P2, PT, R0, RZ, PT ;  /* 0x000000ff0000720c */ /* 0x000fe20003f45270 */
[----:B------:R-:W-:Y:S01]  /*1520*/  IMAD.MOV.U32 R2, RZ, RZ, R10 ;  /* 0x000000ffff027224 */ /* 0x000fe200078e000a */
[----:B------:R-:W-:Y:S01]  /*1530*/  @!P0 LOP3.LUT R4, R4, 0xf8, RZ, 0xc0, !PT ;  /* 0x000000f804048812 */ /* 0x000fe200078ec0ff */
[----:B------:R-:W-:-:S04]  /*1540*/  IMAD.MOV.U32 R3, RZ, RZ, R5 ;  /* 0x000000ffff037224 */ /* 0x000fc800078e0005 */
[----:B------:R-:W-:-:S05]  /*1550*/  @!P0 IMAD.IADD R11, R4, 0x1, R11 ;  /* 0x00000001040b8824 */ /* 0x000fca00078e020b */
[----:B------:R0:W-:Y:S01]  /*1560*/  @!P0 STS.64 [R11+0x8], R2 ;  /* 0x000008020b008388 */ /* 0x0001e20000000a00 */
[----:B------:R-:W-:Y:S06]  /*1570*/  BAR.SYNC.DEFER_BLOCKING 0x0 ;  /* 0x0000000000007b1d */ /* 0x000fec0000010000 */
[----:B------:R-:W-:Y:S05]  /*1580*/  @P2 BRA `(.L_x_102) ;  /* 0x0000001800582947 */ /* 0x000fea0003800000 */
[----:B------:R-:W1:Y:S01]  /*1590*/  S2UR UR5, SR_CgaCtaId ;  /* 0x00000000000579c3 */ /* 0x000e620000008800 */
[----:B------:R-:W-:Y:S01]  /*15a0*/  UMOV UR4, 0x400 ;  /* 0x0000040000047882 */ /* 0x000fe20000000000 */
[C---:B------:R-:W-:Y:S02]  /*15b0*/  ISETP.GT.U32.AND P0, PT, R8.reuse, 0x20, PT ;  /* 0x000000200800780c */ /* 0x040fe40003f04070 */
[----:B------:R-:W-:Y:S02]  /*15c0*/  ISETP.GT.U32.AND P1, PT, R8, 0x40, PT ;  /* 0x000000400800780c */ /* 0x000fe40003f24070 */
[C---:B------:R-:W-:Y:S02]  /*15d0*/  ISETP.GT.U32.AND.EX P0, PT, R9.reuse, RZ, PT, P0 ;  /* 0x000000ff0900720c */ /* 0x040fe40003f04100 */
[----:B------:R-:W-:Y:S01]  /*15e0*/  ISETP.GT.U32.AND.EX P1, PT, R9, RZ, PT, P1 ;  /* 0x000000ff0900720c */ /* 0x000fe20003f24110 */
[----:B-1----:R-:W-:-:S09]  /*15f0*/  ULEA UR4, UR5, UR4, 0x18 ;  /* 0x0000000405047291 */ /* 0x002fd2000f8ec0ff */
[----:B------:R-:W1:Y:S04]  /*1600*/  LDS.128 R16, [UR4+0x10] ;  /* 0x00001004ff107984 */ /* 0x000e680008000c00 */
[----:B------:R-:W2:Y:S01]  /*1610*/  LDS.128 R12, [UR4+0x20] ;  /* 0x00002004ff0c7984 */ /* 0x000ea20008000c00 */
[----:B-1----:R-:W-:-:S06]  /*1620*/  DSETP.GEU.AND P3, PT, R2, R16, PT ;  /* 0x000000100200722a */ /* 0x002fcc0003f6e000 */
[-C--:B------:R-:W-:Y:S02]  /*1630*/  FSEL R5, R16, R2.reuse, !P3 ;  /* 0x0000000210057208 */ /* 0x080fe40005800000 */
[-C--:B0-----:R-:W-:Y:S02]  /*1640*/  FSEL R11, R17, R3.reuse, !P3 ;  /* 0x00000003110b7208 */ /* 0x081fe40005800000 */
[----:B------:R-:W-:Y:S02]  /*1650*/  FSEL R10, R5, R2, P0 ;  /* 0x00000002050a7208 */ /* 0x000fe40000000000 */
[----:B------:R-:W-:Y:S01]  /*1660*/  FSEL R11, R11, R3, P0 ;  /* 0x000000030b0b7208 */ /* 0x000fe20000000000 */
[----:B------:R-:W0:Y:S01]  /*1670*/  LDS.128 R4, [UR4+0x30] ;  /* 0x00003004ff047984 */ /* 0x000e220008000c00 */
[----:B------:R-:W-:Y:S01]  /*1680*/  ISETP.GT.U32.AND P0, PT, R8, 0x60, PT ;  /* 0x000000600800780c */ /* 0x000fe20003f04070 */
[----:B------:R-:W-:Y:S02]  /*1690*/  IMAD.MOV.U32 R2, RZ, RZ, R10 ;  /* 0x000000ffff027224 */ /* 0x000fe400078e000a */
[----:B------:R-:W-:Y:S01]  /*16a0*/  IMAD.MOV.U32 R3, RZ, RZ, R11 ;  /* 0x000000ffff037224 */ /* 0x000fe200078e000b */
[----:B------:R-:W-:-:S05]  /*16b0*/  ISETP.GT.U32.AND.EX P0, PT, R9, RZ, PT, P0 ;  /* 0x000000ff0900720c */ /* 0x000fca0003f04100 */
[----:B------:R-:W-:-:S06]  /*16c0*/  DSETP.GEU.AND P3, PT, R2, R18, PT ;  /* 0x000000120200722a */ /* 0x000fcc0003f6e000 */
[----:B------:R-:W-:Y:S02]  /*16d0*/  @P1 FSEL R10, R18, R10, !P3 ;  /* 0x0000000a120a1208 */ /* 0x000fe40005800000 */
[----:B------:R-:W-:Y:S02]  /*16e0*/  @P1 FSEL R11, R19, R11, !P3 ;  /* 0x0000000b130b1208 */ /* 0x000fe40005800000 */
[----:B------:R-:W-:Y:S01]  /*16f0*/  ISETP.GT.U32.AND P1, PT, R8, 0x80, PT ;  /* 0x000000800800780c */ /* 0x000fe20003f24070 */
[----:B------:R-:W-:Y:S02]  /*1700*/  IMAD.MOV.U32 R2, RZ, RZ, R10 ;  /* 0x000000ffff027224 */ /* 0x000fe400078e000a */
[----:B------:R-:W-:Y:S01]  /*1710*/  IMAD.MOV.U32 R3, RZ, RZ, R11 ;  /* 0x000000ffff037224 */ /* 0x000fe200078e000b */
[----:B------:R-:W-:-:S05]  /*1720*/  ISETP.GT.U32.AND.EX P1, PT, R9, RZ, PT, P1 ;  /* 0x000000ff0900720c */ /* 0x000fca0003f24110 */
[----:B--2---:R-:W-:Y:S01]  /*1730*/  DSETP.GEU.AND P3, PT, R2, R12, PT ;  /* 0x0000000c0200722a */ /* 0x004fe20003f6e000 */
[----:B------:R-:W1:Y:S05]  /*1740*/  LDS.64 R2, [UR4+0x40] ;  /* 0x00004004ff027984 */ /* 0x000e6a0008000a00 */
[----:B------:R-:W-:Y:S02]  /*1750*/  @P0 FSEL R10, R12, R10, !P3 ;  /* 0x0000000a0c0a0208 */ /* 0x000fe40005800000 */
[----:B------:R-:W-:Y:S02]  /*1760*/  @P0 FSEL R11, R13, R11, !P3 ;  /* 0x0000000b0d0b0208 */ /* 0x000fe40005800000 */
[----:B------:R-:W-:-:S04]  /*1770*/  ISETP.GT.U32.AND P0, PT, R8, 0xa0, PT ;  /* 0x000000a00800780c */ /* 0x000fc80003f04070 */
[----:B------:R-:W-:Y:S01]  /*1780*/  DSETP.GEU.AND P3, PT, R10, R14, PT ;  /* 0x0000000e0a00722a */ /* 0x000fe20003f6e000 */
[----:B------:R-:W-:-:S05]  /*1790*/  ISETP.GT.U32.AND.EX P0, PT, R9, RZ, PT, P0 ;  /* 0x000000ff0900720c */ /* 0x000fca0003f04100 */
[----:B------:R-:W-:Y:S02]  /*17a0*/  @P1 FSEL R10, R14, R10, !P3 ;  /* 0x0000000a0e0a1208 */ /* 0x000fe40005800000 */
[----:B------:R-:W-:Y:S02]  /*17b0*/  @P1 FSEL R11, R15, R11, !P3 ;  /* 0x0000000b0f0b1208 */ /* 0x000fe40005800000 */
[----:B------:R-:W-:-:S04]  /*17c0*/  ISETP.GT.U32.AND P1, PT, R8, 0xc0, PT ;  /* 0x000000c00800780c */ /* 0x000fc80003f24070 */
[----:B0-----:R-:W-:Y:S01]  /*17d0*/  DSETP.GEU.AND P3, PT, R10, R4, PT ;  /* 0x000000040a00722a */ /* 0x001fe20003f6e000 */
[----:B------:R-:W-:-:S05]  /*17e0*/  ISETP.GT.U32.AND.EX P1, PT, R9, RZ, PT, P1 ;  /* 0x000000ff0900720c */ /* 0x000fca0003f24110 */
[----:B------:R-:W-:Y:S02]  /*17f0*/  @P0 FSEL R10, R4, R10, !P3 ;  /* 0x0000000a040a0208 */ /* 0x000fe40005800000 */
[----:B------:R-:W-:Y:S02]  /*1800*/  @P0 FSEL R11, R5, R11, !P3 ;  /* 0x0000000b050b0208 */ /* 0x000fe40005800000 */
[----:B------:R-:W-:Y:S01]  /*1810*/  ISETP.GT.U32.AND P0, PT, R8, 0xe0, PT ;  /* 0x000000e00800780c */ /* 0x000fe20003f04070 */
[----:B------:R-:W-:Y:S02]  /*1820*/  IMAD.MOV.U32 R4, RZ, RZ, R10 ;  /* 0x000000ffff047224 */ /* 0x000fe400078e000a */
[----:B------:R-:W-:Y:S01]  /*1830*/  IMAD.MOV.U32 R5, RZ, RZ, R11 ;  /* 0x000000ffff057224 */ /* 0x000fe200078e000b */
[----:B------:R-:W-:-:S05]  /*1840*/  ISETP.GT.U32.AND.EX P0, PT, R9, RZ, PT, P0 ;  /* 0x000000ff0900720c */ /* 0x000fca0003f04100 */
        /* <DEDUP_REMOVED lines=11> */
.L_x_88:
[----:B------:R-:W0:Y:S01]  /*1900*/  S2R R0, SR_TID.X ;  /* 0x0000000000007919 */ /* 0x000e220000002100 */
[----:B------:R-:W0:Y:S02]  /*1910*/  LDC.64 R10, c[0x0][0x380] ;  /* 0x0000e000ff0a7b82 */ /* 0x000e240000000a00 */
[----:B0-----:R-:W-:-:S05]  /*1920*/  IMAD.WIDE.U32 R10, R0, 0x8, R10 ;  /* 0x00000008000a7825 */ /* 0x001fca00078e000a */
        /* <DEDUP_REMOVED lines=23> */
[----:B------:R-:W-:Y:S01]  /*1aa0*/  IMAD.MOV.U32 R3, RZ, RZ, 0x800 ;  /* 0x00000800ff037424 */ /* 0x000fe200078e00ff */
[----:B------:R-:W-:-:S04]  /*1ab0*/  IADD3 R2, P1, PT, R8, -0x800, RZ ;  /* 0xfffff80008027810 */ /* 0x000fc80007f3e0ff */
[----:B------:R-:W-:-:S06]  /*1ac0*/  DSETP.GEU.AND P0, PT, R4, R18, PT ;  /* 0x000000120400722a */ /* 0x000fcc0003f0e000 */
[----:B------:R-:W-:Y:S01]  /*1ad0*/  FSEL R6, R18, R4, !P0 ;  /* 0x0000000412067208 */ /* 0x000fe20004000000 */
[----:B------:R-:W-:Y:S01]  /*1ae0*/  IMAD.MOV.U32 R4, RZ, RZ, RZ ;  /* 0x000000ffff047224 */ /* 0x000fe200078e00ff */
[----:B------:R-:W-:Y:S02]  /*1af0*/  FSEL R7, R19, R5, !P0 ;  /* 0x0000000513077208 */ /* 0x000fe40004000000 */
[----:B------:R-:W-:Y:S02]  /*1b00*/  ISETP.GE.U32.AND P0, PT, R2, 0x800, PT ;  /* 0x000008000200780c */ /* 0x000fe40003f06070 */
[----:B------:R-:W-:Y:S02]  /*1b10*/  IADD3.X R5, PT, PT, R9, -0x1, RZ, P1, !PT ;  /* 0xffffffff09057810 */ /* 0x000fe40000ffe4ff */
[----:B------:R-:W-:Y:S02]  /*1b20*/  DSETP.GEU.AND P1, PT, R6, R20, PT ;  /* 0x000000140600722a */ /* 0x000fe40003f2e000 */
[----:B------:R-:W-:-:S04]  /*1b30*/  ISETP.GE.U32.AND.EX P0, PT, R5, RZ, PT, P0 ;  /* 0x000000ff0500720c */ /* 0x000fc80003f06100 */
[----:B------:R-:W-:Y:S02]  /*1b40*/  FSEL R6, R20, R6, !P1 ;  /* 0x0000000614067208 */ /* 0x000fe40004800000 */
[----:B------:R-:W-:-:S07]  /*1b50*/  FSEL R7, R21, R7, !P1 ;  /* 0x0000000715077208 */ /* 0x000fce0004800000 */
[----:B------:R-:W-:Y:S05]  /*1b60*/  @!P0 BRA `(.L_x_103) ;  /* 0x0000000000bc8947 */ /* 0x000fea0003800000 */
[----:B------:R-:W0:Y:S01]  /*1b70*/  LDC.64 R8, c[0x0][0x390] ;  /* 0x0000e400ff087b82 */ /* 0x000e220000000a00 */
[----:B------:R-:W-:Y:S02]  /*1b80*/  IMAD.MOV.U32 R3, RZ, RZ, 0x800 ;  /* 0x00000800ff037424 */ /* 0x000fe400078e00ff */
[----:B------:R-:W-:-:S07]  /*1b90*/  IMAD.MOV.U32 R4, RZ, RZ, RZ ;  /* 0x000000ffff047224 */ /* 0x000fce00078e00ff */
.L_x_105:
[----:B------:R-:W-:-:S04]  /*1ba0*/  LEA R16, P0, R3, R10, 0x3 ;  /* 0x0000000a03107211 */ /* 0x000fc800078018ff */
[----:B------:R-:W-:-:S05]  /*1bb0*/  LEA.HI.X R17, R3, R11, R4, 0x3, P0 ;  /* 0x0000000b03117211 */ /* 0x000fca00000f1c04 */
        /* <DEDUP_REMOVED lines=28> */
[----:B0-----:R-:W-:Y:S02]  /*1d80*/  IADD3 R12, P1, PT, -R3, R8, RZ ;  /* 0x00000008030c7210 */ /* 0x001fe40007f3e1ff */
[----:B------:R-:W-:Y:S02]  /*1d90*/  FSEL R7, R13, R7, !P0 ;  /* 0x000000070d077208 */ /* 0x000fe40004000000 */
[----:B------:R-:W-:Y:S01]  /*1da0*/  ISETP.GE.U32.AND P0, PT, R12, 0x800, PT ;  /* 0x000008000c00780c */ /* 0x000fe20003f06070 */
[----:B------:R-:W-:-:S03]  /*1db0*/  IMAD.X R12, R9, 0x1, ~R4, P1 ;  /* 0x00000001090c7824 */ /* 0x000fc600008e0e04 */
[----:B------:R-:W-:Y:S02]  /*1dc0*/  DSETP.GEU.AND P1, PT, R6, R14, PT ;  /* 0x0000000e0600722a */ /* 0x000fe40003f2e000 */
[----:B------:R-:W-:-:S04]  /*1dd0*/  ISETP.GE.U32.AND.EX P0, PT, R12, RZ, PT, P0 ;  /* 0x000000ff0c00720c */ /* 0x000fc80003f06100 */
[----:B------:R-:W-:Y:S02]  /*1de0*/  FSEL R6, R14, R6, !P1 ;  /* 0x000000060e067208 */ /* 0x000fe40004800000 */
[----:B------:R-:W-:-:S07]  /*1df0*/  FSEL R7, R15, R7, !P1 ;  /* 0x000000070f077208 */ /* 0x000fce0004800000 */
[----:B------:R-:W-:Y:S05]  /*1e00*/  @!P0 BRA `(.L_x_104) ;  /* 0x0000000c00088947 */ /* 0x000fea0003800000 */
[----:B------:R-:W-:-:S05]  /*1e10*/  IADD3 R3, P0, PT, R3, 0x800, RZ ;  /* 0x0000080003037810 */ /* 0x000fca0007f1e0ff */
[----:B------:R-:W-:Y:S01]  /*1e20*/  IMAD.X R4, RZ, RZ, R4, P0 ;  /* 0x000000ffff047224 */ /* 0x000fe200000e0604 */
[----:B------:R-:W-:-:S04]  /*1e30*/  ISETP.GT.U32.AND P0, PT, R3, R2, PT ;  /* 0x000000020300720c */ /* 0x000fc80003f04070 */
[----:B------:R-:W-:-:S13]  /*1e40*/  ISETP.GT.U32.AND.EX P0, PT, R4, R5, PT, P0 ;  /* 0x000000050400720c */ /* 0x000fda0003f04100 */
[----:B------:R-:W-:Y:S05]  /*1e50*/  @!P0 BRA `(.L_x_105) ;  /* 0xfffffffc00508947 */ /* 0x000fea000383ffff */
.L_x_103:
[----:B------:R-:W-:Y:S01]  /*1e60*/  IMAD.IADD R5, R8, 0x1, -R3 ;  /* 0x0000000108057824 */ /* 0x000fe200078e0a03 */
[----:B------:R-:W-:Y:S01]  /*1e70*/  ISETP.GE.U32.AND P1, PT, R3, R8, PT ;  /* 0x000000080300720c */ /* 0x000fe20003f26070 */
[----:B------:R-:W-:Y:S03]  /*1e80*/  BSSY.RECONVERGENT B1, `(.L_x_104) ;  /* 0x00000ba000017945 */ /* 0x000fe60003800200 */
[----:B------:R-:W-:-:S04]  /*1e90*/  ISETP.GE.AND P0, PT, R0, R5, PT ;  /* 0x000000050000720c */ /* 0x000fc80003f06270 */
[----:B------:R-:W-:-:S13]  /*1ea0*/  ISETP.GE.U32.OR.EX P0, PT, R4, R9, P0, P1 ;  /* 0x000000090400720c */ /* 0x000fda0000706510 */
[----:B------:R-:W-:Y:S05]  /*1eb0*/  @P0 BRA `(.L_x_106) ;  /* 0x0000000800d80947 */ /* 0x000fea0003800000 */
[----:B------:R-:W-:Y:S01]  /*1ec0*/  LOP3.LUT R2, RZ, R0, RZ, 0x33, !PT ;  /* 0x00000000ff027212 */ /* 0x000fe200078e33ff */
[----:B------:R-:W-:Y:S03]  /*1ed0*/  BSSY.RECONVERGENT B2, `(.L_x_107) ;  /* 0x0000058000027945 */ /* 0x000fe60003800200 */
[----:B------:R-:W-:-:S04]  /*1ee0*/  IADD3 R2, PT, PT, -R3, R8, R2 ;  /* 0x0000000803027210 */ /* 0x000fc80007ffe102 */
[C---:B------:R-:W-:Y:S02]  /*1ef0*/  ISETP.GE.U32.AND P1, PT, R2.reuse, 0xf00, PT ;  /* 0x00000f000200780c */ /* 0x040fe40003f26070 */
[----:B------:R-:W-:Y:S01]  /*1f00*/  LEA.HI R5, R2, 0x1, RZ, 0x18 ;  /* 0x0000000102057811 */ /* 0x000fe200078fc0ff */
[----:B------:R-:W-:-:S03]  /*1f10*/  IMAD.MOV.U32 R2, RZ, RZ, R0 ;  /* 0x000000ffff027224 */ /* 0x000fc600078e0000 */
[----:B------:R-:W-:-:S04]  /*1f20*/  LOP3.LUT R42, R5, 0xf, RZ, 0xc0, !PT ;  /* 0x0000000f052a7812 */ /* 0x000fc800078ec0ff */
[----:B------:R-:W-:-:S03]  /*1f30*/  ISETP.NE.AND P0, PT, R42, RZ, PT ;  /* 0x000000ff2a00720c */ /* 0x000fc60003f05270 */
[----:B------:R-:W-:Y:S10]  /*1f40*/  @!P1 BRA `(.L_x_108) ;  /* 0x0000000400409947 */ /* 0x000ff40003800000 */
[----:B------:R-:W0:Y:S01]  /*1f50*/  LDCU.64 UR4, c[0x0][0x380] ;  /* 0x00007000ff0477ac */ /* 0x000e220008000a00 */
[----:B------:R-:W-:Y:S02]  /*1f60*/  IADD3 R9, P1, PT, R0, R3, RZ ;  /* 0x0000000300097210 */ /* 0x000fe40007f3e0ff */
[----:B------:R-:W-:-:S03]  /*1f70*/  LOP3.LUT R43, R5, 0x1fffff0, RZ, 0xc0, !PT ;  /* 0x01fffff0052b7812 */ /* 0x000fc600078ec0ff */
[----:B------:R-:W-:Y:S02]  /*1f80*/  IMAD.X R2, RZ, RZ, R4, P1 ;  /* 0x000000ffff027224 */ /* 0x000fe400008e0604 */
[----:B------:R-:W-:Y:S01]  /*1f90*/  IMAD.MOV R43, RZ, RZ, -R43 ;  /* 0x000000ffff2b7224 */ /* 0x000fe200078e0a2b */
[----:B0-----:R-:W-:-:S04]  /*1fa0*/  LEA R8, P2, R9, UR4, 0x3 ;  /* 0x0000000409087c11 */ /* 0x001fc8000f8418ff */
[----:B------:R-:W-:Y:S02]  /*1fb0*/  IADD3 R8, P1, PT, R8, 0x4000, RZ ;  /* 0x0000400008087810 */ /* 0x000fe40007f3e0ff */
[----:B------:R-:W-:Y:S01]  /*1fc0*/  LEA.HI.X R9, R9, UR5, R2, 0x3, P2 ;  /* 0x0000000509097c11 */ /* 0x000fe200090f1c02 */
[----:B------:R-:W-:-:S04]  /*1fd0*/  IMAD.MOV.U32 R2, RZ, RZ, R0 ;  /* 0x000000ffff027224 */ /* 0x000fc800078e0000 */
[----:B------:R-:W-:-:S07]  /*1fe0*/  IMAD.X R9, RZ, RZ, R9, P1 ;  /* 0x000000ffff097224 */ /* 0x000fce00008e0609 */
.L_x_109:
[----:B------:R-:W2:Y:S04]  /*1ff0*/  LDG.E.64 R10, desc[UR6][R8.64+-0x4000] ;  /* 0xffc00006080a7981 */ /* 0x000ea8000c1e1b00 */
[----:B------:R-:W3:Y:S04]  /*2000*/  LDG.E.64 R12, desc[UR6][R8.64+-0x3800] ;  /* 0xffc80006080c7981 */ /* 0x000ee8000c1e1b00 */
[----:B------:R-:W4:Y:S04]  /*2010*/  LDG.E.64 R14, desc[UR6][R8.64+-0x3000] ;  /* 0xffd00006080e7981 */ /* 0x000f28000c1e1b00 */
[----:B------:R-:W5:Y:S04]  /*2020*/  LDG.E.64 R16, desc[UR6][R8.64+-0x2800] ;  /* 0xffd8000608107981 */ /* 0x000f68000c1e1b00 */
        /* <DEDUP_REMOVED lines=11> */
[----:B------:R0:W5:Y:S01]  /*20e0*/  LDG.E.64 R40, desc[UR6][R8.64+0x3800] ;  /* 0x0038000608287981 */ /* 0x000162000c1e1b00 */
[----:B------:R-:W-:-:S02]  /*20f0*/  VIADD R43, R43, 0x10 ;  /* 0x000000102b2b7836 */ /* 0x000fc40000000000 */
[----:B------:R-:W-:-:S03]  /*2100*/  VIADD R2, R2, 0x1000 ;  /* 0x0000100002027836 */ /* 0x000fc60000000000 */
[----:B------:R-:W-:Y:S02]  /*2110*/  ISETP.NE.AND P2, PT, R43, RZ, PT ;  /* 0x000000ff2b00720c */ /* 0x000fe40003f45270 */
[----:B0-----:R-:W-:-:S05]  /*2120*/  IADD3 R8, P3, PT, R8, 0x8000, RZ ;  /* 0x0000800008087810 */ /* 0x001fca0007f7e0ff */
        /* <DEDUP_REMOVED lines=50> */
.L_x_108:
[----:B------:R-:W-:Y:S05]  /*2450*/  BSYNC.RECONVERGENT B2 ;  /* 0x0000000000027941 */ /* 0x000fea0003800200 */
.L_x_107:
[----:B------:R-:W-:Y:S05]  /*2460*/  @!P0 BRA `(.L_x_106) ;  /* 0x00000004006c8947 */ /* 0x000fea0003800000 */
[----:B------:R-:W-:Y:S01]  /*2470*/  ISETP.GE.U32.AND P1, PT, R42, 0x8, PT ;  /* 0x000000082a00780c */ /* 0x000fe20003f26070 */
[----:B------:R-:W-:Y:S01]  /*2480*/  BSSY.RECONVERGENT B2, `(.L_x_110) ;  /* 0x000002a000027945 */ /* 0x000fe20003800200 */
[----:B------:R-:W-:-:S04]  /*2490*/  LOP3.LUT R26, R5, 0x7, RZ, 0xc0, !PT ;  /* 0x00000007051a7812 */ /* 0x000fc800078ec0ff */
[----:B------:R-:W-:-:S07]  /*24a0*/  ISETP.NE.AND P0, PT, R26, RZ, PT ;  /* 0x000000ff1a00720c */ /* 0x000fce0003f05270 */
[----:B------:R-:W-:Y:S06]  /*24b0*/  @!P1 BRA `(.L_x_111) ;  /* 0x0000000000989947 */ /* 0x000fec0003800000 */
[----:B------:R-:W0:Y:S01]  /*24c0*/  LDCU.64 UR4, c[0x0][0x380] ;  /* 0x00007000ff0477ac */ /* 0x000e220008000a00 */
[----:B------:R-:W-:-:S05]  /*24d0*/  IADD3 R8, P1, PT, R2, R3, RZ ;  /* 0x0000000302087210 */ /* 0x000fca0007f3e0ff */
[----:B------:R-:W-:Y:S01]  /*24e0*/  IMAD.X R9, RZ, RZ, R4, P1 ;  /* 0x000000ffff097224 */ /* 0x000fe200008e0604 */
[----:B0-----:R-:W-:-:S04]  /*24f0*/  LEA R10, P1, R8, UR4, 0x3 ;  /* 0x00000004080a7c11 */ /* 0x001fc8000f8218ff */
        /* <DEDUP_REMOVED lines=34> */
.L_x_111:
[----:B------:R-:W-:Y:S05]  /*2720*/  BSYNC.RECONVERGENT B2 ;  /* 0x0000000000027941 */ /* 0x000fea0003800200 */
.L_x_110:
        /* <DEDUP_REMOVED lines=28> */
.L_x_113:
[----:B------:R-:W-:Y:S05]  /*28f0*/  BSYNC.RECONVERGENT B2 ;  /* 0x0000000000027941 */ /* 0x000fea0003800200 */
.L_x_112:
[----:B------:R-:W-:Y:S05]  /*2900*/  @!P0 BRA `(.L_x_106) ;  /* 0x0000000000448947 */ /* 0x000fea0003800000 */
[----:B------:R-:W0:Y:S01]  /*2910*/  LDCU.64 UR4, c[0x0][0x380] ;  /* 0x00007000ff0477ac */ /* 0x000e220008000a00 */
[----:B------:R-:W-:-:S05]  /*2920*/  IADD3 R3, P0, PT, R2, R3, RZ ;  /* 0x0000000302037210 */ /* 0x000fca0007f1e0ff */
[----:B------:R-:W-:Y:S02]  /*2930*/  IMAD.X R8, RZ, RZ, R4, P0 ;  /* 0x000000ffff087224 */ /* 0x000fe400000e0604 */
[----:B------:R-:W-:Y:S01]  /*2940*/  IMAD.MOV R4, RZ, RZ, -R18 ;  /* 0x000000ffff047224 */ /* 0x000fe200078e0a12 */
[----:B0-----:R-:W-:-:S04]  /*2950*/  LEA R5, P1, R3, UR4, 0x3 ;  /* 0x0000000403057c11 */ /* 0x001fc8000f8218ff */
[----:B------:R-:W-:-:S09]  /*2960*/  LEA.HI.X R8, R3, UR5, R8, 0x3, P1 ;  /* 0x0000000503087c11 */ /* 0x000fd200088f1c08 */
.L_x_114:
[----:B------:R-:W-:Y:S02]  /*2970*/  IMAD.MOV.U32 R2, RZ, RZ, R5 ;  /* 0x000000ffff027224 */ /* 0x000fe400078e0005 */
[----:B------:R-:W-:-:S06]  /*2980*/  IMAD.MOV.U32 R3, RZ, RZ, R8 ;  /* 0x000000ffff037224 */ /* 0x000fcc00078e0008 */
[----:B------:R-:W2:Y:S01]  /*2990*/  LDG.E.64 R2, desc[UR6][R2.64] ;  /* 0x0000000602027981 */ /* 0x000ea2000c1e1b00 */
[----:B------:R-:W-:Y:S01]  /*29a0*/  VIADD R4, R4, 0x1 ;  /* 0x0000000104047836 */ /* 0x000fe20000000000 */
[----:B------:R-:W-:-:S04]  /*29b0*/  IADD3 R5, P2, PT, R5, 0x800, RZ ;  /* 0x0000080005057810 */ /* 0x000fc80007f5e0ff */
[----:B------:R-:W-:Y:S01]  /*29c0*/  ISETP.NE.AND P1, PT, R4, RZ, PT ;  /* 0x000000ff0400720c */ /* 0x000fe20003f25270 */
[----:B------:R-:W-:Y:S01]  /*29d0*/  IMAD.X R8, RZ, RZ, R8, P2 ;  /* 0x000000ffff087224 */ /* 0x000fe200010e0608 */
[----:B--2---:R-:W-:-:S06]  /*29e0*/  DSETP.GEU.AND P0, PT, R6, R2, PT ;  /* 0x000000020600722a */ /* 0x004fcc0003f0e000 */
[----:B------:R-:W-:Y:S02]  /*29f0*/  FSEL R6, R2, R6, !P0 ;  /* 0x0000000602067208 */ /* 0x000fe40004000000 */
[----:B------:R-:W-:-:S03]  /*2a00*/  FSEL R7, R3, R7, !P0 ;  /* 0x0000000703077208 */ /* 0x000fc60004000000 */
[----:B------:R-:W-:Y:S05]  /*2a10*/  @P1 BRA `(.L_x_114) ;  /* 0xfffffffc00d41947 */ /* 0x000fea000383ffff */
.L_x_106:
[----:B------:R-:W-:Y:S05]  /*2a20*/  BSYNC.RECONVERGENT B1 ;  /* 0x0000000000017941 */ /* 0x000fea0003800200 */
.L_x_104:
        /* <DEDUP_REMOVED lines=33> */
[----:B------:R-:W-:-:S03]  /*2c40*/  @!P1 FSEL R5, R3, R5, !P0 ;  /* 0x0000000503059208 */ /* 0x000fc60004000000 */
[----:B------:R-:W-:Y:S04]  /*2c50*/  SHFL.DOWN PT, R2, R4, 0x10, 0x1f ;  /* 0x0a001f0004027f89 */ /* 0x000fe800000e0000 */
[----:B------:R-:W0:Y:S02]  /*2c60*/  SHFL.DOWN PT, R3, R5, 0x10, 0x1f ;  /* 0x0a001f0005037f89 */ /* 0x000e2400000e0000 */
[----:B0-----:R-:W-:-:S06]  /*2c70*/  DSETP.GEU.AND P0, PT, R4, R2, PT ;  /* 0x000000020400722a */ /* 0x001fcc0003f0e000 */
[----:B------:R-:W-:Y:S02]  /*2c80*/  FSEL R2, R2, R4, !P0 ;  /* 0x0000000402027208 */ /* 0x000fe40004000000 */
[----:B------:R-:W-:Y:S02]  /*2c90*/  FSEL R3, R3, R5, !P0 ;  /* 0x0000000503037208 */ /* 0x000fe40004000000 */
[----:B------:R-:W-:-:S03]  /*2ca0*/  ISETP.GT.AND P0, PT, R9, 0xf, PT ;  /* 0x0000000f0900780c */ /* 0x000fc60003f04270 */
[----:B------:R0:W-:Y:S01]  /*2cb0*/  @!P2 STS.64 [R7+0x8], R2 ;  /* 0x000008020700a388 */ /* 0x0001e20000000a00 */
[----:B------:R-:W-:Y:S01]  /*2cc0*/  BAR.SYNC.DEFER_BLOCKING 0x0 ;  /* 0x0000000000007b1d */ /* 0x000fe20000010000 */
[----:B------:R-:W-:Y:S02]  /*2cd0*/  ISETP.NE.AND P2, PT, R0, RZ, PT ;  /* 0x000000ff0000720c */ /* 0x000fe40003f45270 */
[----:B------:R-:W-:Y:S02]  /*2ce0*/  FSEL R0, R4, R2, P0 ;  /* 0x0000000204007208 */ /* 0x000fe40000000000 */
[----:B------:R-:W-:-:S03]  /*2cf0*/  FSEL R5, R5, R3, P0 ;  /* 0x0000000305057208 */ /* 0x000fc60000000000 */
[----:B0-----:R-:W-:Y:S02]  /*2d00*/  IMAD.MOV.U32 R2, RZ, RZ, R0 ;  /* 0x000000ffff027224 */ /* 0x001fe400078e0000 */
[----:B------:R-:W-:-:S04]  /*2d10*/  IMAD.MOV.U32 R3, RZ, RZ, R5 ;  /* 0x000000ffff037224 */ /* 0x000fc800078e0005 */
[----:B------:R-:W-:Y:S05]  /*2d20*/  @P2 BRA `(.L_x_102) ;  /* 0x0000000000702947 */ /* 0x000fea0003800000 */
        /* <DEDUP_REMOVED lines=27> */
[----:B------:R-:W-:-:S07]  /*2ee0*/  FSEL R3, R3, R5, !P0 ;  /* 0x0000000503037208 */ /* 0x000fce0004000000 */
.L_x_102:
[----:B------:R-:W-:Y:S05]  /*2ef0*/  BSYNC.RECONVERGENT B0 ;  /* 0x0000000000007941 */ /* 0x000fea0003800200 */
.L_x_87:
[----:B------:R-:W-:Y:S05]  /*2f00*/  @P2 EXIT ;  /* 0x000000000000294d */ /* 0x000fea0003800000 */
[----:B------:R-:W1:Y:S01]  /*2f10*/  LDCU.64 UR8, c[0x0][0x3a0] ;  /* 0x00007400ff0877ac */ /* 0x000e620008000a00 */
[----:B------:R-:W2:Y:S01]  /*2f20*/  LDC.64 R4, c[0x0][0x388] ;  /* 0x0000e200ff047b82 */ /* 0x000ea20000000a00 */
[----:B------:R-:W0:Y:S01]  /*2f30*/  LDCU.64 UR4, c[0x0][0x3a0] ;  /* 0x00007400ff0477ac */ /* 0x000e220008000a00 */
[----:B-1----:R-:W-:-:S06]  /*2f40*/  DSETP.GT.AND P0, PT, R2, UR8, PT ;  /* 0x0000000802007e2a */ /* 0x002fcc000bf04000 */
[----:B0-----:R-:W-:Y:S02]  /*2f50*/  FSEL R2, R2, UR4, P0 ;  /* 0x0000000402027c08 */ /* 0x001fe40008000000 */
[----:B------:R-:W-:-:S05]  /*2f60*/  FSEL R3, R3, UR5, P0 ;  /* 0x0000000503037c08 */ /* 0x000fca0008000000 */
[----:B--2---:R-:W-:Y:S01]  /*2f70*/  STG.E.64 desc[UR6][R4.64], R2 ;  /* 0x0000000204007986 */ /* 0x004fe2000c101b06 */
[----:B------:R-:W-:Y:S05]  /*2f80*/  EXIT ;  /* 0x000000000000794d */ /* 0x000fea0003800000 */
.L_x_115:
        /* <DEDUP_REMOVED lines=15> */
.L_x_239:


//--------------------- .text._ZN3cub18CUB_300001_SM_10006detail6reduce28DeviceReduceSingleTileKernelINS2_10policy_hubIdjN4cuda3__47maximumIdEEE10Policy1000EPdSB_iS8_ddNS5_3std3__410__identityEEEvT0_T1_T2_T3_T4_T6_ --------------------------
	.section	.text._ZN3cub18CUB_300001_SM_10006detail6reduce28DeviceReduceSingleTileKernelINS2_10policy_hubIdjN4cuda3__47maximumIdEEE10Policy1000EPdSB_iS8_ddNS5_3std3__410__identityEEEvT0_T1_T2_T3_T4_T6_,"ax",@progbits
	.align	128
        .global         _ZN3cub18CUB_300001_SM_10006detail6reduce28DeviceReduceSingleTileKernelINS2_10policy_hubIdjN4cuda3__47maximumIdEEE10Policy1000EPdSB_iS8_ddNS5_3std3__410__identityEEEvT0_T1_T2_T3_T4_T6_
        .type           _ZN3cub18CUB_300001_SM_10006detail6reduce28DeviceReduceSingleTileKernelINS2_10policy_hubIdjN4cuda3__47maximumIdEEE10Policy1000EPdSB_iS8_ddNS5_3std3__410__identityEEEvT0_T1_T2_T3_T4_T6_,@function
        .size           _ZN3cub18CUB_300001_SM_10006detail6reduce28DeviceReduceSingleTileKernelINS2_10policy_hubIdjN4cuda3__47maximumIdEEE10Policy1000EPdSB_iS8_ddNS5_3std3__410__identityEEEvT0_T1_T2_T3_T4_T6_,(.L_x_240 - _ZN3cub18CUB_300001_SM_10006detail6reduce28DeviceReduceSingleTileKernelINS2_10policy_hubIdjN4cuda3__47maximumIdEEE10Policy1000EPdSB_iS8_ddNS5_3std3__410__identityEEEvT0_T1_T2_T3_T4_T6_)
        .other          _ZN3cub18CUB_300001_SM_10006detail6reduce28DeviceReduceSingleTileKernelINS2_10policy_hubIdjN4cuda3__47maximumIdEEE10Policy1000EPdSB_iS8_ddNS5_3std3__410__identityEEEvT0_T1_T2_T3_T4_T6_,@"STO_CUDA_ENTRY STV_DEFAULT"
_ZN3cub18CUB_300001_SM_10006detail6reduce28DeviceReduceSingleTileKernelINS2_10policy_hubIdjN4cuda3__47maximumIdEEE10Policy1000EPdSB_iS8_ddNS5_3std3__410__identityEEEvT0_T1_T2_T3_T4_T6_:
.text._ZN3cub18CUB_300001_SM_10006detail6reduce28DeviceReduceSingleTileKernelINS2_10policy_hubIdjN4cuda3__47maximumIdEEE10Policy1000EPdSB_iS8_ddNS5_3std3__410__identityEEEvT0_T1_T2_T3_T4_T6_:
        /* <DEDUP_REMOVED lines=13> */
.L_x_116:
        /* <DEDUP_REMOVED lines=16> */
.L_x_121:
[----:B------:R-:W-:Y:S05]  /*01d0*/  BSYNC.RECONVERGENT B1 ;  /* 0x0000000000017941 */ /* 0x000fea0003800200 */
.L_x_120:
        /* <DEDUP_REMOVED lines=17> */
.L_x_126:
        /* <DEDUP_REMOVED lines=12> */
.L_x_125:
[----:B------:R-:W-:Y:S05]  /*03b0*/  BSYNC.RECONVERGENT B2 ;  /* 0x0000000000027941 */ /* 0x000fea0003800200 */
.L_x_124:
        /* <DEDUP_REMOVED lines=9> */
.L_x_129:
        /* <DEDUP_REMOVED lines=74> */
.L_x_128:
[----:B------:R-:W-:Y:S05]  /*08f0*/  BSYNC.RECONVERGENT B2 ;  /* 0x0000000000027941 */ /* 0x000fea0003800200 */
.L_x_127:
        /* <DEDUP_REMOVED lines=42> */
.L_x_131:
[----:B------:R-:W-:Y:S05]  /*0ba0*/  BSYNC.RECONVERGENT B2 ;  /* 0x0000000000027941 */ /* 0x000fea0003800200 */
.L_x_130:
        /* <DEDUP_REMOVED lines=20> */
.L_x_123:
[----:B------:R-:W-:Y:S05]  /*0cf0*/  BSYNC.RECONVERGENT B1 ;  /* 0x0000000000017941 */ /* 0x000fea0003800200 */
.L_x_122:
        /* <DEDUP_REMOVED lines=81> */
.L_x_132:
        /* <DEDUP_REMOVED lines=108> */
.L_x_119:
        /* <DEDUP_REMOVED lines=38> */
.L_x_136:
        /* <DEDUP_REMOVED lines=37> */
.L_x_134:
        /* <DEDUP_REMOVED lines=19> */
.L_x_140:
        /* <DEDUP_REMOVED lines=10> */
.L_x_139:
[----:B------:R-:W-:Y:S05]  /*1f50*/  BSYNC.RECONVERGENT B2 ;  /* 0x0000000000027941 */ /* 0x000fea0003800200 */
.L_x_138:
        /* <DEDUP_REMOVED lines=16> */
.L_x_143:
        /* <DEDUP_REMOVED lines=77> */
.L_x_142:
[----:B------:R-:W-:Y:S05]  /*2530*/  BSYNC.RECONVERGENT B2 ;  /* 0x0000000000027941 */ /* 0x000fea0003800200 */
.L_x_141:
        /* <DEDUP_REMOVED lines=44> */
.L_x_145:
[----:B------:R-:W-:Y:S05]  /*2800*/  BSYNC.RECONVERGENT B2 ;  /* 0x0000000000027941 */ /* 0x000fea0003800200 */
.L_x_144:
        /* <DEDUP_REMOVED lines=19> */
.L_x_137:
[----:B------:R-:W-:Y:S05]  /*2940*/  BSYNC.RECONVERGENT B1 ;  /* 0x0000000000017941 */ /* 0x000fea0003800200 */
.L_x_135:
        /* <DEDUP_REMOVED lines=75> */
.L_x_118:
        /* <DEDUP_REMOVED lines=12> */
.L_x_148:
[----:B------:R-:W-:Y:S05]  /*2ec0*/  BSYNC.RECONVERGENT B1 ;  /* 0x0000000000017941 */ /* 0x000fea0003800200 */
.L_x_147:
        /* <DEDUP_REMOVED lines=17> */
.L_x_153:
        /* <DEDUP_REMOVED lines=12> */
.L_x_152:
[----:B------:R-:W-:Y:S05]  /*30a0*/  BSYNC.RECONVERGENT B2 ;  /* 0x0000000000027941 */ /* 0x000fea0003800200 */
.L_x_151:
        /* <DEDUP_REMOVED lines=9> */
.L_x_156:
        /* <DEDUP_REMOVED lines=74> */
.L_x_155:
[----:B------:R-:W-:Y:S05]  /*35e0*/  BSYNC.RECONVERGENT B2 ;  /* 0x0000000000027941 */ /* 0x000fea0003800200 */
.L_x_154:
        /* <DEDUP_REMOVED lines=42> */
.L_x_158:
[----:B------:R-:W-:Y:S05]  /*3890*/  BSYNC.RECONVERGENT B2 ;  /* 0x0000000000027941 */ /* 0x000fea0003800200 */
.L_x_157:
        /* <DEDUP_REMOVED lines=20> */
.L_x_150:
[----:B------:R-:W-:Y:S05]  /*39e0*/  BSYNC.RECONVERGENT B1 ;  /* 0x0000000000017941 */ /* 0x000fea0003800200 */
.L_x_149:
        /* <DEDUP_REMOVED lines=85> */
.L_x_159:
        /* <DEDUP_REMOVED lines=108> */
.L_x_146:
        /* <DEDUP_REMOVED lines=38> */
.L_x_162:
        /* <DEDUP_REMOVED lines=40> */
.L_x_160:
        /* <DEDUP_REMOVED lines=20> */
.L_x_166:
        /* <DEDUP_REMOVED lines=10> */
.L_x_165:
[----:B------:R-:W-:Y:S05]  /*4cc0*/  BSYNC.RECONVERGENT B2 ;  /* 0x0000000000027941 */ /* 0x000fea0003800200 */
.L_x_164:
        /* <DEDUP_REMOVED lines=17> */
.L_x_169:
        /* <DEDUP_REMOVED lines=77> */
.L_x_168:
[----:B------:R-:W-:Y:S05]  /*52b0*/  BSYNC.RECONVERGENT B2 ;  /* 0x0000000000027941 */ /* 0x000fea0003800200 */
.L_x_167:
        /* <DEDUP_REMOVED lines=45> */
.L_x_171:
[----:B------:R-:W-:Y:S05]  /*5590*/  BSYNC.RECONVERGENT B2 ;  /* 0x0000000000027941 */ /* 0x000fea0003800200 */
.L_x_170:
        /* <DEDUP_REMOVED lines=20> */
.L_x_163:
[----:B------:R-:W-:Y:S05]  /*56e0*/  BSYNC.RECONVERGENT B1 ;  /* 0x0000000000017941 */ /* 0x000fea0003800200 */
.L_x_161:
        /* <DEDUP_REMOVED lines=82> */
.L_x_133:
[----:B------:R-:W-:Y:S05]  /*5c10*/  BSYNC.RECONVERGENT B0 ;  /* 0x0000000000007941 */ /* 0x000fea0003800200 */
.L_x_117:
        /* <DEDUP_REMOVED lines=9> */
.L_x_172:
        /* <DEDUP_REMOVED lines=13> */
.L_x_240:


//--------------------- .text._ZN3cub18CUB_300001_SM_10006detail6reduce18DeviceReduceKernelINS2_10policy_hubIdjN4cuda3__47maximumIdEEE10Policy1000EN6thrust24THRUST_300001_SM_1000_NS10device_ptrIdEEjS8_dNS5_3std3__410__identityEEEvT0_PT3_T1_NS0_13GridEvenShareISL_EET2_T4_ --------------------------
	.section	.text._ZN3cub18CUB_300001_SM_10006detail6reduce18DeviceReduceKernelINS2_10policy_hubIdjN4cuda3__47maximumIdEEE10Policy1000EN6thrust24THRUST_300001_SM_1000_NS10device_ptrIdEEjS8_dNS5_3std3__410__identityEEEvT0_PT3_T1_NS0_13GridEvenShareISL_EET2_T4_,"ax",@progbits
	.align	128
        .global         _ZN3cub18CUB_300001_SM_10006detail6reduce18DeviceReduceKernelINS2_10policy_hubIdjN4cuda3__47maximumIdEEE10Policy1000EN6thrust24THRUST_300001_SM_1000_NS10device_ptrIdEEjS8_dNS5_3std3__410__identityEEEvT0_PT3_T1_NS0_13GridEvenShareISL_EET2_T4_
        .type           _ZN3cub18CUB_300001_SM_10006detail6reduce18DeviceReduceKernelINS2_10policy_hubIdjN4cuda3__47maximumIdEEE10Policy1000EN6thrust24THRUST_300001_SM_1000_NS10device_ptrIdEEjS8_dNS5_3std3__410__identityEEEvT0_PT3_T1_NS0_13GridEvenShareISL_EET2_T4_,@function
        .size           _ZN3cub18CUB_300001_SM_10006detail6reduce18DeviceReduceKernelINS2_10policy_hubIdjN4cuda3__47maximumIdEEE10Policy1000EN6thrust24THRUST_300001_SM_1000_NS10device_ptrIdEEjS8_dNS5_3std3__410__identityEEEvT0_PT3_T1_NS0_13GridEvenShareISL_EET2_T4_,(.L_x_241 - _ZN3cub18CUB_300001_SM_10006detail6reduce18DeviceReduceKernelINS2_10policy_hubIdjN4cuda3__47maximumIdEEE10Policy1000EN6thrust24THRUST_300001_SM_1000_NS10device_ptrIdEEjS8_dNS5_3std3__410__identityEEEvT0_PT3_T1_NS0_13GridEvenShareISL_EET2_T4_)
        .other          _ZN3cub18CUB_300001_SM_10006detail6reduce18DeviceReduceKernelINS2_10policy_hubIdjN4cuda3__47maximumIdEEE10Policy1000EN6thrust24THRUST_300001_SM_1000_NS10device_ptrIdEEjS8_dNS5_3std3__410__identityEEEvT0_PT3_T1_NS0_13GridEvenShareISL_EET2_T4_,@"STO_CUDA_ENTRY STV_DEFAULT"
_ZN3cub18CUB_300001_SM_10006detail6reduce18DeviceReduceKernelINS2_10policy_hubIdjN4cuda3__47maximumIdEEE10Policy1000EN6thrust24THRUST_300001_SM_1000_NS10device_ptrIdEEjS8_dNS5_3std3__410__identityEEEvT0_PT3_T1_NS0_13GridEvenShareISL_EET2_T4_:
.text._ZN3cub18CUB_300001_SM_10006detail6reduce18DeviceReduceKernelINS2_10policy_hubIdjN4cuda3__47maximumIdEEE10Policy1000EN6thrust24THRUST_300001_SM_1000_NS10device_ptrIdEEjS8_dNS5_3std3__410__identityEEEvT0_PT3_T1_NS0_13GridEvenShareISL_EET2_T4_:
[----:B------:R-:W-:Y:S08]  /*0000*/  LDC R1, c[0x0][0x37c] ;  /* 0x0000df00ff017b82 */ /* 0x000ff00000000800 */
[----:B------:R-:W0:Y:S01]  /*0010*/  S2UR UR10, SR_CTAID.X ;  /* 0x00000000000a79c3 */ /* 0x000e220000002500 */
[----:B------:R-:W1:Y:S01]  /*0020*/  LDCU.64 UR12, c[0x0][0x3a8] ;  /* 0x00007500ff0c77ac */ /* 0x000e620008000a00 */
[----:B------:R-:W-:Y:S01]  /*0030*/  BSSY.RECONVERGENT B0, `(.L_x_173) ;  /* 0x000033f000007945 */ /* 0x000fe20003800200 */
[----:B------:R-:W2:Y:S01]  /*0040*/  LDCU.64 UR8, c[0x0][0x358] ;  /* 0x00006b00ff0877ac */ /* 0x000ea20008000a00 */
[----:B-1----:R-:W-:Y:S01]  /*0050*/  IMAD.U32 R4, RZ, RZ, UR12 ;  /* 0x0000000cff047e24 */ /* 0x002fe2000f8e00ff */
[----:B------:R-:W-:-:S02]  /*0060*/  USHF.L.U32 UR4, UR13, 0xb, URZ ;  /* 0x0000000b0d047899 */ /* 0x000fc400080006ff */
[----:B0-----:R-:W-:-:S06]  /*0070*/  USHF.L.U32 UR6, UR10, 0xb, URZ ;  /* 0x0000000b0a067899 */ /* 0x001fcc00080006ff */
[----:B------:R-:W-:-:S05]  /*0080*/  VIADD R2, R4, -UR6 ;  /* 0x8000000604027c36 */ /* 0x000fca0008000000 */
[----:B------:R-:W-:-:S13]  /*0090*/  ISETP.GT.U32.AND P0, PT, R2, 0x7ff, PT ;  /* 0x000007ff0200780c */ /* 0x000fda0003f04070 */
[----:B--2---:R-:W-:Y:S05]  /*00a0*/  @P0 BRA `(.L_x_174) ;  /* 0x0000001800940947 */ /* 0x004fea0003800000 */
[----:B------:R-:W0:Y:S01]  /*00b0*/  S2R R3, SR_TID.X ;  /* 0x0000000000037919 */ /* 0x000e220000002100 */
[----:B------:R-:W-:Y:S01]  /*00c0*/  BSSY.RECONVERGENT B1, `(.L_x_175) ;  /* 0x000000a000017945 */ /* 0x000fe20003800200 */
[----:B------:R-:W-:Y:S02]  /*00d0*/  CS2R R14, SRZ ;  /* 0x00000000000e7805 */ /* 0x000fe4000001ff00 */
[----:B0-----:R-:W-:Y:S01]  /*00e0*/  ISETP.GE.U32.AND P0, PT, R3, R2, PT ;  /* 0x000000020300720c */ /* 0x001fe20003f06070 */
[----:B------:R-:W-:-:S12]  /*00f0*/  IMAD.MOV.U32 R21, RZ, RZ, R3 ;  /* 0x000000ffff157224 */ /* 0x000fd800078e0003 */
[----:B------:R-:W-:Y:S05]  /*0100*/  @P0 BRA `(.L_x_176) ;  /* 0x0000000000140947 */ /* 0x000fea0003800000 */
[----:B------:R-:W0:Y:S01]  /*0110*/  LDC.64 R14, c[0x0][0x380] ;  /* 0x0000e000ff0e7b82 */ /* 0x000e220000000a00 */
[----:B------:R-:W-:-:S04]  /*0120*/  VIADD R5, R3, UR6 ;  /* 0x0000000603057c36 */ /* 0x000fc80008000000 */
[----:B0-----:R-:W-:-:S06]  /*0130*/  IMAD.WIDE.U32 R14, R5, 0x8, R14 ;  /* 0x00000008050e7825 */ /* 0x001fcc00078e000e */
[----:B------:R-:W5:Y:S01]  /*0140*/  LDG.E.64 R14, desc[UR8][R14.64] ;  /* 0x000000080e0e7981 */ /* 0x000f62000c1e1b00 */
[----:B------:R-:W-:-:S07]  /*0150*/  VIADD R21, R3, 0x100 ;  /* 0x0000010003157836 */ /* 0x000fce0000000000 */
.L_x_176:
[----:B------:R-:W-:Y:S05]  /*0160*/  BSYNC.RECONVERGENT B1 ;  /* 0x0000000000017941 */ /* 0x000fea0003800200 */
.L_x_175:
[----:B------:R-:W-:Y:S01]  /*0170*/  ISETP.GE.U32.AND P0, PT, R21, R2, PT ;  /* 0x000000021500720c */ /* 0x000fe20003f06070 */
[----:B------:R-:W-:-:S12]  /*0180*/  BSSY.RECONVERGENT B1, `(.L_x_177) ;  /* 0x00000de000017945 */ /* 0x000fd80003800200 */
[----:B------:R-:W-:Y:S05]  /*0190*/  @P0 BRA `(.L_x_178) ;  /* 0x0000000c00700947 */ /* 0x000fea0003800000 */
[----:B------:R-:W-:Y:S01]  /*01a0*/  LOP3.LUT R5, RZ, R21, RZ, 0x33, !PT ;  /* 0x00000015ff057212 */ /* 0x000fe200078e33ff */
[----:B------:R-:W-:Y:S03]  /*01b0*/  BSSY.RECONVERGENT B2, `(.L_x_179) ;  /* 0x0000072000027945 */ /* 0x000fe60003800200 */
[----:B------:R-:W-:-:S04]  /*01c0*/  IADD3 R5, PT, PT, R4, -UR6, R5 ;  /* 0x8000000604057c10 */ /* 0x000fc8000fffe005 */
[C---:B------:R-:W-:Y:S02]  /*01d0*/  ISETP.GE.U32.AND P0, PT, R5.reuse, 0xf00, PT ;  /* 0x00000f000500780c */ /* 0x040fe40003f06070 */
[----:B------:R-:W-:-:S04]  /*01e0*/  LEA.HI R0, R5, 0x1, RZ, 0x18 ;  /* 0x0000000105007811 */ /* 0x000fc800078fc0ff */
[----:B------:R-:W-:-:S07]  /*01f0*/  LOP3.LUT R4, R0, 0xf, RZ, 0xc0, !PT ;  /* 0x0000000f00047812 */ /* 0x000fce00078ec0ff */
[----:B------:R-:W-:Y:S05]  /*0200*/  @!P0 BRA `(.L_x_180) ;  /* 0x0000000400b08947 */ /* 0x000fea0003800000 */
[----:B------:R-:W0:Y:S01]  /*0210*/  LDC.64 R6, c[0x0][0x380] ;  /* 0x0000e000ff067b82 */ /* 0x000e220000000a00 */
[----:B------:R-:W-:Y:S01]  /*0220*/  LOP3.LUT R25, R0, 0x1fffff0, RZ, 0xc0, !PT ;  /* 0x01fffff000197812 */ /* 0x000fe200078ec0ff */
[----:B------:R-:W-:Y:S01]  /*0230*/  BSSY.RECONVERGENT B3, `(.L_x_181) ;  /* 0x0000068000037945 */ /* 0x000fe20003800200 */
[C---:B------:R-:W-:Y:S01]  /*0240*/  LOP3.LUT R24, R21.reuse, 0x800, RZ, 0xfc, !PT ;  /* 0x0000080015187812 */ /* 0x040fe200078efcff */
[----:B------:R-:W-:Y:S02]  /*0250*/  VIADD R5, R21, UR6 ;  /* 0x0000000615057c36 */ /* 0x000fe40008000000 */
[----:B------:R-:W-:-:S07]  /*0260*/  IMAD.MOV R25, RZ, RZ, -R25 ;  /* 0x000000ffff197224 */ /* 0x000fce00078e0a19 */
.L_x_182:
[----:B0-----:R-:W-:-:S04]  /*0270*/  IMAD.WIDE.U32 R8, R5, 0x8, R6 ;  /* 0x0000000805087825 */ /* 0x001fc800078e0006 */
[----:B------:R-:W-:Y:S02]  /*0280*/  VIADD R23, R5, 0x100 ;  /* 0x0000010005177836 */ /* 0x000fe40000000000 */
[----:B------:R-:W2:Y:S02]  /*0290*/  LDG.E.64 R8, desc[UR8][R8.64] ;  /* 0x0000000808087981 */ /* 0x000ea4000c1e1b00 */
[----:B------:R-:W-:-:S06]  /*02a0*/  IMAD.WIDE.U32 R22, R23, 0x8, R6 ;  /* 0x0000000817167825 */ /* 0x000fcc00078e0006 */
[----:B------:R-:W3:Y:S01]  /*02b0*/  LDG.E.64 R22, desc[UR8][R22.64] ;  /* 0x0000000816167981 */ /* 0x000ee2000c1e1b00 */
[----:B------:R-:W-:-:S04]  /*02c0*/  VIADD R21, R5, 0x200 ;  /* 0x0000020005157836 */ /* 0x000fc80000000000 */
[----:B------:R-:W-:-:S04]  /*02d0*/  IMAD.WIDE.U32 R20, R21, 0x8, R6 ;  /* 0x0000000815147825 */ /* 0x000fc800078e0006 */
[----:B------:R-:W-:Y:S02]  /*02e0*/  VIADD R19, R5, 0x300 ;  /* 0x0000030005137836 */ /* 0x000fe40000000000 */
[----:B------:R-:W4:Y:S02]  /*02f0*/  LDG.E.64 R20, desc[UR8][R20.64] ;  /* 0x0000000814147981 */ /* 0x000f24000c1e1b00 */
        /* <DEDUP_REMOVED lines=9> */
[----:B------:R-:W-:-:S06]  /*0390*/  IMAD.WIDE.U32 R10, R11, 0x8, R6 ;  /* 0x000000080b0a7825 */ /* 0x000fcc00078e0006 */
[----:B------:R-:W4:Y:S01]  /*03a0*/  LDG.E.64 R10, desc[UR8][R10.64] ;  /* 0x000000080a0a7981 */ /* 0x000f22000c1e1b00 */
[----:B--2--5:R-:W-:-:S06]  /*03b0*/  DSETP.GEU.AND P0, PT, R14, R8, PT ;  /* 0x000000080e00722a */ /* 0x024fcc0003f0e000 */
[----:B------:R-:W-:Y:S02]  /*03c0*/  FSEL R14, R8, R14, !P0 ;  /* 0x0000000e080e7208 */ /* 0x000fe40004000000 */
[----:B------:R-:W-:Y:S01]  /*03d0*/  FSEL R15, R9, R15, !P0 ;  /* 0x0000000f090f7208 */ /* 0x000fe20004000000 */
[----:B------:R-:W-:-:S04]  /*03e0*/  VIADD R9, R5, 0x700 ;  /* 0x0000070005097836 */ /* 0x000fc80000000000 */
[----:B------:R-:W-:Y:S01]  /*03f0*/  IMAD.WIDE.U32 R8, R9, 0x8, R6 ;  /* 0x0000000809087825 */ /* 0x000fe200078e0006 */
[----:B---3--:R-:W-:-:S05]  /*0400*/  DSETP.GEU.AND P0, PT, R14, R22, PT ;  /* 0x000000160e00722a */ /* 0x008fca0003f0e000 */
[----:B------:R-:W2:Y:S01]  /*0410*/  LDG.E.64 R8, desc[UR8][R8.64] ;  /* 0x0000000808087981 */ /* 0x000ea2000c1e1b00 */
[----:B------:R-:W-:Y:S01]  /*0420*/  FSEL R15, R23, R15, !P0 ;  /* 0x0000000f170f7208 */ /* 0x000fe20004000000 */
[----:B------:R-:W-:Y:S01]  /*0430*/  VIADD R23, R5, 0x800 ;  /* 0x0000080005177836 */ /* 0x000fe20000000000 */
[----:B------:R-:W-:-:S03]  /*0440*/  FSEL R14, R22, R14, !P0 ;  /* 0x0000000e160e7208 */ /* 0x000fc60004000000 */
[----:B------:R-:W-:-:S06]  /*0450*/  IMAD.WIDE.U32 R22, R23, 0x8, R6 ;  /* 0x0000000817167825 */ /* 0x000fcc00078e0006 */
[----:B------:R-:W3:Y:S01]  /*0460*/  LDG.E.64 R22, desc[UR8][R22.64] ;  /* 0x0000000816167981 */ /* 0x000ee2000c1e1b00 */
[----:B----4-:R-:W-:-:S06]  /*0470*/  DSETP.GEU.AND P0, PT, R14, R20, PT ;  /* 0x000000140e00722a */ /* 0x010fcc0003f0e000 */
[----:B------:R-:W-:Y:S02]  /*0480*/  FSEL R14, R20, R14, !P0 ;  /* 0x0000000e140e7208 */ /* 0x000fe40004000000 */
[----:B------:R-:W-:Y:S01]  /*0490*/  FSEL R15, R21, R15, !P0 ;  /* 0x0000000f150f7208 */ /* 0x000fe20004000000 */
[----:B------:R-:W-:-:S04]  /*04a0*/  VIADD R21, R5, 0x900 ;  /* 0x0000090005157836 */ /* 0x000fc80000000000 */
[----:B------:R-:W-:Y:S01]  /*04b0*/  IMAD.WIDE.U32 R20, R21, 0x8, R6 ;  /* 0x0000000815147825 */ /* 0x000fe200078e0006 */
[----:B------:R-:W-:-:S05]  /*04c0*/  DSETP.GEU.AND P0, PT, R14, R18, PT ;  /* 0x000000120e00722a */ /* 0x000fca0003f0e000 */
[----:B------:R-:W4:Y:S01]  /*04d0*/  LDG.E.64 R20, desc[UR8][R20.64] ;  /* 0x0000000814147981 */ /* 0x000f22000c1e1b00 */
        /* <DEDUP_REMOVED lines=21> */
[----:B------:R-:W-:-:S06]  /*0630*/  IMAD.WIDE.U32 R12, R13, 0x8, R6 ;  /* 0x000000080d0c7825 */ /* 0x000fcc00078e0006 */
[----:B------:R-:W4:Y:S01]  /*0640*/  LDG.E.64 R12, desc[UR8][R12.64] ;  /* 0x000000080c0c7981 */ /* 0x000f22000c1e1b00 */
[----:B--2---:R-:W-:-:S06]  /*0650*/  DSETP.GEU.AND P0, PT, R10, R8, PT ;  /* 0x000000080a00722a */ /* 0x004fcc0003f0e000 */
        /* <DEDUP_REMOVED lines=24> */
[----:B------:R-:W-:-:S05]  /*07e0*/  VIADD R25, R25, 0x10 ;  /* 0x0000001019197836 */ /* 0x000fca0000000000 */
[----:B------:R-:W-:Y:S02]  /*07f0*/  FSEL R8, R12, R8, !P0 ;  /* 0x000000080c087208 */ /* 0x000fe40004000000 */
[----:B------:R-:W-:Y:S02]  /*0800*/  FSEL R9, R13, R9, !P0 ;  /* 0x000000090d097208 */ /* 0x000fe40004000000 */
[----:B------:R-:W-:Y:S01]  /*0810*/  ISETP.NE.AND P1, PT, R25, RZ, PT ;  /* 0x000000ff1900720c */ /* 0x000fe20003f25270 */
[----:B------:R-:W-:Y:S02]  /*0820*/  VIADD R24, R24, 0x1000 ;  /* 0x0000100018187836 */ /* 0x000fe40000000000 */
[----:B------:R-:W-:Y:S01]  /*0830*/  VIADD R5, R5, 0x1000 ;  /* 0x0000100005057836 */ /* 0x000fe20000000000 */
[----:B--2---:R-:W-:-:S06]  /*0840*/  DSETP.GEU.AND P0, PT, R8, R10, PT ;  /* 0x0000000a0800722a */ /* 0x004fcc0003f0e000 */
[----:B------:R-:W-:Y:S02]  /*0850*/  FSEL R8, R10, R8, !P0 ;  /* 0x000000080a087208 */ /* 0x000fe40004000000 */
[----:B------:R-:W-:-:S06]  /*0860*/  FSEL R9, R11, R9, !P0 ;  /* 0x000000090b097208 */ /* 0x000fcc0004000000 */
[----:B---3--:R-:W-:-:S06]  /*0870*/  DSETP.GEU.AND P0, PT, R8, R22, PT ;  /* 0x000000160800722a */ /* 0x008fcc0003f0e000 */
[----:B------:R-:W-:Y:S02]  /*0880*/  FSEL R14, R22, R8, !P0 ;  /* 0x00000008160e7208 */ /* 0x000fe40004000000 */
[----:B------:R-:W-:Y:S01]  /*0890*/  FSEL R15, R23, R9, !P0 ;  /* 0x00000009170f7208 */ /* 0x000fe20004000000 */
[----:B------:R-:W-:Y:S06]  /*08a0*/  @P1 BRA `(.L_x_182) ;  /* 0xfffffff800701947 */ /* 0x000fec000383ffff */
[----:B------:R-:W-:Y:S05]  /*08b0*/  BSYNC.RECONVERGENT B3 ;  /* 0x0000000000037941 */ /* 0x000fea0003800200 */
.L_x_181:
[----:B------:R-:W-:-:S07]  /*08c0*/  VIADD R21, R24, 0xfffff800 ;  /* 0xfffff80018157836 */ /* 0x000fce0000000000 */
.L_x_180:
[----:B------:R-:W-:Y:S05]  /*08d0*/  BSYNC.RECONVERGENT B2 ;  /* 0x0000000000027941 */ /* 0x000fea0003800200 */
.L_x_179:
[----:B------:R-:W-:-:S13]  /*08e0*/  ISETP.NE.AND P0, PT, R4, RZ, PT ;  /* 0x000000ff0400720c */ /* 0x000fda0003f05270 */
[----:B------:R-:W-:Y:S05]  /*08f0*/  @!P0 BRA `(.L_x_178) ;  /* 0x0000000400988947 */ /* 0x000fea0003800000 */
[----:B------:R-:W-:Y:S01]  /*0900*/  ISETP.GE.U32.AND P1, PT, R4, 0x8, PT ;  /* 0x000000080400780c */ /* 0x000fe20003f26070 */
[----:B------:R-:W-:Y:S01]  /*0910*/  BSSY.RECONVERGENT B2, `(.L_x_183) ;  /* 0x0000036000027945 */ /* 0x000fe20003800200 */
[----:B------:R-:W-:-:S04]  /*0920*/  LOP3.LUT R20, R0, 0x7, RZ, 0xc0, !PT ;  /* 0x0000000700147812 */ /* 0x000fc800078ec0ff */
[----:B------:R-:W-:-:S07]  /*0930*/  ISETP.NE.AND P0, PT, R20, RZ, PT ;  /* 0x000000ff1400720c */ /* 0x000fce0003f05270 */
[----:B------:R-:W-:Y:S06]  /*0940*/  @!P1 BRA `(.L_x_184) ;  /* 0x0000000000c89947 */ /* 0x000fec0003800000 */
[----:B------:R-:W0:Y:S01]  /*0950*/  LDC.64 R4, c[0x0][0x380] ;  /* 0x0000e000ff047b82 */ /* 0x000e220000000a00 */
[----:B------:R-:W-:-:S04]  /*0960*/  VIADD R25, R21, UR6 ;  /* 0x0000000615197c36 */ /* 0x000fc80008000000 */
[C---:B------:R-:W-:Y:S02]  /*0970*/  VIADD R9, R25.reuse, 0x100 ;  /* 0x0000010019097836 */ /* 0x040fe40000000000 */
[----:B0-----:R-:W-:-:S06]  /*0980*/  IMAD.WIDE.U32 R6, R25, 0x8, R4 ;  /* 0x0000000819067825 */ /* 0x001fcc00078e0004 */
[----:B------:R-:W2:Y:S01]  /*0990*/  LDG.E.64 R6, desc[UR8][R6.64] ;  /* 0x0000000806067981 */ /* 0x000ea2000c1e1b00 */
[----:B------:R-:W-:-:S04]  /*09a0*/  IMAD.WIDE.U32 R8, R9, 0x8, R4 ;  /* 0x0000000809087825 */ /* 0x000fc800078e0004 */
[----:B------:R-:W-:Y:S02]  /*09b0*/  VIADD R11, R25, 0x200 ;  /* 0x00000200190b7836 */ /* 0x000fe40000000000 */
[----:B------:R-:W3:Y:S02]  /*09c0*/  LDG.E.64 R8, desc[UR8][R8.64] ;  /* 0x0000000808087981 */ /* 0x000ee4000c1e1b00 */
        /* <DEDUP_REMOVED lines=42> */
.L_x_184:
[----:B------:R-:W-:Y:S05]  /*0c70*/  BSYNC.RECONVERGENT B2 ;  /* 0x0000000000027941 */ /* 0x000fea0003800200 */
.L_x_183:
        /* <DEDUP_REMOVED lines=32> */
.L_x_186:
[----:B------:R-:W-:Y:S05]  /*0e80*/  BSYNC.RECONVERGENT B2 ;  /* 0x0000000000027941 */ /* 0x000fea0003800200 */
.L_x_185:
[----:B------:R-:W-:Y:S05]  /*0e90*/  @!P0 BRA `(.L_x_178) ;  /* 0x0000000000308947 */ /* 0x000fea0003800000 */
[----:B------:R-:W0:Y:S01]  /*0ea0*/  LDC.64 R6, c[0x0][0x380] ;  /* 0x0000e000ff067b82 */ /* 0x000e220000000a00 */
[----:B------:R-:W-:Y:S02]  /*0eb0*/  VIADD R9, R21, UR6 ;  /* 0x0000000615097c36 */ /* 0x000fe40008000000 */
[----:B------:R-:W-:-:S07]  /*0ec0*/  IMAD.MOV R0, RZ, RZ, -R0 ;  /* 0x000000ffff007224 */ /* 0x000fce00078e0a00 */
.L_x_187:
[----:B0-----:R-:W-:-:S06]  /*0ed0*/  IMAD.WIDE.U32 R4, R9, 0x8, R6 ;  /* 0x0000000809047825 */ /* 0x001fcc00078e0006 */
        /* <DEDUP_REMOVED lines=8> */
.L_x_178:
[----:B------:R-:W-:Y:S05]  /*0f60*/  BSYNC.RECONVERGENT B1 ;  /* 0x0000000000017941 */ /* 0x000fea0003800200 */
.L_x_177:
[----:B------:R-:W-:-:S13]  /*0f70*/  ISETP.GE.U32.AND P0, PT, R2, 0x100, PT ;  /* 0x000001000200780c */ /* 0x000fda0003f06070 */
        /* <DEDUP_REMOVED lines=50> */
[----:B------:R-:W1:Y:S04]  /*12a0*/  LDS.128 R12, [UR4+0x10] ;  /* 0x00001004ff0c7984 */ /* 0x000e680008000c00 */
[----:B0-----:R-:W0:Y:S01]  /*12b0*/  LDS.128 R8, [UR4+0x20] ;  /* 0x00002004ff087984 */ /* 0x001e220008000c00 */
[----:B-1----:R-:W-:-:S06]  /*12c0*/  DSETP.GEU.AND P1, PT, R4, R12, PT ;  /* 0x0000000c0400722a */ /* 0x002fcc0003f2e000 */
[----:B------:R-:W-:Y:S02]  /*12d0*/  FSEL R2, R12, R4, !P1 ;  /* 0x000000040c027208 */ /* 0x000fe40004800000 */
[----:B------:R-:W-:Y:S02]  /*12e0*/  FSEL R3, R13, R5, !P1 ;  /* 0x000000050d037208 */ /* 0x000fe40004800000 */
[----:B------:R-:W1:Y:S04]  /*12f0*/  LDS.128 R4, [UR4+0x30] ;  /* 0x00003004ff047984 */ /* 0x000e680008000c00 */
[----:B------:R-:W-:-:S06]  /*1300*/  DSETP.GEU.AND P1, PT, R2, R14, PT ;  /* 0x0000000e0200722a */ /* 0x000fcc0003f2e000 */
[----:B------:R-:W-:Y:S02]  /*1310*/  FSEL R2, R14, R2, !P1 ;  /* 0x000000020e027208 */ /* 0x000fe40004800000 */
[----:B------:R-:W-:-:S06]  /*1320*/  FSEL R3, R15, R3, !P1 ;  /* 0x000000030f037208 */ /* 0x000fcc0004800000 */
[----:B0-----:R-:W-:-:S06]  /*1330*/  DSETP.GEU.AND P1, PT, R2, R8, PT ;  /* 0x000000080200722a */ /* 0x001fcc0003f2e000 */
[----:B------:R-:W-:Y:S02]  /*1340*/  FSEL R8, R8, R2, !P1 ;  /* 0x0000000208087208 */ /* 0x000fe40004800000 */
[----:B------:R-:W-:Y:S02]  /*1350*/  FSEL R9, R9, R3, !P1 ;  /* 0x0000000309097208 */ /* 0x000fe40004800000 */
[----:B------:R-:W0:Y:S04]  /*1360*/  LDS.64 R2, [UR4+0x40] ;  /* 0x00004004ff027984 */ /* 0x000e280008000a00 */
[----:B------:R-:W-:-:S06]  /*1370*/  DSETP.GEU.AND P1, PT, R8, R10, PT ;  /* 0x0000000a0800722a */ /* 0x000fcc0003f2e000 */
[----:B------:R-:W-:Y:S02]  /*1380*/  FSEL R8, R10, R8, !P1 ;  /* 0x000000080a087208 */ /* 0x000fe40004800000 */
[----:B------:R-:W-:-:S06]  /*1390*/  FSEL R9, R11, R9, !P1 ;  /* 0x000000090b097208 */ /* 0x000fcc0004800000 */
[----:B-1----:R-:W-:-:S06]  /*13a0*/  DSETP.GEU.AND P1, PT, R8, R4, PT ;  /* 0x000000040800722a */ /* 0x002fcc0003f2e000 */
        /* <DEDUP_REMOVED lines=9> */
.L_x_188:
[----:B------:R-:W-:-:S04]  /*1440*/  LOP3.LUT R0, R3, 0x3e0, RZ, 0xc0, !PT ;  /* 0x000003e003007812 */ /* 0x000fc800078ec0ff */
[----:B------:R-:W-:Y:S01]  /*1450*/  LOP3.LUT R7, RZ, R0, RZ, 0x33, !PT ;  /* 0x00000000ff077212 */ /* 0x000fe200078e33ff */
[----:B------:R-:W-:Y:S02]  /*1460*/  VIADD R5, R0, 0x20 ;  /* 0x0000002000057836 */ /* 0x000fe40000000000 */
[----:B------:R-:W0:Y:S03]  /*1470*/  S2R R0, SR_LANEID ;  /* 0x0000000000007919 */ /* 0x000e260000000000 */
[----:B------:R-:W-:Y:S01]  /*1480*/  ISETP.GT.U32.AND P0, PT, R5, R2, PT ;  /* 0x000000020500720c */ /* 0x000fe20003f04070 */
[----:B------:R-:W-:-:S05]  /*1490*/  IMAD.IADD R5, R2, 0x1, R7 ;  /* 0x0000000102057824 */ /* 0x000fca00078e0207 */
[----:B------:R-:W-:-:S05]  /*14a0*/  SEL R5, R5, 0x1f, P0 ;  /* 0x0000001f05057807 */ /* 0x000fca0000000000 */
[----:B-----5:R-:W-:Y:S04]  /*14b0*/  SHFL.DOWN PT, R6, R14, 0x1, R5 ;  /* 0x082000000e067989 */ /* 0x020fe800000e0005 */
[----:B------:R-:W1:Y:S01]  /*14c0*/  SHFL.DOWN PT, R7, R15, 0x1, R5 ;  /* 0x082000000f077989 */ /* 0x000e6200000e0005 */
[----:B0-----:R-:W-:Y:S01]  /*14d0*/  ISETP.GE.AND P0, PT, R0, R5, PT ;  /* 0x000000050000720c */ /* 0x001fe20003f06270 */
[----:B-1----:R-:W-:-:S06]  /*14e0*/  DSETP.GEU.AND P1, PT, R14, R6, PT ;  /* 0x000000060e00722a */ /* 0x002fcc0003f2e000 */
        /* <DEDUP_REMOVED lines=47> */
[----:B0-----:R-:W-:Y:S05]  /*17e0*/  @P0 BRA `(.L_x_189) ;  /* 0x0000001c000c0947 */ /* 0x001fea0003800000 */
[----:B------:R-:W0:Y:S01]  /*17f0*/  S2UR UR5, SR_CgaCtaId ;  /* 0x00000000000579c3 */ /* 0x000e220000008800 */
[----:B------:R-:W-:Y:S01]  /*1800*/  UMOV UR4, 0x400 ;  /* 0x0000040000047882 */ /* 0x000fe20000000000 */
[----:B------:R-:W-:Y:S01]  /*1810*/  ISETP.GT.U32.AND P2, PT, R2, 0x20, PT ;  /* 0x000000200200780c */ /* 0x000fe20003f44070 */
[----:B0-----:R-:W-:-:S09]  /*1820*/  ULEA UR4, UR5, UR4, 0x18 ;  /* 0x0000000405047291 */ /* 0x001fd2000f8ec0ff */
[----:B------:R-:W0:Y:S04]  /*1830*/  LDS.128 R12, [UR4+0x10] ;  /* 0x00001004ff0c7984 */ /* 0x000e280008000c00 */
[----:B------:R-:W1:Y:S01]  /*1840*/  LDS.128 R8, [UR4+0x20] ;  /* 0x00002004ff087984 */ /* 0x000e620008000c00 */
[----:B0-----:R-:W-:-:S06]  /*1850*/  DSETP.GEU.AND P1, PT, R4, R12, PT ;  /* 0x0000000c0400722a */ /* 0x001fcc0003f2e000 */
[-C--:B------:R-:W-:Y:S02]  /*1860*/  FSEL R3, R12, R4.reuse, !P1 ;  /* 0x000000040c037208 */ /* 0x080fe40004800000 */
[-C--:B------:R-:W-:Y:S02]  /*1870*/  FSEL R13, R13, R5.reuse, !P1 ;  /* 0x000000050d0d7208 */ /* 0x080fe40004800000 */
[----:B------:R-:W-:Y:S02]  /*1880*/  FSEL R0, R3, R4, P2 ;  /* 0x0000000403007208 */ /* 0x000fe40001000000 */
[C---:B------:R-:W-:Y:S02]  /*1890*/  ISETP.GT.U32.AND P1, PT, R2.reuse, 0x40, PT ;  /* 0x000000400200780c */ /* 0x040fe40003f24070 */
[----:B------:R-:W-:Y:S01]  /*18a0*/  FSEL R13, R13, R5, P2 ;  /* 0x000000050d0d7208 */ /* 0x000fe20001000000 */
[----:B------:R-:W-:Y:S01]  /*18b0*/  IMAD.MOV.U32 R12, RZ, RZ, R0 ;  /* 0x000000ffff0c7224 */ /* 0x000fe200078e0000 */
[----:B------:R-:W-:Y:S01]  /*18c0*/  ISETP.GT.U32.AND P2, PT, R2, 0x60, PT ;  /* 0x000000600200780c */ /* 0x000fe20003f44070 */
[----:B------:R-:W0:Y:S04]  /*18d0*/  LDS.128 R4, [UR4+0x30] ;  /* 0x00003004ff047984 */ /* 0x000e280008000c00 */
[----:B------:R-:W-:-:S06]  /*18e0*/  DSETP.GEU.AND P3, PT, R12, R14, PT ;  /* 0x0000000e0c00722a */ /* 0x000fcc0003f6e000 */
[----:B------:R-:W-:Y:S02]  /*18f0*/  @P1 FSEL R0, R14, R0, !P3 ;  /* 0x000000000e001208 */ /* 0x000fe40005800000 */
[----:B------:R-:W-:Y:S02]  /*1900*/  @P1 FSEL R13, R15, R13, !P3 ;  /* 0x0000000d0f0d1208 */ /* 0x000fe40005800000 */
[----:B------:R-:W-:Y:S01]  /*1910*/  ISETP.GT.U32.AND P1, PT, R2, 0x80, PT ;  /* 0x000000800200780c */ /* 0x000fe20003f24070 */
[----:B------:R-:W-:-:S06]  /*1920*/  IMAD.MOV.U32 R12, RZ, RZ, R0 ;  /* 0x000000ffff0c7224 */ /* 0x000fcc00078e0000 */
[----:B-1----:R-:W-:-:S06]  /*1930*/  DSETP.GEU.AND P3, PT, R12, R8, PT ;  /* 0x000000080c00722a */ /* 0x002fcc0003f6e000 */
[----:B------:R-:W-:Y:S02]  /*1940*/  @P2 FSEL R0, R8, R0, !P3 ;  /* 0x0000000008002208 */ /* 0x000fe40005800000 */
[----:B------:R-:W-:Y:S02]  /*1950*/  @P2 FSEL R13, R9, R13, !P3 ;  /* 0x0000000d090d2208 */ /* 0x000fe40005800000 */
[----:B------:R-:W-:Y:S01]  /*1960*/  ISETP.GT.U32.AND P2, PT, R2, 0xa0, PT ;  /* 0x000000a00200780c */ /* 0x000fe20003f44070 */
[----:B------:R-:W-:Y:S01]  /*1970*/  IMAD.MOV.U32 R12, RZ, RZ, R0 ;  /* 0x000000ffff0c7224 */ /* 0x000fe200078e0000 */
[----:B------:R-:W1:Y:S05]  /*1980*/  LDS.64 R8, [UR4+0x40] ;  /* 0x00004004ff087984 */ /* 0x000e6a0008000a00 */
[----:B------:R-:W-:-:S06]  /*1990*/  DSETP.GEU.AND P3, PT, R12, R10, PT ;  /* 0x0000000a0c00722a */ /* 0x000fcc0003f6e000 */
[----:B------:R-:W-:Y:S02]  /*19a0*/  @P1 FSEL R0, R10, R0, !P3 ;  /* 0x000000000a001208 */ /* 0x000fe40005800000 */
[----:B------:R-:W-:Y:S02]  /*19b0*/  @P1 FSEL R13, R11, R13, !P3 ;  /* 0x0000000d0b0d1208 */ /* 0x000fe40005800000 */
[----:B------:R-:W-:Y:S01]  /*19c0*/  ISETP.GT.U32.AND P1, PT, R2, 0xc0, PT ;  /* 0x000000c00200780c */ /* 0x000fe20003f24070 */
[----:B------:R-:W-:Y:S02]  /*19d0*/  IMAD.MOV.U32 R10, RZ, RZ, R0 ;  /* 0x000000ffff0a7224 */ /* 0x000fe400078e0000 */
[----:B------:R-:W-:-:S06]  /*19e0*/  IMAD.MOV.U32 R11, RZ, RZ, R13 ;  /* 0x000000ffff0b7224 */ /* 0x000fcc00078e000d */
[----:B0-----:R-:W-:-:S06]  /*19f0*/  DSETP.GEU.AND P3, PT, R10, R4, PT ;  /* 0x000000040a00722a */ /* 0x001fcc0003f6e000 */
[----:B------:R-:W-:Y:S02]  /*1a00*/  @P2 FSEL R0, R4, R0, !P3 ;  /* 0x0000000004002208 */ /* 0x000fe40005800000 */
[----:B------:R-:W-:Y:S02]  /*1a10*/  @P2 FSEL R13, R5, R13, !P3 ;  /* 0x0000000d050d2208 */ /* 0x000fe40005800000 */
[----:B------:R-:W-:Y:S01]  /*1a20*/  ISETP.GT.U32.AND P2, PT, R2, 0xe0, PT ;  /* 0x000000e00200780c */ /* 0x000fe20003f44070 */
        /* <DEDUP_REMOVED lines=13> */
.L_x_174:
[----:B------:R-:W0:Y:S01]  /*1b00*/  S2R R0, SR_TID.X ;  /* 0x0000000000007919 */ /* 0x000e220000002100 */
[----:B------:R-:W1:Y:S02]  /*1b10*/  LDCU.64 UR14, c[0x0][0x380] ;  /* 0x00007000ff0e77ac */ /* 0x000e640008000a00 */
[----:B-1----:R-:W-:Y:S02]  /*1b20*/  IMAD.U32 R6, RZ, RZ, UR14 ;  /* 0x0000000eff067e24 */ /* 0x002fe4000f8e00ff */
[----:B------:R-:W-:Y:S02]  /*1b30*/  IMAD.U32 R7, RZ, RZ, UR15 ;  /* 0x0000000fff077e24 */ /* 0x000fe4000f8e00ff */
[----:B0-----:R-:W-:-:S04]  /*1b40*/  VIADD R25, R0, UR6 ;  /* 0x0000000600197c36 */ /* 0x001fc80008000000 */
[----:B------:R-:W-:-:S05]  /*1b50*/  IMAD.WIDE.U32 R24, R25, 0x8, R6 ;  /* 0x0000000819187825 */ /* 0x000fca00078e0006 */
        /* <DEDUP_REMOVED lines=8> */
[----:B------:R-:W-:Y:S01]  /*1be0*/  ISETP.GE.U32.AND P1, PT, R2, UR4, PT ;  /* 0x0000000402007c0c */ /* 0x000fe2000bf26070 */
        /* <DEDUP_REMOVED lines=22> */
[----:B------:R-:W-:Y:S01]  /*1d50*/  ULEA UR11, UR13, UR6, 0xb ;  /* 0x000000060d0b7291 */ /* 0x000fe2000f8e58ff */
[----:B------:R-:W-:Y:S01]  /*1d60*/  VIADD R3, R4, 0xfffff800 ;  /* 0xfffff80004037836 */ /* 0x000fe20000000000 */
[----:B------:R-:W-:Y:S01]  /*1d70*/  LOP3.LUT R5, RZ, R0, RZ, 0x33, !PT ;  /* 0x00000000ff057212 */ /* 0x000fe200078e33ff */
[----:B------:R-:W-:-:S03]  /*1d80*/  UIADD3 UR5, UPT, UPT, UR4, UR6, URZ ;  /* 0x0000000604057290 */ /* 0x000fc6000fffe0ff */
[----:B------:R-:W-:Y:S02]  /*1d90*/  ISETP.LT.U32.AND P0, PT, R3, UR11, PT ;  /* 0x0000000b03007c0c */ /* 0x000fe4000bf01070 */
[----:B------:R-:W-:Y:S01]  /*1da0*/  IADD3 R5, PT, PT, R4, -UR4, R5 ;  /* 0x8000000404057c10 */ /* 0x000fe2000fffe005 */
[----:B------:R-:W-:Y:S01]  /*1db0*/  IMAD.U32 R25, RZ, RZ, UR5 ;  /* 0x00000005ff197e24 */ /* 0x000fe2000f8e00ff */
[----:B------:R-:W-:-:S03]  /*1dc0*/  UMOV UR4, URZ ;  /* 0x000000ff00047c82 */ /* 0x000fc60008000000 */
[----:B------:R-:W-:Y:S01]  /*1dd0*/  VIADD R2, R5, -UR6 ;  /* 0x8000000605027c36 */ /* 0x000fe20008000000 */
[----:B------:R-:W-:Y:S01]  /*1de0*/  UMOV UR6, UR5 ;  /* 0x0000000500067c82 */ /* 0x000fe20008000000 */
[----:B------:R-:W-:-:S04]  /*1df0*/  IADD3 R25, PT, PT, R25, 0x800, R0 ;  /* 0x0000080019197810 */ /* 0x000fc80007ffe000 */
[----:B------:R-:W-:Y:S05]  /*1e00*/  @P0 BRA `(.L_x_191) ;  /* 0x0000000000c40947 */ /* 0x000fea0003800000 */
[----:B------:R-:W0:Y:S01]  /*1e10*/  LDC.64 R6, c[0x0][0x380] ;  /* 0x0000e000ff067b82 */ /* 0x000e220000000a00 */
[----:B------:R-:W1:Y:S01]  /*1e20*/  LDCU.64 UR12, c[0x0][0x3a8] ;  /* 0x00007500ff0c77ac */ /* 0x000e620008000a00 */
[----:B------:R-:W-:Y:S01]  /*1e30*/  NOP ;  /* 0x0000000000007918 */ /* 0x000fe20000000000 */
.L_x_192:
[----:B------:R-:W-:-:S04]  /*1e40*/  VIADD R19, R0, UR11 ;  /* 0x0000000b00137c36 */ /* 0x000fc80008000000 */
[----:B0-----:R-:W-:-:S05]  /*1e50*/  IMAD.WIDE.U32 R18, R19, 0x8, R6 ;  /* 0x0000000813127825 */ /* 0x001fca00078e0006 */
        /* <DEDUP_REMOVED lines=26> */
[----:B-1----:R-:W-:-:S04]  /*2000*/  USHF.L.U32 UR7, UR13, 0xb, URZ ;  /* 0x0000000b0d077899 */ /* 0x002fc800080006ff */
[----:B------:R-:W-:Y:S02]  /*2010*/  UIADD3 UR6, UPT, UPT, UR7, UR6, URZ ;  /* 0x0000000607067290 */ /* 0x000fe4000fffe0ff */
[----:B------:R-:W-:Y:S02]  /*2020*/  VIADD R2, R2, -UR7 ;  /* 0x8000000702027c36 */ /* 0x000fe40008000000 */
[----:B------:R-:W-:Y:S01]  /*2030*/  VIADD R25, R25, UR7 ;  /* 0x0000000719197c36 */ /* 0x000fe20008000000 */
[----:B--2---:R-:W-:-:S06]  /*2040*/  DSETP.GEU.AND P0, PT, R4, R20, PT ;  /* 0x000000140400722a */ /* 0x004fcc0003f0e000 */
[----:B------:R-:W-:Y:S01]  /*2050*/  FSEL R8, R20, R4, !P0 ;  /* 0x0000000414087208 */ /* 0x000fe20004000000 */
[----:B------:R-:W-:Y:S01]  /*2060*/  IMAD.U32 R4, RZ, RZ, UR12 ;  /* 0x0000000cff047e24 */ /* 0x000fe2000f8e00ff */
[----:B------:R-:W-:-:S03]  /*2070*/  FSEL R9, R21, R5, !P0 ;  /* 0x0000000515097208 */ /* 0x000fc60004000000 */
[----:B------:R-:W-:-:S05]  /*2080*/  VIADD R5, R4, -UR11 ;  /* 0x8000000b04057c36 */ /* 0x000fca0008000000 */
[----:B------:R-:W-:Y:S01]  /*2090*/  ISETP.GE.U32.AND P1, PT, R5, UR7, PT ;  /* 0x0000000705007c0c */ /* 0x000fe2000bf26070 */
[----:B------:R-:W-:-:S06]  /*20a0*/  DSETP.GEU.AND P0, PT, R8, R22, PT ;  /* 0x000000160800722a */ /* 0x000fcc0003f0e000 */
[----:B------:R-:W-:Y:S02]  /*20b0*/  FSEL R14, R22, R8, !P0 ;  /* 0x00000008160e7208 */ /* 0x000fe40004000000 */
[----:B------:R-:W-:-:S04]  /*20c0*/  FSEL R15, R23, R9, !P0 ;  /* 0x00000009170f7208 */ /* 0x000fc80004000000 */
[----:B------:R-:W-:Y:S05]  /*20d0*/  @!P1 BRA `(.L_x_190) ;  /* 0x0000000c00a09947 */ /* 0x000fea0003800000 */
[----:B------:R-:W-:Y:S02]  /*20e0*/  ULEA UR11, UR13, UR11, 0xb ;  /* 0x0000000b0d0b7291 */ /* 0x000fe4000f8e58ff */
[----:B------:R-:W-:-:S04]  /*20f0*/  UIADD3 UR4, UPT, UPT, UR4, 0x1, URZ ;  /* 0x0000000104047890 */ /* 0x000fc8000fffe0ff */
[----:B------:R-:W-:-:S13]  /*2100*/  ISETP.LT.U32.AND P0, PT, R3, UR11, PT ;  /* 0x0000000b03007c0c */ /* 0x000fda000bf01070 */
[----:B------:R-:W-:Y:S05]  /*2110*/  @!P0 BRA `(.L_x_192) ;  /* 0xfffffffc00488947 */ /* 0x000fea000383ffff */
.L_x_191:
[----:B------:R-:W-:Y:S01]  /*2120*/  VIADD R3, R4, -UR11 ;  /* 0x8000000b04037c36 */ /* 0x000fe20008000000 */
[----:B------:R-:W-:Y:S04]  /*2130*/  BSSY.RECONVERGENT B1, `(.L_x_190) ;  /* 0x00000e2000017945 */ /* 0x000fe80003800200 */
[----:B------:R-:W-:-:S04]  /*2140*/  ISETP.GE.AND P0, PT, R0, R3, PT ;  /* 0x000000030000720c */ /* 0x000fc80003f06270 */
[----:B------:R-:W-:-:S13]  /*2150*/  ISETP.LE.U32.OR P0, PT, R4, UR11, P0 ;  /* 0x0000000b04007c0c */ /* 0x000fda0008703470 */
[----:B------:R-:W-:Y:S05]  /*2160*/  @P0 BRA `(.L_x_193) ;  /* 0x0000000c00780947 */ /* 0x000fea0003800000 */
[----:B------:R-:W-:Y:S01]  /*2170*/  UIMAD UR7, UR4, UR13, URZ ;  /* 0x0000000d040772a4 */ /* 0x000fe2000f8e02ff */
[----:B------:R-:W-:Y:S01]  /*2180*/  LOP3.LUT R3, RZ, R0, RZ, 0x33, !PT ;  /* 0x00000000ff037212 */ /* 0x000fe200078e33ff */
[----:B------:R-:W-:Y:S03]  /*2190*/  BSSY.RECONVERGENT B2, `(.L_x_194) ;  /* 0x0000074000027945 */ /* 0x000fe60003800200 */
[----:B------:R-:W-:Y:S01]  /*21a0*/  IADD3 R4, PT, PT, R4, -UR5, R3 ;  /* 0x8000000504047c10 */ /* 0x000fe2000fffe003 */
[----:B------:R-:W-:-:S04]  /*21b0*/  IMAD.U32 R3, RZ, RZ, UR7 ;  /* 0x00000007ff037e24 */ /* 0x000fc8000f8e00ff */
[----:B------:R-:W-:Y:S02]  /*21c0*/  IMAD R4, R3, -0x800, R4 ;  /* 0xfffff80003047824 */ /* 0x000fe400078e0204 */
[----:B------:R-:W-:-:S03]  /*21d0*/  IMAD.MOV.U32 R3, RZ, RZ, R0 ;  /* 0x000000ffff037224 */ /* 0x000fc600078e0000 */
[C---:B------:R-:W-:Y:S02]  /*21e0*/  ISETP.GE.U32.AND P0, PT, R4.reuse, 0xf00, PT ;  /* 0x00000f000400780c */ /* 0x040fe40003f06070 */
[----:B------:R-:W-:-:S04]  /*21f0*/  LEA.HI R4, R4, 0x1, RZ, 0x18 ;  /* 0x0000000104047811 */ /* 0x000fc800078fc0ff */
[----:B------:R-:W-:-:S07]  /*2200*/  LOP3.LUT R5, R4, 0xf, RZ, 0xc0, !PT ;  /* 0x0000000f04057812 */ /* 0x000fce00078ec0ff */
[----:B------:R-:W-:Y:S05]  /*2210*/  @!P0 BRA `(.L_x_195) ;  /* 0x0000000400ac8947 */ /* 0x000fea0003800000 */
[----:B------:R-:W-:Y:S01]  /*2220*/  LEA.HI R3, R2, 0x1, RZ, 0x18 ;  /* 0x0000000102037811 */ /* 0x000fe200078fc0ff */
[----:B------:R-:W-:Y:S03]  /*2230*/  BSSY.RECONVERGENT B3, `(.L_x_196) ;  /* 0x0000068000037945 */ /* 0x000fe60003800200 */
[----:B------:R-:W-:Y:S02]  /*2240*/  LOP3.LUT R24, R3, 0x1fffff0, RZ, 0xc0, !PT ;  /* 0x01fffff003187812 */ /* 0x000fe400078ec0ff */
[----:B------:R-:W-:-:S03]  /*2250*/  LOP3.LUT R3, R0, 0x800, RZ, 0xfc, !PT ;  /* 0x0000080000037812 */ /* 0x000fc600078efcff */
[----:B------:R-:W-:-:S07]  /*2260*/  IMAD.MOV R24, RZ, RZ, -R24 ;  /* 0x000000ffff187224 */ /* 0x000fce00078e0a18 */
.L_x_197:
[----:B------:R-:W-:-:S04]  /*2270*/  VIADD R9, R25, 0xfffff800 ;  /* 0xfffff80019097836 */ /* 0x000fc80000000000 */
[----:B------:R-:W-:-:S06]  /*2280*/  IMAD.WIDE.U32 R8, R9, 0x8, R6 ;  /* 0x0000000809087825 */ /* 0x000fcc00078e0006 */
[----:B------:R-:W2:Y:S01]  /*2290*/  LDG.E.64 R8, desc[UR8][R8.64] ;  /* 0x0000000808087981 */ /* 0x000ea2000c1e1b00 */
[----:B------:R-:W-:-:S04]  /*22a0*/  VIADD R23, R25, 0xfffff900 ;  /* 0xfffff90019177836 */ /* 0x000fc80000000000 */
        /* <DEDUP_REMOVED lines=8> */
[----:B------:R-:W5:Y:S02]  /*2330*/  LDG.E.64 R18, desc[UR8][R18.64] ;  /* 0x0000000812127981 */ /* 0x000f64000c1e1b00 */
[----:B------:R-:W-:-:S04]  /*2340*/  IMAD.WIDE.U32 R16, R17, 0x8, R6 ;  /* 0x0000000811107825 */ /* 0x000fc800078e0006 */
[----:B------:R-:W-:Y:S02]  /*2350*/  VIADD R13, R25, 0xfffffd00 ;  /* 0xfffffd00190d7836 */ /* 0x000fe40000000000 */
[----:B------:R-:W5:Y:S02]  /*2360*/  LDG.E.64 R16, desc[UR8][R16.64] ;  /* 0x0000000810107981 */ /* 0x000f64000c1e1b00 */
[----:B------:R-:W-:-:S04]  /*2370*/  IMAD.WIDE.U32 R12, R13, 0x8, R6 ;  /* 0x000000080d0c7825 */ /* 0x000fc800078e0006 */
[----:B------:R-:W-:Y:S02]  /*2380*/  VIADD R11, R25, 0xfffffe00 ;  /* 0xfffffe00190b7836 */ /* 0x000fe40000000000 */
[----:B------:R-:W5:Y:S02]  /*2390*/  LDG.E.64 R12, desc[UR8][R12.64] ;  /* 0x000000080c0c7981 */ /* 0x000f64000c1e1b00 */
[----:B------:R-:W-:-:S06]  /*23a0*/  IMAD.WIDE.U32 R10, R11, 0x8, R6 ;  /* 0x000000080b0a7825 */ /* 0x000fcc00078e0006 */
[----:B------:R-:W5:Y:S01]  /*23b0*/  LDG.E.64 R10, desc[UR8][R10.64] ;  /* 0x000000080a0a7981 */ /* 0x000f62000c1e1b00 */
[----:B--2---:R-:W-:-:S06]  /*23c0*/  DSETP.GEU.AND P0, PT, R14, R8, PT ;  /* 0x000000080e00722a */ /* 0x004fcc0003f0e000 */
[----:B------:R-:W-:Y:S01]  /*23d0*/  FSEL R15, R9, R15, !P0 ;  /* 0x0000000f090f7208 */ /* 0x000fe20004000000 */
[----:B------:R-:W-:Y:S01]  /*23e0*/  VIADD R9, R25, 0xffffff00 ;  /* 0xffffff0019097836 */ /* 0x000fe20000000000 */
[----:B------:R-:W-:-:S03]  /*23f0*/  FSEL R14, R8, R14, !P0 ;  /* 0x0000000e080e7208 */ /* 0x000fc60004000000 */
[----:B------:R-:W-:-:S03]  /*2400*/  IMAD.WIDE.U32 R8, R9, 0x8, R6 ;  /* 0x0000000809087825 */ /* 0x000fc600078e0006 */
[----:B---3--:R-:W-:-:S03]  /*2410*/  DSETP.GEU.AND P0, PT, R14, R22, PT ;  /* 0x000000160e00722a */ /* 0x008fc60003f0e000 */
[----:B------:R-:W2:Y:S03]  /*2420*/  LDG.E.64 R8, desc[UR8][R8.64] ;  /* 0x0000000808087981 */ /* 0x000ea6000c1e1b00 */
[----:B------:R-:W-:Y:S02]  /*2430*/  FSEL R14, R22, R14, !P0 ;  /* 0x0000000e160e7208 */ /* 0x000fe40004000000 */
[----:B------:R-:W-:Y:S01]  /*2440*/  FSEL R15, R23, R15, !P0 ;  /* 0x0000000f170f7208 */ /* 0x000fe20004000000 */
[----:B------:R-:W-:-:S06]  /*2450*/  IMAD.WIDE.U32 R22, R25, 0x8, R6 ;  /* 0x0000000819167825 */ /* 0x000fcc00078e0006 */
[----:B------:R-:W3:Y:S01]  /*2460*/  LDG.E.64 R22, desc[UR8][R22.64] ;  /* 0x0000000816167981 */ /* 0x000ee2000c1e1b00 */
[----:B----4-:R-:W-:-:S06]  /*2470*/  DSETP.GEU.AND P0, PT, R14, R20, PT ;  /* 0x000000140e00722a */ /* 0x010fcc0003f0e000 */
[----:B------:R-:W-:Y:S02]  /*2480*/  FSEL R14, R20, R14, !P0 ;  /* 0x0000000e140e7208 */ /* 0x000fe40004000000 */
[----:B------:R-:W-:Y:S01]  /*2490*/  FSEL R15, R21, R15, !P0 ;  /* 0x0000000f150f7208 */ /* 0x000fe20004000000 */
[----:B------:R-:W-:-:S04]  /*24a0*/  VIADD R21, R25, 0x100 ;  /* 0x0000010019157836 */ /* 0x000fc80000000000 */
[----:B------:R-:W-:Y:S01]  /*24b0*/  IMAD.WIDE.U32 R20, R21, 0x8, R6 ;  /* 0x0000000815147825 */ /* 0x000fe200078e0006 */
[----:B-----5:R-:W-:-:S05]  /*24c0*/  DSETP.GEU.AND P0, PT, R14, R18, PT ;  /* 0x000000120e00722a */ /* 0x020fca0003f0e000 */
[----:B------:R-:W4:Y:S01]  /*24d0*/  LDG.E.64 R20, desc[UR8][R20.64] ;  /* 0x0000000814147981 */ /* 0x000f22000c1e1b00 */
[----:B------:R-:W-:Y:S02]  /*24e0*/  FSEL R14, R18, R14, !P0 ;  /* 0x0000000e120e7208 */ /* 0x000fe40004000000 */
[----:B------:R-:W-:Y:S01]  /*24f0*/  FSEL R15, R19, R15, !P0 ;  /* 0x0000000f130f7208 */ /* 0x000fe20004000000 */
[----:B------:R-:W-:-:S04]  /*2500*/  VIADD R19, R25, 0x200 ;  /* 0x0000020019137836 */ /* 0x000fc80000000000 */
[----:B------:R-:W-:Y:S01]  /*2510*/  IMAD.WIDE.U32 R18, R19, 0x8, R6 ;  /* 0x0000000813127825 */ /* 0x000fe200078e0006 */
[----:B------:R-:W-:-:S05]  /*2520*/  DSETP.GEU.AND P0, PT, R14, R16, PT ;  /* 0x000000100e00722a */ /* 0x000fca0003f0e000 */
[----:B------:R-:W5:Y:S01]  /*2530*/  LDG.E.64 R18, desc[UR8][R18.64] ;  /* 0x0000000812127981 */ /* 0x000f62000c1e1b00 */
        /* <DEDUP_REMOVED lines=15> */
[----:B------:R-:W-:-:S06]  /*2630*/  IMAD.WIDE.U32 R12, R13, 0x8, R6 ;  /* 0x000000080d0c7825 */ /* 0x000fcc00078e0006 */
[----:B------:R-:W5:Y:S01]  /*2640*/  LDG.E.64 R12, desc[UR8][R12.64] ;  /* 0x000000080c0c7981 */ /* 0x000f62000c1e1b00 */
        /* <DEDUP_REMOVED lines=39> */
.L_x_196:
[----:B------:R-:W-:-:S07]  /*28c0*/  VIADD R3, R3, 0xfffff800 ;  /* 0xfffff80003037836 */ /* 0x000fce0000000000 */
.L_x_195:
[----:B------:R-:W-:Y:S05]  /*28d0*/  BSYNC.RECONVERGENT B2 ;  /* 0x0000000000027941 */ /* 0x000fea0003800200 */
.L_x_194:
[----:B------:R-:W-:-:S13]  /*28e0*/  ISETP.NE.AND P0, PT, R5, RZ, PT ;  /* 0x000000ff0500720c */ /* 0x000fda0003f05270 */
[----:B------:R-:W-:Y:S05]  /*28f0*/  @!P0 BRA `(.L_x_193) ;  /* 0x0000000400948947 */ /* 0x000fea0003800000 */
[----:B------:R-:W-:Y:S01]  /*2900*/  ISETP.GE.U32.AND P1, PT, R5, 0x8, PT ;  /* 0x000000080500780c */ /* 0x000fe20003f26070 */
[----:B------:R-:W-:Y:S01]  /*2910*/  BSSY.RECONVERGENT B2, `(.L_x_198) ;  /* 0x0000035000027945 */ /* 0x000fe20003800200 */
[----:B------:R-:W-:-:S04]  /*2920*/  LOP3.LUT R26, R4, 0x7, RZ, 0xc0, !PT ;  /* 0x00000007041a7812 */ /* 0x000fc800078ec0ff */
[----:B------:R-:W-:-:S07]  /*2930*/  ISETP.NE.AND P0, PT, R26, RZ, PT ;  /* 0x000000ff1a00720c */ /* 0x000fce0003f05270 */
[----:B------:R-:W-:Y:S06]  /*2940*/  @!P1 BRA `(.L_x_199) ;  /* 0x0000000000c49947 */ /* 0x000fec0003800000 */
[----:B------:R-:W-:-:S04]  /*2950*/  VIADD R5, R3, UR11 ;  /* 0x0000000b03057c36 */ /* 0x000fc80008000000 */
[----:B------:R-:W-:-:S04]  /*2960*/  IMAD.WIDE.U32 R8, R5, 0x8, R6 ;  /* 0x0000000805087825 */ /* 0x000fc800078e0006 */
[----:B------:R-:W-:Y:S02]  /*2970*/  VIADD R11, R5, 0x100 ;  /* 0x00000100050b7836 */ /* 0x000fe40000000000 */
[----:B------:R-:W2:Y:S02]  /*2980*/  LDG.E.64 R8, desc[UR8][R8.64] ;  /* 0x0000000808087981 */ /* 0x000ea4000c1e1b00 */
        /* <DEDUP_REMOVED lines=45> */
.L_x_199:
[----:B------:R-:W-:Y:S05]  /*2c60*/  BSYNC.RECONVERGENT B2 ;  /* 0x0000000000027941 */ /* 0x000fea0003800200 */
.L_x_198:
[----:B------:R-:W-:Y:S05]  /*2c70*/  @!P0 BRA `(.L_x_193) ;  /* 0x0000000000b48947 */ /* 0x000fea0003800000 */
[----:B------:R-:W-:Y:S01]  /*2c80*/  ISETP.GE.U32.AND P1, PT, R26, 0x4, PT ;  /* 0x000000041a00780c */ /* 0x000fe20003f26070 */
[----:B------:R-:W-:Y:S01]  /*2c90*/  BSSY.RECONVERGENT B2, `(.L_x_200) ;  /* 0x000001c000027945 */ /* 0x000fe20003800200 */
[----:B------:R-:W-:-:S11]  /*2ca0*/  LOP3.LUT P0, RZ, R4, 0x3, RZ, 0xc0, !PT ;  /* 0x0000000304ff7812 */ /* 0x000fd6000780c0ff */
[----:B------:R-:W-:Y:S05]  /*2cb0*/  @!P1 BRA `(.L_x_201) ;  /* 0x0000000000649947 */ /* 0x000fea0003800000 */
        /* <DEDUP_REMOVED lines=25> */
.L_x_201:
[----:B------:R-:W-:Y:S05]  /*2e50*/  BSYNC.RECONVERGENT B2 ;  /* 0x0000000000027941 */ /* 0x000fea0003800200 */
.L_x_200:
[----:B------:R-:W-:Y:S05]  /*2e60*/  @!P0 BRA `(.L_x_193) ;  /* 0x0000000000388947 */ /* 0x000fea0003800000 */
[----:B------:R-:W-:Y:S01]  /*2e70*/  LOP3.LUT R2, R2, 0xffff, RZ, 0xc0, !PT ;  /* 0x0000ffff02027812 */ /* 0x000fe200078ec0ff */
[----:B------:R-:W-:-:S03]  /*2e80*/  VIADD R5, R3, UR6 ;  /* 0x0000000603057c36 */ /* 0x000fc60008000000 */
[----:B------:R-:W-:-:S04]  /*2e90*/  LEA.HI R2, R2, 0x1, RZ, 0x18 ;  /* 0x0000000102027811 */ /* 0x000fc800078fc0ff */
[----:B------:R-:W-:-:S05]  /*2ea0*/  LOP3.LUT R2, R2, 0x3, RZ, 0xc0, !PT ;  /* 0x0000000302027812 */ /* 0x000fca00078ec0ff */
[----:B------:R-:W-:-:S07]  /*2eb0*/  IMAD.MOV R4, RZ, RZ, -R2 ;  /* 0x000000ffff047224 */ /* 0x000fce00078e0a02 */
.L_x_202:
[----:B------:R-:W-:-:S06]  /*2ec0*/  IMAD.WIDE.U32 R2, R5, 0x8, R6 ;  /* 0x0000000805027825 */ /* 0x000fcc00078e0006 */
[----:B------:R-:W2:Y:S01]  /*2ed0*/  LDG.E.64 R2, desc[UR8][R2.64] ;  /* 0x0000000802027981 */ /* 0x000ea2000c1e1b00 */
[----:B------:R-:W-:Y:S02]  /*2ee0*/  VIADD R4, R4, 0x1 ;  /* 0x0000000104047836 */ /* 0x000fe40000000000 */
[----:B------:R-:W-:Y:S01]  /*2ef0*/  VIADD R5, R5, 0x100 ;  /* 0x0000010005057836 */ /* 0x000fe20000000000 */
[----:B--2---:R-:W-:-:S06]  /*2f00*/  DSETP.GEU.AND P0, PT, R14, R2, PT ;  /* 0x000000020e00722a */ /* 0x004fcc0003f0e000 */
[----:B------:R-:W-:Y:S02]  /*2f10*/  FSEL R14, R2, R14, !P0 ;  /* 0x0000000e020e7208 */ /* 0x000fe40004000000 */
[----:B------:R-:W-:Y:S02]  /*2f20*/  FSEL R15, R3, R15, !P0 ;  /* 0x0000000f030f7208 */ /* 0x000fe40004000000 */
[----:B------:R-:W-:-:S13]  /*2f30*/  ISETP.NE.AND P0, PT, R4, RZ, PT ;  /* 0x000000ff0400720c */ /* 0x000fda0003f05270 */
[----:B------:R-:W-:Y:S05]  /*2f40*/  @P0 BRA `(.L_x_202) ;  /* 0xfffffffc00dc0947 */ /* 0x000fea000383ffff */
.L_x_193:
[----:B------:R-:W-:Y:S05]  /*2f50*/  BSYNC.RECONVERGENT B1 ;  /* 0x0000000000017941 */ /* 0x000fea0003800200 */
.L_x_190:
        /* <DEDUP_REMOVED lines=43> */
[----:B------:R-:W-:-:S03]  /*3210*/  FSEL R3, R3, R5, P1 ;  /* 0x0000000503037208 */ /* 0x000fc60000800000 */
[----:B0-----:R-:W-:Y:S02]  /*3220*/  IMAD.MOV.U32 R4, RZ, RZ, R2 ;  /* 0x000000ffff047224 */ /* 0x001fe400078e0002 */
[----:B------:R-:W-:Y:S01]  /*3230*/  IMAD.MOV.U32 R5, RZ, RZ, R3 ;  /* 0x000000ffff057224 */ /* 0x000fe200078e0003 */
[----:B------:R-:W-:Y:S06]  /*3240*/  BAR.SYNC.DEFER_BLOCKING 0x0 ;  /* 0x0000000000007b1d */ /* 0x000fec0000010000 */
[----:B------:R-:W-:Y:S05]  /*3250*/  @P0 BRA `(.L_x_189) ;  /* 0x0000000000700947 */ /* 0x000fea0003800000 */
[----:B------:R-:W0:Y:S01]  /*3260*/  S2UR UR5, SR_CgaCtaId ;  /* 0x00000000000579c3 */ /* 0x000e220000008800 */
[----:B------:R-:W-:Y:S02]  /*3270*/  UMOV UR4, 0x400 ;  /* 0x0000040000047882 */ /* 0x000fe40000000000 */
[----:B0-----:R-:W-:-:S09]  /*3280*/  ULEA UR4, UR5, UR4, 0x18 ;  /* 0x0000000405047291 */ /* 0x001fd2000f8ec0ff */
[----:B------:R-:W0:Y:S04]  /*3290*/  LDS.128 R12, [UR4+0x10] ;  /* 0x00001004ff0c7984 */ /* 0x000e280008000c00 */
        /* <DEDUP_REMOVED lines=24> */
.L_x_189:
[----:B------:R-:W-:Y:S05]  /*3420*/  BSYNC.RECONVERGENT B0 ;  /* 0x0000000000007941 */ /* 0x000fea0003800200 */
.L_x_173:
[----:B------:R-:W-:Y:S05]  /*3430*/  @P0 EXIT ;  /* 0x000000000000094d */ /* 0x000fea0003800000 */
[----:B------:R-:W1:Y:S02]  /*3440*/  LDCU.64 UR4, c[0x0][0x388] ;  /* 0x00007100ff0477ac */ /* 0x000e640008000a00 */
[----:B-1----:R-:W-:-:S06]  /*3450*/  UIMAD.WIDE.U32 UR4, UR10, 0x8, UR4 ;  /* 0x000000080a0478a5 */ /* 0x002fcc000f8e0004 */
[----:B------:R-:W-:Y:S02]  /*3460*/  IMAD.U32 R2, RZ, RZ, UR4 ;  /* 0x00000004ff027e24 */ /* 0x000fe4000f8e00ff */
[----:B------:R-:W-:-:S05]  /*3470*/  IMAD.U32 R3, RZ, RZ, UR5 ;  /* 0x00000005ff037e24 */ /* 0x000fca000f8e00ff */
[----:B------:R-:W-:Y:S01]  /*3480*/  STG.E.64 desc[UR8][R2.64], R4 ;  /* 0x0000000402007986 */ /* 0x000fe2000c101b08 */
[----:B------:R-:W-:Y:S05]  /*3490*/  EXIT ;  /* 0x000000000000794d */ /* 0x000fea0003800000 */
.L_x_203:
        /* <DEDUP_REMOVED lines=14> */
.L_x_241:


//--------------------- .text._ZN3cub18CUB_300001_SM_10006detail6reduce28DeviceReduceSingleTileKernelINS2_10policy_hubIdjN4cuda3__47maximumIdEEE10Policy1000EN6thrust24THRUST_300001_SM_1000_NS10device_ptrIdEEPdjS8_ddNS5_3std3__410__identityEEEvT0_T1_T2_T3_T4_T6_ --------------------------
	.section	.text._ZN3cub18CUB_300001_SM_10006detail6reduce28DeviceReduceSingleTileKernelINS2_10policy_hubIdjN4cuda3__47maximumIdEEE10Policy1000EN6thrust24THRUST_300001_SM_1000_NS10device_ptrIdEEPdjS8_ddNS5_3std3__410__identityEEEvT0_T1_T2_T3_T4_T6_,"ax",@progbits
	.align	128
        .global         _ZN3cub18CUB_300001_SM_10006detail6reduce28DeviceReduceSingleTileKernelINS2_10policy_hubIdjN4cuda3__47maximumIdEEE10Policy1000EN6thrust24THRUST_300001_SM_1000_NS10device_ptrIdEEPdjS8_ddNS5_3std3__410__identityEEEvT0_T1_T2_T3_T4_T6_
        .type           _ZN3cub18CUB_300001_SM_10006detail6reduce28DeviceReduceSingleTileKernelINS2_10policy_hubIdjN4cuda3__47maximumIdEEE10Policy1000EN6thrust24THRUST_300001_SM_1000_NS10device_ptrIdEEPdjS8_ddNS5_3std3__410__identityEEEvT0_T1_T2_T3_T4_T6_,@function
        .size           _ZN3cub18CUB_300001_SM_10006detail6reduce28DeviceReduceSingleTileKernelINS2_10policy_hubIdjN4cuda3__47maximumIdEEE10Policy1000EN6thrust24THRUST_300001_SM_1000_NS10device_ptrIdEEPdjS8_ddNS5_3std3__410__identityEEEvT0_T1_T2_T3_T4_T6_,(.L_x_242 - _ZN3cub18CUB_300001_SM_10006detail6reduce28DeviceReduceSingleTileKernelINS2_10policy_hubIdjN4cuda3__47maximumIdEEE10Policy1000EN6thrust24THRUST_300001_SM_1000_NS10device_ptrIdEEPdjS8_ddNS5_3std3__410__identityEEEvT0_T1_T2_T3_T4_T6_)
        .other          _ZN3cub18CUB_300001_SM_10006detail6reduce28DeviceReduceSingleTileKernelINS2_10policy_hubIdjN4cuda3__47maximumIdEEE10Policy1000EN6thrust24THRUST_300001_SM_1000_NS10device_ptrIdEEPdjS8_ddNS5_3std3__410__identityEEEvT0_T1_T2_T3_T4_T6_,@"STO_CUDA_ENTRY STV_DEFAULT"
_ZN3cub18CUB_300001_SM_10006detail6reduce28DeviceReduceSingleTileKernelINS2_10policy_hubIdjN4cuda3__47maximumIdEEE10Policy1000EN6thrust24THRUST_300001_SM_1000_NS10device_ptrIdEEPdjS8_ddNS5_3std3__410__identityEEEvT0_T1_T2_T3_T4_T6_:
.text._ZN3cub18CUB_300001_SM_10006detail6reduce28DeviceReduceSingleTileKernelINS2_10policy_hubIdjN4cuda3__47maximumIdEEE10Policy1000EN6thrust24THRUST_300001_SM_1000_NS10device_ptrIdEEPdjS8_ddNS5_3std3__410__identityEEEvT0_T1_T2_T3_T4_T6_:
        /* <DEDUP_REMOVED lines=13> */
.L_x_204:
[----:B------:R-:W-:Y:S01]  /*00d0*/  ISETP.GT.U32.AND P0, PT, R2, 0x7ff, PT ;  /* 0x000007ff0200780c */ /* 0x000fe20003f04070 */
[----:B------:R-:W-:-:S12]  /*00e0*/  BSSY.RECONVERGENT B0, `(.L_x_205) ;  /* 0x00002f1000007945 */ /* 0x000fd80003800200 */
        /* <DEDUP_REMOVED lines=11> */
.L_x_208:
[----:B------:R-:W-:Y:S05]  /*01a0*/  BSYNC.RECONVERGENT B1 ;  /* 0x0000000000017941 */ /* 0x000fea0003800200 */
.L_x_207:
        /* <DEDUP_REMOVED lines=17> */
.L_x_213:
        /* <DEDUP_REMOVED lines=70> */
.L_x_212:
[----:B------:R-:W-:Y:S05]  /*0720*/  BSYNC.RECONVERGENT B2 ;  /* 0x0000000000027941 */ /* 0x000fea0003800200 */
.L_x_211:
[----:B------:R-:W-:Y:S05]  /*0730*/  @!P0 BRA `(.L_x_210) ;  /* 0x0000000400508947 */ /* 0x000fea0003800000 */
[----:B------:R-:W-:Y:S01]  /*0740*/  ISETP.GE.U32.AND P1, PT, R42, 0x8, PT ;  /* 0x000000082a00780c */ /* 0x000fe20003f26070 */
[----:B------:R-:W-:Y:S01]  /*0750*/  BSSY.RECONVERGENT B2, `(.L_x_214) ;  /* 0x0000027000027945 */ /* 0x000fe20003800200 */
[----:B------:R-:W-:-:S04]  /*0760*/  LOP3.LUT R22, R40, 0x7, RZ, 0xc0, !PT ;  /* 0x0000000728167812 */ /* 0x000fc800078ec0ff */
[----:B------:R-:W-:-:S07]  /*0770*/  ISETP.NE.AND P0, PT, R22, RZ, PT ;  /* 0x000000ff1600720c */ /* 0x000fce0003f05270 */
[----:B------:R-:W-:Y:S06]  /*0780*/  @!P1 BRA `(.L_x_215) ;  /* 0x00000000008c9947 */ /* 0x000fec0003800000 */
[----:B------:R-:W0:Y:S02]  /*0790*/  LDC.64 R4, c[0x0][0x380] ;  /* 0x0000e000ff047b82 */ /* 0x000e240000000a00 */
[----:B0-----:R-:W-:-:S05]  /*07a0*/  IMAD.WIDE.U32 R20, R41, 0x8, R4 ;  /* 0x0000000829147825 */ /* 0x001fca00078e0004 */
        /* <DEDUP_REMOVED lines=33> */
.L_x_215:
[----:B------:R-:W-:Y:S05]  /*09c0*/  BSYNC.RECONVERGENT B2 ;  /* 0x0000000000027941 */ /* 0x000fea0003800200 */
.L_x_214:
        /* <DEDUP_REMOVED lines=25> */
.L_x_217:
[----:B------:R-:W-:Y:S05]  /*0b60*/  BSYNC.RECONVERGENT B2 ;  /* 0x0000000000027941 */ /* 0x000fea0003800200 */
.L_x_216:
[----:B------:R-:W-:Y:S05]  /*0b70*/  @!P0 BRA `(.L_x_210) ;  /* 0x0000000000408947 */ /* 0x000fea0003800000 */
[----:B------:R-:W0:Y:S01]  /*0b80*/  LDC.64 R4, c[0x0][0x380] ;  /* 0x0000e000ff047b82 */ /* 0x000e220000000a00 */
[----:B------:R-:W-:Y:S02]  /*0b90*/  IMAD.MOV R0, RZ, RZ, -R0 ;  /* 0x000000ffff007224 */ /* 0x000fe400078e0a00 */
[----:B0-----:R-:W-:-:S04]  /*0ba0*/  IMAD.WIDE.U32 R4, R41, 0x8, R4 ;  /* 0x0000000829047825 */ /* 0x001fc800078e0004 */
[----:B------:R-:W-:Y:S02]  /*0bb0*/  IMAD.MOV.U32 R6, RZ, RZ, R4 ;  /* 0x000000ffff067224 */ /* 0x000fe400078e0004 */
[----:B------:R-:W-:-:S07]  /*0bc0*/  IMAD.MOV.U32 R7, RZ, RZ, R5 ;  /* 0x000000ffff077224 */ /* 0x000fce00078e0005 */
.L_x_218:
[----:B------:R-:W-:Y:S02]  /*0bd0*/  IMAD.MOV.U32 R4, RZ, RZ, R6 ;  /* 0x000000ffff047224 */ /* 0x000fe400078e0006 */
[----:B------:R-:W-:-:S06]  /*0be0*/  IMAD.MOV.U32 R5, RZ, RZ, R7 ;  /* 0x000000ffff057224 */ /* 0x000fcc00078e0007 */
[----:B------:R-:W2:Y:S01]  /*0bf0*/  LDG.E.64 R4, desc[UR6][R4.64] ;  /* 0x0000000604047981 */ /* 0x000ea2000c1e1b00 */
[----:B------:R-:W-:Y:S01]  /*0c00*/  VIADD R0, R0, 0x1 ;  /* 0x0000000100007836 */ /* 0x000fe20000000000 */
[----:B------:R-:W-:-:S04]  /*0c10*/  IADD3 R6, P2, PT, R6, 0x800, RZ ;  /* 0x0000080006067810 */ /* 0x000fc80007f5e0ff */
[----:B------:R-:W-:Y:S01]  /*0c20*/  ISETP.NE.AND P1, PT, R0, RZ, PT ;  /* 0x000000ff0000720c */ /* 0x000fe20003f25270 */
[----:B------:R-:W-:Y:S01]  /*0c30*/  IMAD.X R7, RZ, RZ, R7, P2 ;  /* 0x000000ffff077224 */ /* 0x000fe200010e0607 */
[----:B--2--5:R-:W-:-:S06]  /*0c40*/  DSETP.GEU.AND P0, PT, R36, R4, PT ;  /* 0x000000042400722a */ /* 0x024fcc0003f0e000 */
[----:B------:R-:W-:Y:S02]  /*0c50*/  FSEL R36, R4, R36, !P0 ;  /* 0x0000002404247208 */ /* 0x000fe40004000000 */
[----:B------:R-:W-:-:S03]  /*0c60*/  FSEL R37, R5, R37, !P0 ;  /* 0x0000002505257208 */ /* 0x000fc60004000000 */
[----:B------:R-:W-:Y:S05]  /*0c70*/  @P1 BRA `(.L_x_218) ;  /* 0xfffffffc00d41947 */ /* 0x000fea000383ffff */
.L_x_210:
[----:B------:R-:W-:Y:S05]  /*0c80*/  BSYNC.RECONVERGENT B1 ;  /* 0x0000000000017941 */ /* 0x000fea0003800200 */
.L_x_209:
        /* <DEDUP_REMOVED lines=85> */
.L_x_219:
        /* <DEDUP_REMOVED lines=18> */
[----:B------:R-:W-:-:S03]  /*1300*/  VIADD R0, R8, 0x4 ;  /* 0x0000000408007836 */ /* 0x000fc60000000000 */
[----:B------:R-:W0:Y:S02]  /*1310*/  SHFL.DOWN PT, R5, R7, 0x2, R9 ;  /* 0x0840000007057989 */ /* 0x000e2400000e0009 */
[----:B0-----:R-:W-:-:S06]  /*1320*/  DSETP.GEU.AND P1, PT, R6, R4, PT ;  /* 0x000000040600722a */ /* 0x001fcc0003f2e000 */
[----:B------:R-:W-:Y:S02]  /*1330*/  @!P0 FSEL R6, R4, R6, !P1 ;  /* 0x0000000604068208 */ /* 0x000fe40004800000 */
[----:B------:R-:W-:Y:S02]  /*1340*/  @!P0 FSEL R7, R5, R7, !P1 ;  /* 0x0000000705078208 */ /* 0x000fe40004800000 */
        /* <DEDUP_REMOVED lines=9> */
[C---:B------:R-:W-:Y:S01]  /*13e0*/  ISETP.NE.AND P0, PT, R8.reuse, RZ, PT ;  /* 0x000000ff0800720c */ /* 0x040fe20003f05270 */
[----:B------:R-:W-:Y:S02]  /*13f0*/  VIADD R0, R8, 0x10 ;  /* 0x0000001008007836 */ /* 0x000fe40000000000 */
[----:B------:R-:W0:Y:S10]  /*1400*/  SHFL.DOWN PT, R5, R7, 0x8, R9 ;  /* 0x0900000007057989 */ /* 0x000e3400000e0009 */
[----:B------:R-:W1:Y:S01]  /*1410*/  @!P0 S2R R11, SR_CgaCtaId ;  /* 0x00000000000b8919 */ /* 0x000e620000008800 */
[----:B------:R-:W-:Y:S01]  /*1420*/  @!P0 MOV R8, 0x400 ;  /* 0x0000040000088802 */ /* 0x000fe20000000f00 */
[----:B0-----:R-:W-:-:S06]  /*1430*/  DSETP.GEU.AND P2, PT, R6, R4, PT ;  /* 0x000000040600722a */ /* 0x001fcc0003f4e000 */
[----:B------:R-:W-:Y:S02]  /*1440*/  @!P1 FSEL R6, R4, R6, !P2 ;  /* 0x0000000604069208 */ /* 0x000fe40005000000 */
[----:B------:R-:W-:Y:S02]  /*1450*/  @!P1 FSEL R7, R5, R7, !P2 ;  /* 0x0000000705079208 */ /* 0x000fe40005000000 */
[----:B------:R-:W-:Y:S01]  /*1460*/  ISETP.GT.AND P1, PT, R0, R9, PT ;  /* 0x000000090000720c */ /* 0x000fe20003f24270 */
[----:B------:R-:W-:Y:S01]  /*1470*/  SHFL.DOWN PT, R4, R6, 0x10, R9 ;  /* 0x0a00000006047989 */ /* 0x000fe200000e0009 */
[----:B------:R-:W-:-:S03]  /*1480*/  @!P0 SHF.R.U32.HI R0, RZ, 0x2, R3 ;  /* 0x00000002ff008819 */ /* 0x000fc60000011603 */
[----:B------:R-:W0:Y:S01]  /*1490*/  SHFL.DOWN PT, R5, R7, 0x10, R9 ;  /* 0x0a00000007057989 */ /* 0x000e2200000e0009 */
[----:B------:R-:W-:Y:S02]  /*14a0*/  @!P0 LOP3.LUT R0, R0, 0xf8, RZ, 0xc0, !PT ;  /* 0x000000f800008812 */ /* 0x000fe400078ec0ff */
[----:B-1----:R-:W-:-:S05]  /*14b0*/  @!P0 LEA R11, R11, R8, 0x18 ;  /* 0x000000080b0b8211 */ /* 0x002fca00078ec0ff */
[----:B------:R-:W-:Y:S01]  /*14c0*/  @!P0 IMAD.IADD R11, R0, 0x1, R11 ;  /* 0x00000001000b8824 */ /* 0x000fe200078e020b */
[----:B0-----:R-:W-:-:S06]  /*14d0*/  DSETP.GEU.AND P2, PT, R6, R4, PT ;  /* 0x000000040600722a */ /* 0x001fcc0003f4e000 */
[----:B------:R-:W-:Y:S02]  /*14e0*/  @!P1 FSEL R6, R4, R6, !P2 ;  /* 0x0000000604069208 */ /* 0x000fe40005000000 */
[----:B------:R-:W-:-:S03]  /*14f0*/  @!P1 FSEL R7, R5, R7, !P2 ;  /* 0x0000000705079208 */ /* 0x000fc60005000000 */
[----:B------:R-:W-:Y:S02]  /*1500*/  IMAD.MOV.U32 R4, RZ, RZ, R6 ;  /* 0x000000ffff047224 */ /* 0x000fe400078e0006 */
        /* <DEDUP_REMOVED lines=14> */
[C---:B------:R-:W-:Y:S02]  /*15f0*/  ISETP.GT.U32.AND P1, PT, R2.reuse, 0x40, PT ;  /* 0x000000400200780c */ /* 0x040fe40003f24070 */
[----:B------:R-:W-:Y:S02]  /*1600*/  FSEL R12, R3, R4, P2 ;  /* 0x00000004030c7208 */ /* 0x000fe40001000000 */
[----:B------:R-:W-:Y:S02]  /*1610*/  FSEL R13, R13, R5, P2 ;  /* 0x000000050d0d7208 */ /* 0x000fe40001000000 */
[----:B------:R-:W0:Y:S01]  /*1620*/  LDS.128 R4, [UR4+0x30] ;  /* 0x00003004ff047984 */ /* 0x000e220008000c00 */
[----:B------:R-:W-:-:S03]  /*1630*/  ISETP.GT.U32.AND P2, PT, R2, 0x60, PT ;  /* 0x000000600200780c */ /* 0x000fc60003f44070 */
[----:B------:R-:W-:-:S06]  /*1640*/  DSETP.GEU.AND P3, PT, R12, R14, PT ;  /* 0x0000000e0c00722a */ /* 0x000fcc0003f6e000 */
[----:B------:R-:W-:Y:S02]  /*1650*/  @P1 FSEL R12, R14, R12, !P3 ;  /* 0x0000000c0e0c1208 */ /* 0x000fe40005800000 */
[----:B------:R-:W-:Y:S02]  /*1660*/  @P1 FSEL R13, R15, R13, !P3 ;  /* 0x0000000d0f0d1208 */ /* 0x000fe40005800000 */
[----:B------:R-:W-:-:S04]  /*1670*/  ISETP.GT.U32.AND P1, PT, R2, 0x80, PT ;  /* 0x000000800200780c */ /* 0x000fc80003f24070 */
[----:B-1----:R-:W-:-:S06]  /*1680*/  DSETP.GEU.AND P3, PT, R12, R8, PT ;  /* 0x000000080c00722a */ /* 0x002fcc0003f6e000 */
[----:B------:R-:W-:Y:S02]  /*1690*/  @P2 FSEL R12, R8, R12, !P3 ;  /* 0x0000000c080c2208 */ /* 0x000fe40005800000 */
[----:B------:R-:W-:Y:S02]  /*16a0*/  @P2 FSEL R13, R9, R13, !P3 ;  /* 0x0000000d090d2208 */ /* 0x000fe40005800000 */
[----:B------:R-:W-:Y:S01]  /*16b0*/  ISETP.GT.U32.AND P2, PT, R2, 0xa0, PT ;  /* 0x000000a00200780c */ /* 0x000fe20003f44070 */
[----:B------:R-:W1:Y:S03]  /*16c0*/  LDS.64 R8, [UR4+0x40] ;  /* 0x00004004ff087984 */ /* 0x000e660008000a00 */
        /* <DEDUP_REMOVED lines=23> */
.L_x_206:
[----:B------:R-:W0:Y:S01]  /*1840*/  S2R R0, SR_TID.X ;  /* 0x0000000000007919 */ /* 0x000e220000002100 */
[----:B------:R-:W1:Y:S02]  /*1850*/  LDCU.64 UR4, c[0x0][0x380] ;  /* 0x00007000ff0477ac */ /* 0x000e640008000a00 */
[----:B-1----:R-:W-:Y:S02]  /*1860*/  IMAD.U32 R6, RZ, RZ, UR4 ;  /* 0x00000004ff067e24 */ /* 0x002fe4000f8e00ff */
[----:B------:R-:W-:Y:S02]  /*1870*/  IMAD.U32 R7, RZ, RZ, UR5 ;  /* 0x00000005ff077e24 */ /* 0x000fe4000f8e00ff */
        /* <DEDUP_REMOVED lines=9> */
[----:B------:R-:W-:Y:S01]  /*1910*/  VIADD R24, R2, 0xfffff800 ;  /* 0xfffff80002187836 */ /* 0x000fe20000000000 */
[----:B------:R-:W-:-:S04]  /*1920*/  UMOV UR4, 0x800 ;  /* 0x0000080000047882 */ /* 0x000fc80000000000 */
[----:B------:R-:W-:Y:S01]  /*1930*/  ISETP.GE.U32.AND P1, PT, R24, 0x800, PT ;  /* 0x000008001800780c */ /* 0x000fe20003f26070 */
        /* <DEDUP_REMOVED lines=23> */
[----:B------:R-:W-:-:S07]  /*1ab0*/  UMOV UR4, 0x800 ;  /* 0x0000080000047882 */ /* 0x000fce0000000000 */
[----:B------:R-:W1:Y:S02]  /*1ac0*/  LDC.64 R6, c[0x0][0x380] ;  /* 0x0000e000ff067b82 */ /* 0x000e640000000a00 */
.L_x_223:
[----:B------:R-:W-:-:S04]  /*1ad0*/  VIADD R3, R0, UR4 ;  /* 0x0000000400037c36 */ /* 0x000fc80008000000 */
[----:B-1----:R-:W-:-:S05]  /*1ae0*/  IMAD.WIDE.U32 R2, R3, 0x8, R6 ;  /* 0x0000000803027825 */ /* 0x002fca00078e0006 */
[----:B------:R-:W2:Y:S04]  /*1af0*/  LDG.E.64 R10, desc[UR6][R2.64] ;  /* 0x00000006020a7981 */ /* 0x000ea8000c1e1b00 */
[----:B------:R-:W3:Y:S04]  /*1b00*/  LDG.E.64 R12, desc[UR6][R2.64+0x800] ;  /* 0x00080006020c7981 */ /* 0x000ee8000c1e1b00 */
[----:B------:R-:W4:Y:S04]  /*1b10*/  LDG.E.64 R14, desc[UR6][R2.64+0x1000] ;  /* 0x00100006020e7981 */ /* 0x000f28000c1e1b00 */
[----:B------:R-:W5:Y:S04]  /*1b20*/  LDG.E.64 R16, desc[UR6][R2.64+0x1800] ;  /* 0x0018000602107981 */ /* 0x000f68000c1e1b00 */
[----:B------:R-:W5:Y:S04]  /*1b30*/  LDG.E.64 R18, desc[UR6][R2.64+0x2000] ;  /* 0x0020000602127981 */ /* 0x000f68000c1e1b00 */
[----:B------:R-:W5:Y:S04]  /*1b40*/  LDG.E.64 R20, desc[UR6][R2.64+0x2800] ;  /* 0x0028000602147981 */ /* 0x000f68000c1e1b00 */
[----:B------:R-:W5:Y:S04]  /*1b50*/  LDG.E.64 R22, desc[UR6][R2.64+0x3000] ;  /* 0x0030000602167981 */ /* 0x000f68000c1e1b00 */
[----:B------:R1:W5:Y:S01]  /*1b60*/  LDG.E.64 R4, desc[UR6][R2.64+0x3800] ;  /* 0x0038000602047981 */ /* 0x000362000c1e1b00 */
        /* <DEDUP_REMOVED lines=10> */
[----:B-1----:R-:W-:Y:S02]  /*1c10*/  FSEL R2, R16, R8, !P0 ;  /* 0x0000000810027208 */ /* 0x002fe40004000000 */
        /* <DEDUP_REMOVED lines=10> */
[----:B------:R-:W-:-:S03]  /*1cc0*/  FSEL R9, R23, R3, !P0 ;  /* 0x0000000317097208 */ /* 0x000fc60004000000 */
[----:B------:R-:W-:-:S03]  /*1cd0*/  VIADD R3, R2, -UR4 ;  /* 0x8000000402037c36 */ /* 0x000fc60008000000 */
[----:B------:R-:W-:Y:S02]  /*1ce0*/  DSETP.GEU.AND P0, PT, R8, R4, PT ;  /* 0x000000040800722a */ /* 0x000fe40003f0e000 */
[----:B------:R-:W-:-:S04]  /*1cf0*/  ISETP.GE.U32.AND P1, PT, R3, 0x800, PT ;  /* 0x000008000300780c */ /* 0x000fc80003f26070 */
[----:B------:R-:W-:Y:S02]  /*1d00*/  FSEL R8, R4, R8, !P0 ;  /* 0x0000000804087208 */ /* 0x000fe40004000000 */
[----:B------:R-:W-:-:S07]  /*1d10*/  FSEL R9, R5, R9, !P0 ;  /* 0x0000000905097208 */ /* 0x000fce0004000000 */
[----:B------:R-:W-:Y:S05]  /*1d20*/  @!P1 BRA `(.L_x_222) ;  /* 0x0000000c00889947 */ /* 0x000fea0003800000 */
[----:B------:R-:W-:-:S06]  /*1d30*/  UIADD3 UR4, UPT, UPT, UR4, 0x800, URZ ;  /* 0x0000080004047890 */ /* 0x000fcc000fffe0ff */
[----:B------:R-:W-:-:S13]  /*1d40*/  ISETP.LT.U32.AND P0, PT, R24, UR4, PT ;  /* 0x0000000418007c0c */ /* 0x000fda000bf01070 */
[----:B------:R-:W-:Y:S05]  /*1d50*/  @!P0 BRA `(.L_x_223) ;  /* 0xfffffffc005c8947 */ /* 0x000fea000383ffff */
.L_x_221:
[----:B------:R-:W-:Y:S01]  /*1d60*/  VIADD R3, R2, -UR4 ;  /* 0x8000000402037c36 */ /* 0x000fe20008000000 */
[----:B------:R-:W-:Y:S04]  /*1d70*/  BSSY.RECONVERGENT B1, `(.L_x_222) ;  /* 0x00000dd000017945 */ /* 0x000fe80003800200 */
[----:B------:R-:W-:-:S04]  /*1d80*/  ISETP.GE.AND P0, PT, R0, R3, PT ;  /* 0x000000030000720c */ /* 0x000fc80003f06270 */
[----:B------:R-:W-:-:S13]  /*1d90*/  ISETP.LE.U32.OR P0, PT, R2, UR4, P0 ;  /* 0x0000000402007c0c */ /* 0x000fda0008703470 */
[----:B------:R-:W-:Y:S05]  /*1da0*/  @P0 BRA `(.L_x_224) ;  /* 0x0000000c00640947 */ /* 0x000fea0003800000 */
[----:B------:R-:W-:Y:S01]  /*1db0*/  LOP3.LUT R3, RZ, R0, RZ, 0x33, !PT ;  /* 0x00000000ff037212 */ /* 0x000fe200078e33ff */
[----:B------:R-:W-:Y:S01]  /*1dc0*/  BSSY.RECONVERGENT B2, `(.L_x_225) ;  /* 0x0000072000027945 */ /* 0x000fe20003800200 */
[----:B------:R-:W-:Y:S02]  /*1dd0*/  IMAD.MOV.U32 R5, RZ, RZ, R0 ;  /* 0x000000ffff057224 */ /* 0x000fe400078e0000 */
[----:B------:R-:W-:-:S04]  /*1de0*/  IADD3 R2, PT, PT, R2, -UR4, R3 ;  /* 0x8000000402027c10 */ /* 0x000fc8000fffe003 */
[C---:B------:R-:W-:Y:S02]  /*1df0*/  ISETP.GE.U32.AND P0, PT, R2.reuse, 0xf00, PT ;  /* 0x00000f000200780c */ /* 0x040fe40003f06070 */
[----:B------:R-:W-:-:S04]  /*1e00*/  LEA.HI R2, R2, 0x1, RZ, 0x18 ;  /* 0x0000000102027811 */ /* 0x000fc800078fc0ff */
[----:B------:R-:W-:-:S07]  /*1e10*/  LOP3.LUT R3, R2, 0xf, RZ, 0xc0, !PT ;  /* 0x0000000f02037812 */ /* 0x000fce00078ec0ff */
[----:B------:R-:W-:Y:S05]  /*1e20*/  @!P0 BRA `(.L_x_226) ;  /* 0x0000000400ac8947 */ /* 0x000fea0003800000 */
[----:B------:R-:W-:Y:S01]  /*1e30*/  LOP3.LUT R42, R2, 0x1fffff0, RZ, 0xc0, !PT ;  /* 0x01fffff0022a7812 */ /* 0x000fe200078ec0ff */
[----:B------:R-:W-:Y:S01]  /*1e40*/  BSSY.RECONVERGENT B3, `(.L_x_227) ;  /* 0x0000068000037945 */ /* 0x000fe20003800200 */
[C---:B------:R-:W-:Y:S01]  /*1e50*/  LOP3.LUT R5, R0.reuse, 0x800, RZ, 0xfc, !PT ;  /* 0x0000080000057812 */ /* 0x040fe200078efcff */
[----:B------:R-:W-:Y:S02]  /*1e60*/  VIADD R4, R0, UR4 ;  /* 0x0000000400047c36 */ /* 0x000fe40008000000 */
[----:B------:R-:W-:-:S07]  /*1e70*/  IMAD.MOV R42, RZ, RZ, -R42 ;  /* 0x000000ffff2a7224 */ /* 0x000fce00078e0a2a */
.L_x_228:
        /* <DEDUP_REMOVED lines=47> */
[----:B------:R-:W-:Y:S02]  /*2170*/  VIADD R42, R42, 0x10 ;  /* 0x000000102a2a7836 */ /* 0x000fe40000000000 */
[----:B------:R-:W-:Y:S02]  /*2180*/  VIADD R5, R5, 0x1000 ;  /* 0x0000100005057836 */ /* 0x000fe40000000000 */
[----:B------:R-:W-:Y:S01]  /*2190*/  VIADD R4, R4, 0x1000 ;  /* 0x0000100004047836 */ /* 0x000fe20000000000 */
[----:B------:R-:W-:Y:S01]  /*21a0*/  ISETP.NE.AND P1, PT, R42, RZ, PT ;  /* 0x000000ff2a00720c */ /* 0x000fe20003f25270 */
        /* <DEDUP_REMOVED lines=49> */
[----:B------:R-:W-:Y:S05]  /*24c0*/  BSYNC.RECONVERGENT B3 ;  /* 0x0000000000037941 */ /* 0x000fea0003800200 */
.L_x_227:
[----:B------:R-:W-:-:S07]  /*24d0*/  VIADD R5, R5, 0xfffff800 ;  /* 0xfffff80005057836 */ /* 0x000fce0000000000 */
.L_x_226:
[----:B------:R-:W-:Y:S05]  /*24e0*/  BSYNC.RECONVERGENT B2 ;  /* 0x0000000000027941 */ /* 0x000fea0003800200 */
.L_x_225:
        /* <DEDUP_REMOVED lines=56> */
.L_x_230:
[----:B------:R-:W-:Y:S05]  /*2870*/  BSYNC.RECONVERGENT B2 ;  /* 0x0000000000027941 */ /* 0x000fea0003800200 */
.L_x_229:
        /* <DEDUP_REMOVED lines=31> */
.L_x_232:
[----:B------:R-:W-:Y:S05]  /*2a70*/  BSYNC.RECONVERGENT B2 ;  /* 0x0000000000027941 */ /* 0x000fea0003800200 */
.L_x_231:
[----:B------:R-:W-:Y:S05]  /*2a80*/  @!P0 BRA `(.L_x_224) ;  /* 0x00000000002c8947 */ /* 0x000fea0003800000 */
[----:B------:R-:W-:Y:S02]  /*2a90*/  VIADD R5, R5, UR4 ;  /* 0x0000000405057c36 */ /* 0x000fe40008000000 */
[----:B------:R-:W-:-:S07]  /*2aa0*/  IMAD.MOV R4, RZ, RZ, -R16 ;  /* 0x000000ffff047224 */ /* 0x000fce00078e0a10 */
.L_x_233:
[----:B------:R-:W-:-:S06]  /*2ab0*/  IMAD.WIDE.U32 R2, R5, 0x8, R6 ;  /* 0x0000000805027825 */ /* 0x000fcc00078e0006 */
[----:B------:R-:W2:Y:S01]  /*2ac0*/  LDG.E.64 R2, desc[UR6][R2.64] ;  /* 0x0000000602027981 */ /* 0x000ea2000c1e1b00 */
[----:B------:R-:W-:Y:S02]  /*2ad0*/  VIADD R4, R4, 0x1 ;  /* 0x0000000104047836 */ /* 0x000fe40000000000 */
[----:B------:R-:W-:-:S03]  /*2ae0*/  VIADD R5, R5, 0x100 ;  /* 0x0000010005057836 */ /* 0x000fc60000000000 */
[----:B------:R-:W-:Y:S01]  /*2af0*/  ISETP.NE.AND P1, PT, R4, RZ, PT ;  /* 0x000000ff0400720c */ /* 0x000fe20003f25270 */
[----:B--2---:R-:W-:-:S06]  /*2b00*/  DSETP.GEU.AND P0, PT, R8, R2, PT ;  /* 0x000000020800722a */ /* 0x004fcc0003f0e000 */
[----:B------:R-:W-:Y:S02]  /*2b10*/  FSEL R8, R2, R8, !P0 ;  /* 0x0000000802087208 */ /* 0x000fe40004000000 */
[----:B------:R-:W-:-:S04]  /*2b20*/  FSEL R9, R3, R9, !P0 ;  /* 0x0000000903097208 */ /* 0x000fc80004000000 */
[----:B------:R-:W-:Y:S05]  /*2b30*/  @P1 BRA `(.L_x_233) ;  /* 0xfffffffc00dc1947 */ /* 0x000fea000383ffff */
.L_x_224:
[----:B------:R-:W-:Y:S05]  /*2b40*/  BSYNC.RECONVERGENT B1 ;  /* 0x0000000000017941 */ /* 0x000fea0003800200 */
.L_x_222:
        /* <DEDUP_REMOVED lines=50> */
[----:B------:R-:W2:Y:S01]  /*2e70*/  LDS.128 R12, [UR4+0x20] ;  /* 0x00002004ff0c7984 */ /* 0x000ea20008000c00 */
[----:B0-----:R-:W-:-:S06]  /*2e80*/  DSETP.GEU.AND P1, PT, R4, R8, PT ;  /* 0x000000080400722a */ /* 0x001fcc0003f2e000 */
[----:B-1----:R-:W-:Y:S02]  /*2e90*/  FSEL R2, R8, R4, !P1 ;  /* 0x0000000408027208 */ /* 0x002fe40004800000 */
        /* <DEDUP_REMOVED lines=21> */
.L_x_220:
[----:B------:R-:W-:Y:S05]  /*2ff0*/  BSYNC.RECONVERGENT B0 ;  /* 0x0000000000007941 */ /* 0x000fea0003800200 */
.L_x_205:
[----:B------:R-:W-:Y:S05]  /*3000*/  @P0 EXIT ;  /* 0x000000000000094d */ /* 0x000fea0003800000 */
[----:B------:R-:W2:Y:S01]  /*3010*/  LDCU.64 UR8, c[0x0][0x398] ;  /* 0x00007300ff0877ac */ /* 0x000ea20008000a00 */
[----:B01----:R-:W0:Y:S01]  /*3020*/  LDC.64 R6, c[0x0][0x388] ;  /* 0x0000e200ff067b82 */ /* 0x003e220000000a00 */
[----:B------:R-:W1:Y:S01]  /*3030*/  LDCU.64 UR4, c[0x0][0x398] ;  /* 0x00007300ff0477ac */ /* 0x000e620008000a00 */
[----:B--2---:R-:W-:-:S06]  /*3040*/  DSETP.GT.AND P0, PT, R4, UR8, PT ;  /* 0x0000000804007e2a */ /* 0x004fcc000bf04000 */
[----:B-1----:R-:W-:Y:S02]  /*3050*/  FSEL R2, R4, UR4, P0 ;  /* 0x0000000404027c08 */ /* 0x002fe40008000000 */
[----:B------:R-:W-:-:S05]  /*3060*/  FSEL R3, R5, UR5, P0 ;  /* 0x0000000505037c08 */ /* 0x000fca0008000000 */
[----:B0-----:R-:W-:Y:S01]  /*3070*/  STG.E.64 desc[UR6][R6.64], R2 ;  /* 0x0000000206007986 */ /* 0x001fe2000c101b06 */
[----:B------:R-:W-:Y:S05]  /*3080*/  EXIT ;  /* 0x000000000000794d */ /* 0x000fea0003800000 */
.L_x_234:
        /* <DEDUP_REMOVED lines=15> */
.L_x_242:


//--------------------- .text._ZN3cub18CUB_300001_SM_10006detail11EmptyKernelIvEEvv --------------------------
	.section	.text._ZN3cub18CUB_300001_SM_10006detail11EmptyKernelIvEEvv,"ax",@progbits
	.align	128
        .global         _ZN3cub18CUB_300001_SM_10006detail11EmptyKernelIvEEvv
        .type           _ZN3cub18CUB_300001_SM_10006detail11EmptyKernelIvEEvv,@function
        .size           _ZN3cub18CUB_300001_SM_10006detail11EmptyKernelIvEEvv,(.L_x_243 - _ZN3cub18CUB_300001_SM_10006detail11EmptyKernelIvEEvv)
        .other          _ZN3cub18CUB_300001_SM_10006detail11EmptyKernelIvEEvv,@"STO_CUDA_ENTRY STV_DEFAULT"
_ZN3cub18CUB_300001_SM_10006detail11EmptyKernelIvEEvv:
.text._ZN3cub18CUB_300001_SM_10006detail11EmptyKernelIvEEvv:
[----:B------:R-:W-:Y:S01]  /*0000*/  LDC R1, c[0x0][0x37c] ;  /* 0x0000df00ff017b82 */ /* 0x000fe20000000800 */
[----:B------:R-:W-:Y:S05]  /*0010*/  EXIT ;  /* 0x000000000000794d */ /* 0x000fea0003800000 */
.L_x_235:
        /* <DEDUP_REMOVED lines=14> */
.L_x_243:


//--------------------- .text._Z11jacobi_stepiiPKdPdS1_ --------------------------
	.section	.text._Z11jacobi_stepiiPKdPdS1_,"ax",@progbits
	.align	128
        .global         _Z11jacobi_stepiiPKdPdS1_
        .type           _Z11jacobi_stepiiPKdPdS1_,@function
        .size           _Z11jacobi_stepiiPKdPdS1_,(.L_x_244 - _Z11jacobi_stepiiPKdPdS1_)
        .other          _Z11jacobi_stepiiPKdPdS1_,@"STO_CUDA_ENTRY STV_DEFAULT"
_Z11jacobi_stepiiPKdPdS1_:
.text._Z11jacobi_stepiiPKdPdS1_:
[----:B------:R-:W-:Y:S01]  /*0000*/  LDC R1, c[0x0][0x37c] ;  /* 0x0000df00ff017b82 */ /* 0x000fe20000000800 */
[----:B------:R-:W0:Y:S07]  /*0010*/  S2R R5, SR_TID.X ;  /* 0x0000000000057919 */ /* 0x000e2e0000002100 */
[----:B------:R-:W0:Y:S01]  /*0020*/  LDC R0, c[0x0][0x360] ;  /* 0x0000d800ff007b82 */ /* 0x000e220000000800 */
[----:B------:R-:W1:Y:S07]  /*0030*/  S2R R7, SR_TID.Y ;  /* 0x0000000000077919 */ /* 0x000e6e0000002200 */
[----:B------:R-:W0:Y:S08]  /*0040*/  S2UR UR4, SR_CTAID.X ;  /* 0x00000000000479c3 */ /* 0x000e300000002500 */
[----:B------:R-:W1:Y:S08]  /*0050*/  S2UR UR5, SR_CTAID.Y ;  /* 0x00000000000579c3 */ /* 0x000e700000002600 */
[----:B------:R-:W1:Y:S08]  /*0060*/  LDC R6, c[0x0][0x364] ;  /* 0x0000d900ff067b82 */ /* 0x000e700000000800 */
[----:B------:R-:W2:Y:S01]  /*0070*/  LDC.64 R2, c[0x0][0x380] ;  /* 0x0000e000ff027b82 */ /* 0x000ea20000000a00 */
[----:B0-----:R-:W-:-:S02]  /*0080*/  IMAD R0, R0, UR4, R5 ;  /* 0x0000000400007c24 */ /* 0x001fc4000f8e0205 */
[----:B-1----:R-:W-:-:S03]  /*0090*/  IMAD R6, R6, UR5, R7 ;  /* 0x0000000506067c24 */ /* 0x002fc6000f8e0207 */
[----:B------:R-:W-:Y:S02]  /*00a0*/  IADD3 R7, PT, PT, R0, 0x1, RZ ;  /* 0x0000000100077810 */ /* 0x000fe40007ffe0ff */
[----:B--2---:R-:W-:-:S04]  /*00b0*/  ISETP.GE.AND P0, PT, R6, R3, PT ;  /* 0x000000030600720c */ /* 0x004fc80003f06270 */
[----:B------:R-:W-:-:S13]  /*00c0*/  ISETP.GT.OR P0, PT, R7, R2, P0 ;  /* 0x000000020700720c */ /* 0x000fda0000704670 */
[----:B------:R-:W-:Y:S05]  /*00d0*/  @P0 EXIT ;  /* 0x000000000000094d */ /* 0x000fea0003800000 */
[----:B------:R-:W0:Y:S01]  /*00e0*/  LDC.64 R4, c[0x0][0x388] ;  /* 0x0000e200ff047b82 */ /* 0x000e220000000a00 */
[----:B------:R-:W-:Y:S01]  /*00f0*/  IADD3 R3, PT, PT, R2, 0x2, RZ ;  /* 0x0000000202037810 */ /* 0x000fe20007ffe0ff */
[----:B------:R-:W1:Y:S01]  /*0100*/  LDCU.64 UR6, c[0x0][0x388] ;  /* 0x00007100ff0677ac */ /* 0x000e620008000a00 */
[----:B------:R-:W-:Y:S01]  /*0110*/  SHF.R.S32.HI R0, RZ, 0x1f, R2 ;  /* 0x0000001fff007819 */ /* 0x000fe20000011402 */
[----:B------:R-:W2:Y:S02]  /*0120*/  LDCU.64 UR4, c[0x0][0x358] ;  /* 0x00006b00ff0477ac */ /* 0x000ea40008000a00 */
[----:B------:R-:W-:Y:S02]  /*0130*/  IMAD R6, R6, R3, R3 ;  /* 0x0000000306067224 */ /* 0x000fe400078e0203 */
[----:B------:R-:W3:Y:S03]  /*0140*/  LDC.64 R16, c[0x0][0x398] ;  /* 0x0000e600ff107b82 */ /* 0x000ee60000000a00 */
[----:B------:R-:W-:-:S04]  /*0150*/  IADD3 R3, PT, PT, R7, R6, RZ ;  /* 0x0000000607037210 */ /* 0x000fc80007ffe0ff */
[----:B------:R-:W-:-:S04]  /*0160*/  IADD3 R6, P0, PT, R3, -R2, RZ ;  /* 0x8000000203067210 */ /* 0x000fc80007f1e0ff */
[C---:B------:R-:W-:Y:S02]  /*0170*/  LEA.HI.X.SX32 R7, R3.reuse, ~R0, 0x1, P0 ;  /* 0x8000000003077211 */ /* 0x040fe400000f0eff */
[----:B-1----:R-:W-:Y:S01]  /*0180*/  LEA R12, P0, R6, UR6, 0x3 ;  /* 0x00000006060c7c11 */ /* 0x002fe2000f8018ff */
[----:B0-----:R-:W-:-:S03]  /*0190*/  IMAD.WIDE R4, R3, 0x8, R4 ;  /* 0x0000000803047825 */ /* 0x001fc600078e0204 */
[----:B------:R-:W-:Y:S02]  /*01a0*/  LEA.HI.X R13, R6, UR7, R7, 0x3, P0 ;  /* 0x00000007060d7c11 */ /* 0x000fe400080f1c07 */
[----:B--2---:R-:W2:Y:S04]  /*01b0*/  LDG.E.64.CONSTANT R8, desc[UR4][R4.64+0x8] ;  /* 0x0000080404087981 */ /* 0x004ea8000c1e9b00 */
[----:B------:R-:W2:Y:S01]  /*01c0*/  LDG.E.64.CONSTANT R10, desc[UR4][R4.64+-0x8] ;  /* 0xfffff804040a7981 */ /* 0x000ea2000c1e9b00 */
[----:B------:R-:W-:-:S03]  /*01d0*/  IMAD.WIDE R14, R2, 0x8, R4 ;  /* 0x00000008020e7825 */ /* 0x000fc600078e0204 */
[----:B------:R-:W4:Y:S04]  /*01e0*/  LDG.E.64.CONSTANT R12, desc[UR4][R12.64+-0x10] ;  /* 0xfffff0040c0c7981 */ /* 0x000f28000c1e9b00 */
[----:B------:R-:W5:Y:S04]  /*01f0*/  LDG.E.64.CONSTANT R14, desc[UR4][R14.64+0x10] ;  /* 0x000010040e0e7981 */ /* 0x000f68000c1e9b00 */
[----:B------:R-:W3:Y:S01]  /*0200*/  LDG.E.64.CONSTANT R6, desc[UR4][R4.64] ;  /* 0x0000000404067981 */ /* 0x000ee2000c1e9b00 */
[----:B--2---:R-:W-:Y:S01]  /*0210*/  DADD R8, R8, R10 ;  /* 0x0000000008087229 */ /* 0x004fe2000000000a */
[----:B------:R-:W0:Y:S07]  /*0220*/  LDC.64 R10, c[0x0][0x390] ;  /* 0x0000e400ff0a7b82 */ /* 0x000e2e0000000a00 */
[----:B----4-:R-:W-:-:S08]  /*0230*/  DADD R8, R8, R12 ;  /* 0x0000000008087229 */ /* 0x010fd0000000000c */
[----:B-----5:R-:W-:-:S08]  /*0240*/  DADD R8, R8, R14 ;  /* 0x0000000008087229 */ /* 0x020fd0000000000e */
[----:B------:R-:W-:-:S08]  /*0250*/  DMUL R8, R8, 0.25 ;  /* 0x3fd0000008087828 */ /* 0x000fd00000000000 */
[----:B---3--:R-:W-:-:S08]  /*0260*/  DADD R6, -R6, R8 ;  /* 0x0000000006067229 */ /* 0x008fd00000000108 */
[----:B------:R-:W-:Y:S01]  /*0270*/  DADD R12, -RZ, |R6| ;  /* 0x00000000ff0c7229 */ /* 0x000fe20000000506 */
[----:B0-----:R-:W-:-:S04]  /*0280*/  IMAD.WIDE R6, R3, 0x8, R10 ;  /* 0x0000000803067825 */ /* 0x001fc800078e020a */
[----:B------:R-:W-:Y:S01]  /*0290*/  IMAD.WIDE R2, R3, 0x8, R16 ;  /* 0x0000000803027825 */ /* 0x000fe200078e0210 */
[----:B------:R-:W-:Y:S04]  /*02a0*/  STG.E.64 desc[UR4][R6.64], R8 ;  /* 0x0000000806007986 */ /* 0x000fe8000c101b04 */
[----:B------:R-:W-:Y:S01]  /*02b0*/  STG.E.64 desc[UR4][R2.64], R12 ;  /* 0x0000000c02007986 */ /* 0x000fe2000c101b04 */
[----:B------:R-:W-:Y:S05]  /*02c0*/  EXIT ;  /* 0x000000000000794d */ /* 0x000fea0003800000 */
.L_x_236:
        /* <DEDUP_REMOVED lines=11> */
.L_x_244:


//--------------------- .nv.shared._ZN3cub18CUB_300001_SM_10006detail6reduce28DeviceReduceSingleTileKernelINS2_10policy_hubIdyN4cuda3__47maximumIdEEE10Policy1000EPdSB_iS8_ddNS5_3std3__410__identityEEEvT0_T1_T2_T3_T4_T6_ --------------------------
	.section	.nv.shared._ZN3cub18CUB_300001_SM_10006detail6reduce28DeviceReduceSingleTileKernelINS2_10policy_hubIdyN4cuda3__47maximumIdEEE10Policy1000EPdSB_iS8_ddNS5_3std3__410__identityEEEvT0_T1_T2_T3_T4_T6_,"aw",@nobits
	.sectionflags	@""
	.align	8
.nv.shared._ZN3cub18CUB_300001_SM_10006detail6reduce28DeviceReduceSingleTileKernelINS2_10policy_hubIdyN4cuda3__47maximumIdEEE10Policy1000EPdSB_iS8_ddNS5_3std3__410__identityEEEvT0_T1_T2_T3_T4_T6_:
	.zero		1104


//--------------------- .nv.shared.reserved.0     --------------------------
	.section	.nv.shared.reserved.0,"aw",@nobits
	.weak		__nv_reservedSMEM_offset_0_alias
	.size		__nv_reservedSMEM_offset_0_alias, 0, 64
	.other		__nv_reservedSMEM_offset_0_alias,@"STO_CUDA_RESERVED_SHARED STV_DEFAULT"
__nv_reservedSMEM_offset_0_alias:
	.zero		0
	.zero		64


//--------------------- .nv.global                --------------------------
	.section	.nv.global,"aw",@nobits
.nv.global:
	.type		_ZN34_INTERNAL_55eb7360_4_k_cu_9ca2f61d6thrust24THRUST_300001_SM_1000_NS3seqE,@object
	.size		_ZN34_INTERNAL_55eb7360_4_k_cu_9ca2f61d6thrust24THRUST_300001_SM_1000_NS3seqE,(_ZN34_INTERNAL_55eb7360_4_k_cu_9ca2f61d4cuda3std3__48in_placeE - _ZN34_INTERNAL_55eb7360_4_k_cu_9ca2f61d6thrust24THRUST_300001_SM_1000_NS3seqE)
_ZN34_INTERNAL_55eb7360_4_k_cu_9ca2f61d6thrust24THRUST_300001_SM_1000_NS3seqE:
	.zero		1
	.type		_ZN34_INTERNAL_55eb7360_4_k_cu_9ca2f61d4cuda3std3__48in_placeE,@object
	.size		_ZN34_INTERNAL_55eb7360_4_k_cu_9ca2f61d4cuda3std3__48in_placeE,(_ZN34_INTERNAL_55eb7360_4_k_cu_9ca2f61d4cuda3std6ranges3__45__cpo4sizeE - _ZN34_INTERNAL_55eb7360_4_k_cu_9ca2f61d4cuda3std3__48in_placeE)
_ZN34_INTERNAL_55eb7360_4_k_cu_9ca2f61d4cuda3std3__48in_placeE:
	.zero		1
	.type		_ZN34_INTERNAL_55eb7360_4_k_cu_9ca2f61d4cuda3std6ranges3__45__cpo4sizeE,@object
	.size		_ZN34_INTERNAL_55eb7360_4_k_cu_9ca2f61d4cuda3std6ranges3__45__cpo4sizeE,(_ZN34_INTERNAL_55eb7360_4_k_cu_9ca2f61d6thrust24THRUST_300001_SM_1000_NS12placeholders2_3E - _ZN34_INTERNAL_55eb7360_4_k_cu_9ca2f61d4cuda3std6ranges3__45__cpo4sizeE)
_ZN34_INTERNAL_55eb7360_4_k_cu_9ca2f61d4cuda3std6ranges3__45__cpo4sizeE:
	.zero		1
	.type		_ZN34_INTERNAL_55eb7360_4_k_cu_9ca2f61d6thrust24THRUST_300001_SM_1000_NS12placeholders2_3E,@object
	.size		_ZN34_INTERNAL_55eb7360_4_k_cu_9ca2f61d6thrust24THRUST_300001_SM_1000_NS12placeholders2_3E,(_ZN34_INTERNAL_55eb7360_4_k_cu_9ca2f61d4cuda3std3__45__cpo6cbeginE - _ZN34_INTERNAL_55eb7360_4_k_cu_9ca2f61d6thrust24THRUST_300001_SM_1000_NS12placeholders2_3E)
_ZN34_INTERNAL_55eb7360_4_k_cu_9ca2f61d6thrust24THRUST_300001_SM_1000_NS12placeholders2_3E:
	.zero		1
	.type		_ZN34_INTERNAL_55eb7360_4_k_cu_9ca2f61d4cuda3std3__45__cpo6cbeginE,@object
	.size		_ZN34_INTERNAL_55eb7360_4_k_cu_9ca2f61d4cuda3std3__45__cpo6cbeginE,(_ZN34_INTERNAL_55eb7360_4_k_cu_9ca2f61d4cuda3std6ranges3__45__cpo6cbeginE - _ZN34_INTERNAL_55eb7360_4_k_cu_9ca2f61d4cuda3std3__45__cpo6cbeginE)
_ZN34_INTERNAL_55eb7360_4_k_cu_9ca2f61d4cuda3std3__45__cpo6cbeginE:
	.zero		1
	.type		_ZN34_INTERNAL_55eb7360_4_k_cu_9ca2f61d4cuda3std6ranges3__45__cpo6cbeginE,@object
	.size		_ZN34_INTERNAL_55eb7360_4_k_cu_9ca2f61d4cuda3std6ranges3__45__cpo6cbeginE,(_ZN34_INTERNAL_55eb7360_4_k_cu_9ca2f61d6thrust24THRUST_300001_SM_1000_NS12placeholders2_7E - _ZN34_INTERNAL_55eb7360_4_k_cu_9ca2f61d4cuda3std6ranges3__45__cpo6cbeginE)
_ZN34_INTERNAL_55eb7360_4_k_cu_9ca2f61d4cuda3std6ranges3__45__cpo6cbeginE:
	.zero		1
	.type		_ZN34_INTERNAL_55eb7360_4_k_cu_9ca2f61d6thrust24THRUST_300001_SM_1000_NS12placeholders2_7E,@object
	.size		_ZN34_INTERNAL_55eb7360_4_k_cu_9ca2f61d6thrust24THRUST_300001_SM_1000_NS12placeholders2_7E,(_ZN34_INTERNAL_55eb7360_4_k_cu_9ca2f61d4cuda3std3__45__cpo7crbeginE - _ZN34_INTERNAL_55eb7360_4_k_cu_9ca2f61d6thrust24THRUST_300001_SM_1000_NS12placeholders2_7E)
_ZN34_INTERNAL_55eb7360_4_k_cu_9ca2f61d6thrust24THRUST_300001_SM_1000_NS12placeholders2_7E:
	.zero		1
	.type		_ZN34_INTERNAL_55eb7360_4_k_cu_9ca2f61d4cuda3std3__45__cpo7crbeginE,@object
	.size		_ZN34_INTERNAL_55eb7360_4_k_cu_9ca2f61d4cuda3std3__45__cpo7crbeginE,(_ZN34_INTERNAL_55eb7360_4_k_cu_9ca2f61d4cuda3std6ranges3__45__cpo4nextE - _ZN34_INTERNAL_55eb7360_4_k_cu_9ca2f61d4cuda3std3__45__cpo7crbeginE)
_ZN34_INTERNAL_55eb7360_4_k_cu_9ca2f61d4cuda3std3__45__cpo7crbeginE:
	.zero		1
	.type		_ZN34_INTERNAL_55eb7360_4_k_cu_9ca2f61d4cuda3std6ranges3__45__cpo4nextE,@object
	.size		_ZN34_INTERNAL_55eb7360_4_k_cu_9ca2f61d4cuda3std6ranges3__45__cpo4nextE,(_ZN34_INTERNAL_55eb7360_4_k_cu_9ca2f61d4cuda3std6ranges3__45__cpo4swapE - _ZN34_INTERNAL_55eb7360_4_k_cu_9ca2f61d4cuda3std6ranges3__45__cpo4nextE)
_ZN34_INTERNAL_55eb7360_4_k_cu_9ca2f61d4cuda3std6ranges3__45__cpo4nextE:
	.zero		1
	.type		_ZN34_INTERNAL_55eb7360_4_k_cu_9ca2f61d4cuda3std6ranges3__45__cpo4swapE,@object
	.size		_ZN34_INTERNAL_55eb7360_4_k_cu_9ca2f61d4cuda3std6ranges3__45__cpo4swapE,(_ZN34_INTERNAL_55eb7360_4_k_cu_9ca2f61d6thrust24THRUST_300001_SM_1000_NS8cuda_cub10par_nosyncE - _ZN34_INTERNAL_55eb7360_4_k_cu_9ca2f61d4cuda3std6ranges3__45__cpo4swapE)
_ZN34_INTERNAL_55eb7360_4_k_cu_9ca2f61d4cuda3std6ranges3__45__cpo4swapE:
	.zero		1
	.type		_ZN34_INTERNAL_55eb7360_4_k_cu_9ca2f61d6thrust24THRUST_300001_SM_1000_NS8cuda_cub10par_nosyncE,@object
	.size		_ZN34_INTERNAL_55eb7360_4_k_cu_9ca2f61d6thrust24THRUST_300001_SM_1000_NS8cuda_cub10par_nosyncE,(_ZN34_INTERNAL_55eb7360_4_k_cu_9ca2f61d6thrust24THRUST_300001_SM_1000_NS12placeholders2_9E - _ZN34_INTERNAL_55eb7360_4_k_cu_9ca2f61d6thrust24THRUST_300001_SM_1000_NS8cuda_cub10par_nosyncE)
_ZN34_INTERNAL_55eb7360_4_k_cu_9ca2f61d6thrust24THRUST_300001_SM_1000_NS8cuda_cub10par_nosyncE:
	.zero		1
	.type		_ZN34_INTERNAL_55eb7360_4_k_cu_9ca2f61d6thrust24THRUST_300001_SM_1000_NS12placeholders2_9E,@object
	.size		_ZN34_INTERNAL_55eb7360_4_k_cu_9ca2f61d6thrust24THRUST_300001_SM_1000_NS12placeholders2_9E,(_ZN34_INTERNAL_55eb7360_4_k_cu_9ca2f61d4cuda3std3__436_GLOBAL__N__55eb7360_4_k_cu_9ca2f61d6ignoreE - _ZN34_INTERNAL_55eb7360_4_k_cu_9ca2f61d6thrust24THRUST_300001_SM_1000_NS12placeholders2_9E)
_ZN34_INTERNAL_55eb7360_4_k_cu_9ca2f61d6thrust24THRUST_300001_SM_1000_NS12placeholders2_9E:
	.zero		1
	.type		_ZN34_INTERNAL_55eb7360_4_k_cu_9ca2f61d4cuda3std3__436_GLOBAL__N__55eb7360_4_k_cu_9ca2f61d6ignoreE,@object
	.size		_ZN34_INTERNAL_55eb7360_4_k_cu_9ca2f61d4cuda3std3__436_GLOBAL__N__55eb7360_4_k_cu_9ca2f61d6ignoreE,(_ZN34_INTERNAL_55eb7360_4_k_cu_9ca2f61d4cuda3std6ranges3__45__cpo4dataE - _ZN34_INTERNAL_55eb7360_4_k_cu_9ca2f61d4cuda3std3__436_GLOBAL__N__55eb7360_4_k_cu_9ca2f61d6ignoreE)
_ZN34_INTERNAL_55eb7360_4_k_cu_9ca2f61d4cuda3std3__436_GLOBAL__N__55eb7360_4_k_cu_9ca2f61d6ignoreE:
	.zero		1
	.type		_ZN34_INTERNAL_55eb7360_4_k_cu_9ca2f61d4cuda3std6ranges3__45__cpo4dataE,@object
	.size		_ZN34_INTERNAL_55eb7360_4_k_cu_9ca2f61d4cuda3std6ranges3__45__cpo4dataE,(_ZN34_INTERNAL_55eb7360_4_k_cu_9ca2f61d6thrust24THRUST_300001_SM_1000_NS12placeholders2_1E - _ZN34_INTERNAL_55eb7360_4_k_cu_9ca2f61d4cuda3std6ranges3__45__cpo4dataE)
_ZN34_INTERNAL_55eb7360_4_k_cu_9ca2f61d4cuda3std6ranges3__45__cpo4dataE:
	.zero		1
	.type		_ZN34_INTERNAL_55eb7360_4_k_cu_9ca2f61d6thrust24THRUST_300001_SM_1000_NS12placeholders2_1E,@object
	.size		_ZN34_INTERNAL_55eb7360_4_k_cu_9ca2f61d6thrust24THRUST_300001_SM_1000_NS12placeholders2_1E,(_ZN34_INTERNAL_55eb7360_4_k_cu_9ca2f61d4cuda3std3__45__cpo5beginE - _ZN34_INTERNAL_55eb7360_4_k_cu_9ca2f61d6thrust24THRUST_300001_SM_1000_NS12placeholders2_1E)
_ZN34_INTERNAL_55eb7360_4_k_cu_9ca2f61d6thrust24THRUST_300001_SM_1000_NS12placeholders2_1E:
	.zero		1
	.type		_ZN34_INTERNAL_55eb7360_4_k_cu_9ca2f61d4cuda3std3__45__cpo5beginE,@object
	.size		_ZN34_INTERNAL_55eb7360_4_k_cu_9ca2f61d4cuda3std3__45__cpo5beginE,(_ZN34_INTERNAL_55eb7360_4_k_cu_9ca2f61d4cuda3std6ranges3__45__cpo5beginE - _ZN34_INTERNAL_55eb7360_4_k_cu_9ca2f61d4cuda3std3__45__cpo5beginE)
_ZN34_INTERNAL_55eb7360_4_k_cu_9ca2f61d4cuda3std3__45__cpo5beginE:
	.zero		1
	.type		_ZN34_INTERNAL_55eb7360_4_k_cu_9ca2f61d4cuda3std6ranges3__45__cpo5beginE,@object
	.size		_ZN34_INTERNAL_55eb7360_4_k_cu_9ca2f61d4cuda3std6ranges3__45__cpo5beginE,(_ZN34_INTERNAL_55eb7360_4_k_cu_9ca2f61d6thrust24THRUST_300001_SM_1000_NS12placeholders2_5E - _ZN34_INTERNAL_55eb7360_4_k_cu_9ca2f61d4cuda3std6ranges3__45__cpo5beginE)
_ZN34_INTERNAL_55eb7360_4_k_cu_9ca2f61d4cuda3std6ranges3__45__cpo5beginE:
	.zero		1
	.type		_ZN34_INTERNAL_55eb7360_4_k_cu_9ca2f61d6thrust24THRUST_300001_SM_1000_NS12placeholders2_5E,@object
	.size		_ZN34_INTERNAL_55eb7360_4_k_cu_9ca2f61d6thrust24THRUST_300001_SM_1000_NS12placeholders2_5E,(_ZN34_INTERNAL_55eb7360_4_k_cu_9ca2f61d4cuda3std3__45__cpo6rbeginE - _ZN34_INTERNAL_55eb7360_4_k_cu_9ca2f61d6thrust24THRUST_300001_SM_1000_NS12placeholders2_5E)
_ZN34_INTERNAL_55eb7360_4_k_cu_9ca2f61d6thrust24THRUST_300001_SM_1000_NS12placeholders2_5E:
	.zero		1
	.type		_ZN34_INTERNAL_55eb7360_4_k_cu_9ca2f61d4cuda3std3__45__cpo6rbeginE,@object
	.size		_ZN34_INTERNAL_55eb7360_4_k_cu_9ca2f61d4cuda3std3__45__cpo6rbeginE,(_ZN34_INTERNAL_55eb7360_4_k_cu_9ca2f61d4cuda3std6ranges3__45__cpo7advanceE - _ZN34_INTERNAL_55eb7360_4_k_cu_9ca2f61d4cuda3std3__45__cpo6rbeginE)
_ZN34_INTERNAL_55eb7360_4_k_cu_9ca2f61d4cuda3std3__45__cpo6rbeginE:
	.zero		1
	.type		_ZN34_INTERNAL_55eb7360_4_k_cu_9ca2f61d4cuda3std6ranges3__45__cpo7advanceE,@object
	.size		_ZN34_INTERNAL_55eb7360_4_k_cu_9ca2f61d4cuda3std6ranges3__45__cpo7advanceE,(_ZN34_INTERNAL_55eb7360_4_k_cu_9ca2f61d4cuda3std3__47nulloptE - _ZN34_INTERNAL_55eb7360_4_k_cu_9ca2f61d4cuda3std6ranges3__45__cpo7advanceE)
_ZN34_INTERNAL_55eb7360_4_k_cu_9ca2f61d4cuda3std6ranges3__45__cpo7advanceE:
	.zero		1
	.type		_ZN34_INTERNAL_55eb7360_4_k_cu_9ca2f61d4cuda3std3__47nulloptE,@object
	.size		_ZN34_INTERNAL_55eb7360_4_k_cu_9ca2f61d4cuda3std3__47nulloptE,(_ZN34_INTERNAL_55eb7360_4_k_cu_9ca2f61d4cuda3std6ranges3__45__cpo8distanceE - _ZN34_INTERNAL_55eb7360_4_k_cu_9ca2f61d4cuda3std3__47nulloptE)
_ZN34_INTERNAL_55eb7360_4_k_cu_9ca2f61d4cuda3std3__47nulloptE:
	.zero		1
	.type		_ZN34_INTERNAL_55eb7360_4_k_cu_9ca2f61d4cuda3std6ranges3__45__cpo8distanceE,@object
	.size		_ZN34_INTERNAL_55eb7360_4_k_cu_9ca2f61d4cuda3std6ranges3__45__cpo8distanceE,(_ZN34_INTERNAL_55eb7360_4_k_cu_9ca2f61d6thrust24THRUST_300001_SM_1000_NS12placeholders3_10E - _ZN34_INTERNAL_55eb7360_4_k_cu_9ca2f61d4cuda3std6ranges3__45__cpo8distanceE)
_ZN34_INTERNAL_55eb7360_4_k_cu_9ca2f61d4cuda3std6ranges3__45__cpo8distanceE:
	.zero		1
	.type		_ZN34_INTERNAL_55eb7360_4_k_cu_9ca2f61d6thrust24THRUST_300001_SM_1000_NS12placeholders3_10E,@object
	.size		_ZN34_INTERNAL_55eb7360_4_k_cu_9ca2f61d6thrust24THRUST_300001_SM_1000_NS12placeholders3_10E,(_ZN34_INTERNAL_55eb7360_4_k_cu_9ca2f61d4cuda3std3__419piecewise_constructE - _ZN34_INTERNAL_55eb7360_4_k_cu_9ca2f61d6thrust24THRUST_300001_SM_1000_NS12placeholders3_10E)
_ZN34_INTERNAL_55eb7360_4_k_cu_9ca2f61d6thrust24THRUST_300001_SM_1000_NS12placeholders3_10E:
	.zero		1
	.type		_ZN34_INTERNAL_55eb7360_4_k_cu_9ca2f61d4cuda3std3__419piecewise_constructE,@object
	.size		_ZN34_INTERNAL_55eb7360_4_k_cu_9ca2f61d4cuda3std3__419piecewise_constructE,(_ZN34_INTERNAL_55eb7360_4_k_cu_9ca2f61d4cuda3std6ranges3__45__cpo5cdataE - _ZN34_INTERNAL_55eb7360_4_k_cu_9ca2f61d4cuda3std3__419piecewise_constructE)
_ZN34_INTERNAL_55eb7360_4_k_cu_9ca2f61d4cuda3std3__419piecewise_constructE:
	.zero		1
	.type		_ZN34_INTERNAL_55eb7360_4_k_cu_9ca2f61d4cuda3std6ranges3__45__cpo5cdataE,@object
	.size		_ZN34_INTERNAL_55eb7360_4_k_cu_9ca2f61d4cuda3std6ranges3__45__cpo5cdataE,(_ZN34_INTERNAL_55eb7360_4_k_cu_9ca2f61d6thrust24THRUST_300001_SM_1000_NS12placeholders2_2E - _ZN34_INTERNAL_55eb7360_4_k_cu_9ca2f61d4cuda3std6ranges3__45__cpo5cdataE)
_ZN34_INTERNAL_55eb7360_4_k_cu_9ca2f61d4cuda3std6ranges3__45__cpo5cdataE:
	.zero		1
	.type		_ZN34_INTERNAL_55eb7360_4_k_cu_9ca2f61d6thrust24THRUST_300001_SM_1000_NS12placeholders2_2E,@object
	.size		_ZN34_INTERNAL_55eb7360_4_k_cu_9ca2f61d6thrust24THRUST_300001_SM_1000_NS12placeholders2_2E,(_ZN34_INTERNAL_55eb7360_4_k_cu_9ca2f61d4cuda3std3__45__cpo3endE - _ZN34_INTERNAL_55eb7360_4_k_cu_9ca2f61d6thrust24THRUST_300001_SM_1000_NS12placeholders2_2E)
_ZN34_INTERNAL_55eb7360_4_k_cu_9ca2f61d6thrust24THRUST_300001_SM_1000_NS12placeholders2_2E:
	.zero		1
	.type		_ZN34_INTERNAL_55eb7360_4_k_cu_9ca2f61d4cuda3std3__45__cpo3endE,@object
	.size		_ZN34_INTERNAL_55eb7360_4_k_cu_9ca2f61d4cuda3std3__45__cpo3endE,(_ZN34_INTERNAL_55eb7360_4_k_cu_9ca2f61d4cuda3std6ranges3__45__cpo3endE - _ZN34_INTERNAL_55eb7360_4_k_cu_9ca2f61d4cuda3std3__45__cpo3endE)
_ZN34_INTERNAL_55eb7360_4_k_cu_9ca2f61d4cuda3std3__45__cpo3endE:
	.zero		1
	.type		_ZN34_INTERNAL_55eb7360_4_k_cu_9ca2f61d4cuda3std6ranges3__45__cpo3endE,@object
	.size		_ZN34_INTERNAL_55eb7360_4_k_cu_9ca2f61d4cuda3std6ranges3__45__cpo3endE,(_ZN34_INTERNAL_55eb7360_4_k_cu_9ca2f61d6thrust24THRUST_300001_SM_1000_NS12placeholders2_6E - _ZN34_INTERNAL_55eb7360_4_k_cu_9ca2f61d4cuda3std6ranges3__45__cpo3endE)
_ZN34_INTERNAL_55eb7360_4_k_cu_9ca2f61d4cuda3std6ranges3__45__cpo3endE:
	.zero		1
	.type		_ZN34_INTERNAL_55eb7360_4_k_cu_9ca2f61d6thrust24THRUST_300001_SM_1000_NS12placeholders2_6E,@object
	.size		_ZN34_INTERNAL_55eb7360_4_k_cu_9ca2f61d6thrust24THRUST_300001_SM_1000_NS12placeholders2_6E,(_ZN34_INTERNAL_55eb7360_4_k_cu_9ca2f61d4cuda3std3__45__cpo4rendE - _ZN34_INTERNAL_55eb7360_4_k_cu_9ca2f61d6thrust24THRUST_300001_SM_1000_NS12placeholders2_6E)
_ZN34_INTERNAL_55eb7360_4_k_cu_9ca2f61d6thrust24THRUST_300001_SM_1000_NS12placeholders2_6E:
	.zero		1
	.type		_ZN34_INTERNAL_55eb7360_4_k_cu_9ca2f61d4cuda3std3__45__cpo4rendE,@object
	.size		_ZN34_INTERNAL_55eb7360_4_k_cu_9ca2f61d4cuda3std3__45__cpo4rendE,(_ZN34_INTERNAL_55eb7360_4_k_cu_9ca2f61d4cuda3std6ranges3__45__cpo9iter_swapE - _ZN34_INTERNAL_55eb7360_4_k_cu_9ca2f61d4cuda3std3__45__cpo4rendE)
_ZN34_INTERNAL_55eb7360_4_k_cu_9ca2f61d4cuda3std3__45__cpo4rendE:
	.zero		1
	.type		_ZN34_INTERNAL_55eb7360_4_k_cu_9ca2f61d4cuda3std6ranges3__45__cpo9iter_swapE,@object
	.size		_ZN34_INTERNAL_55eb7360_4_k_cu_9ca2f61d4cuda3std6ranges3__45__cpo9iter_swapE,(_ZN34_INTERNAL_55eb7360_4_k_cu_9ca2f61d4cuda3std3__48unexpectE - _ZN34_INTERNAL_55eb7360_4_k_cu_9ca2f61d4cuda3std6ranges3__45__cpo9iter_swapE)
_ZN34_INTERNAL_55eb7360_4_k_cu_9ca2f61d4cuda3std6ranges3__45__cpo9iter_swapE:
	.zero		1
	.type		_ZN34_INTERNAL_55eb7360_4_k_cu_9ca2f61d4cuda3std3__48unexpectE,@object
	.size		_ZN34_INTERNAL_55eb7360_4_k_cu_9ca2f61d4cuda3std3__48unexpectE,(_ZN34_INTERNAL_55eb7360_4_k_cu_9ca2f61d6thrust24THRUST_300001_SM_1000_NS8cuda_cub3parE - _ZN34_INTERNAL_55eb7360_4_k_cu_9ca2f61d4cuda3std3__48unexpectE)
_ZN34_INTERNAL_55eb7360_4_k_cu_9ca2f61d4cuda3std3__48unexpectE:
	.zero		1
	.type		_ZN34_INTERNAL_55eb7360_4_k_cu_9ca2f61d6thrust24THRUST_300001_SM_1000_NS8cuda_cub3parE,@object
	.size		_ZN34_INTERNAL_55eb7360_4_k_cu_9ca2f61d6thrust24THRUST_300001_SM_1000_NS8cuda_cub3parE,(_ZN34_INTERNAL_55eb7360_4_k_cu_9ca2f61d6thrust24THRUST_300001_SM_1000_NS12placeholders2_4E - _ZN34_INTERNAL_55eb7360_4_k_cu_9ca2f61d6thrust24THRUST_300001_SM_1000_NS8cuda_cub3parE)
_ZN34_INTERNAL_55eb7360_4_k_cu_9ca2f61d6thrust24THRUST_300001_SM_1000_NS8cuda_cub3parE:
	.zero		1
	.type		_ZN34_INTERNAL_55eb7360_4_k_cu_9ca2f61d6thrust24THRUST_300001_SM_1000_NS12placeholders2_4E,@object
	.size		_ZN34_INTERNAL_55eb7360_4_k_cu_9ca2f61d6thrust24THRUST_300001_SM_1000_NS12placeholders2_4E,(_ZN34_INTERNAL_55eb7360_4_k_cu_9ca2f61d4cuda3std3__45__cpo4cendE - _ZN34_INTERNAL_55eb7360_4_k_cu_9ca2f61d6thrust24THRUST_300001_SM_1000_NS12placeholders2_4E)
_ZN34_INTERNAL_55eb7360_4_k_cu_9ca2f61d6thrust24THRUST_300001_SM_1000_NS12placeholders2_4E:
	.zero		1
	.type		_ZN34_INTERNAL_55eb7360_4_k_cu_9ca2f61d4cuda3std3__45__cpo4cendE,@object
	.size		_ZN34_INTERNAL_55eb7360_4_k_cu_9ca2f61d4cuda3std3__45__cpo4cendE,(_ZN34_INTERNAL_55eb7360_4_k_cu_9ca2f61d4cuda3std6ranges3__45__cpo4cendE - _ZN34_INTERNAL_55eb7360_4_k_cu_9ca2f61d4cuda3std3__45__cpo4cendE)
_ZN34_INTERNAL_55eb7360_4_k_cu_9ca2f61d4cuda3std3__45__cpo4cendE:
	.zero		1
	.type		_ZN34_INTERNAL_55eb7360_4_k_cu_9ca2f61d4cuda3std6ranges3__45__cpo4cendE,@object
	.size		_ZN34_INTERNAL_55eb7360_4_k_cu_9ca2f61d4cuda3std6ranges3__45__cpo4cendE,(_ZN34_INTERNAL_55eb7360_4_k_cu_9ca2f61d4cuda3std3__420unreachable_sentinelE - _ZN34_INTERNAL_55eb7360_4_k_cu_9ca2f61d4cuda3std6ranges3__45__cpo4cendE)
_ZN34_INTERNAL_55eb7360_4_k_cu_9ca2f61d4cuda3std6ranges3__45__cpo4cendE:
	.zero		1
	.type		_ZN34_INTERNAL_55eb7360_4_k_cu_9ca2f61d4cuda3std3__420unreachable_sentinelE,@object
	.size		_ZN34_INTERNAL_55eb7360_4_k_cu_9ca2f61d4cuda3std3__420unreachable_sentinelE,(_ZN34_INTERNAL_55eb7360_4_k_cu_9ca2f61d4cuda3std6ranges3__45__cpo5ssizeE - _ZN34_INTERNAL_55eb7360_4_k_cu_9ca2f61d4cuda3std3__420unreachable_sentinelE)
_ZN34_INTERNAL_55eb7360_4_k_cu_9ca2f61d4cuda3std3__420unreachable_sentinelE:
	.zero		1
	.type		_ZN34_INTERNAL_55eb7360_4_k_cu_9ca2f61d4cuda3std6ranges3__45__cpo5ssizeE,@object
	.size		_ZN34_INTERNAL_55eb7360_4_k_cu_9ca2f61d4cuda3std6ranges3__45__cpo5ssizeE,(_ZN34_INTERNAL_55eb7360_4_k_cu_9ca2f61d6thrust24THRUST_300001_SM_1000_NS12placeholders2_8E - _ZN34_INTERNAL_55eb7360_4_k_cu_9ca2f61d4cuda3std6ranges3__45__cpo5ssizeE)
_ZN34_INTERNAL_55eb7360_4_k_cu_9ca2f61d4cuda3std6ranges3__45__cpo5ssizeE:
	.zero		1
	.type		_ZN34_INTERNAL_55eb7360_4_k_cu_9ca2f61d6thrust24THRUST_300001_SM_1000_NS12placeholders2_8E,@object
	.size		_ZN34_INTERNAL_55eb7360_4_k_cu_9ca2f61d6thrust24THRUST_300001_SM_1000_NS12placeholders2_8E,(_ZN34_INTERNAL_55eb7360_4_k_cu_9ca2f61d4cuda3std3__45__cpo5crendE - _ZN34_INTERNAL_55eb7360_4_k_cu_9ca2f61d6thrust24THRUST_300001_SM_1000_NS12placeholders2_8E)
_ZN34_INTERNAL_55eb7360_4_k_cu_9ca2f61d6thrust24THRUST_300001_SM_1000_NS12placeholders2_8E:
	.zero		1
	.type		_ZN34_INTERNAL_55eb7360_4_k_cu_9ca2f61d4cuda3std3__45__cpo5crendE,@object
	.size		_ZN34_INTERNAL_55eb7360_4_k_cu_9ca2f61d4cuda3std3__45__cpo5crendE,(_ZN34_INTERNAL_55eb7360_4_k_cu_9ca2f61d4cuda3std6ranges3__45__cpo4prevE - _ZN34_INTERNAL_55eb7360_4_k_cu_9ca2f61d4cuda3std3__45__cpo5crendE)
_ZN34_INTERNAL_55eb7360_4_k_cu_9ca2f61d4cuda3std3__45__cpo5crendE:
	.zero		1
	.type		_ZN34_INTERNAL_55eb7360_4_k_cu_9ca2f61d4cuda3std6ranges3__45__cpo4prevE,@object
	.size		_ZN34_INTERNAL_55eb7360_4_k_cu_9ca2f61d4cuda3std6ranges3__45__cpo4prevE,(_ZN34_INTERNAL_55eb7360_4_k_cu_9ca2f61d4cuda3std6ranges3__45__cpo9iter_moveE - _ZN34_INTERNAL_55eb7360_4_k_cu_9ca2f61d4cuda3std6ranges3__45__cpo4prevE)
_ZN34_INTERNAL_55eb7360_4_k_cu_9ca2f61d4cuda3std6ranges3__45__cpo4prevE:
	.zero		1
	.type		_ZN34_INTERNAL_55eb7360_4_k_cu_9ca2f61d4cuda3std6ranges3__45__cpo9iter_moveE,@object
	.size		_ZN34_INTERNAL_55eb7360_4_k_cu_9ca2f61d4cuda3std6ranges3__45__cpo9iter_moveE,(_ZN34_INTERNAL_55eb7360_4_k_cu_9ca2f61d6thrust24THRUST_300001_SM_1000_NS6system6detail10sequential3seqE - _ZN34_INTERNAL_55eb7360_4_k_cu_9ca2f61d4cuda3std6ranges3__45__cpo9iter_moveE)
_ZN34_INTERNAL_55eb7360_4_k_cu_9ca2f61d4cuda3std6ranges3__45__cpo9iter_moveE:
	.zero		1
	.type		_ZN34_INTERNAL_55eb7360_4_k_cu_9ca2f61d6thrust24THRUST_300001_SM_1000_NS6system6detail10sequential3seqE,@object
	.size		_ZN34_INTERNAL_55eb7360_4_k_cu_9ca2f61d6thrust24THRUST_300001_SM_1000_NS6system6detail10sequential3seqE,(.L_31 - _ZN34_INTERNAL_55eb7360_4_k_cu_9ca2f61d6thrust24THRUST_300001_SM_1000_NS6system6detail10sequential3seqE)
_ZN34_INTERNAL_55eb7360_4_k_cu_9ca2f61d6thrust24THRUST_300001_SM_1000_NS6system6detail10sequential3seqE:
	.zero		1
.L_31:


//--------------------- .nv.shared._ZN3cub18CUB_300001_SM_10006detail6reduce18DeviceReduceKernelINS2_10policy_hubIdyN4cuda3__47maximumIdEEE10Policy1000EN6thrust24THRUST_300001_SM_1000_NS10device_ptrIdEEyS8_dNS5_3std3__410__identityEEEvT0_PT3_T1_NS0_13GridEvenShareISL_EET2_T4_ --------------------------
	.section	.nv.shared._ZN3cub18CUB_300001_SM_10006detail6reduce18DeviceReduceKernelINS2_10policy_hubIdyN4cuda3__47maximumIdEEE10Policy1000EN6thrust24THRUST_300001_SM_1000_NS10device_ptrIdEEyS8_dNS5_3std3__410__identityEEEvT0_PT3_T1_NS0_13GridEvenShareISL_EET2_T4_,"aw",@nobits
	.sectionflags	@""
	.align	8
.nv.shared._ZN3cub18CUB_300001_SM_10006detail6reduce18DeviceReduceKernelINS2_10policy_hubIdyN4cuda3__47maximumIdEEE10Policy1000EN6thrust24THRUST_300001_SM_1000_NS10device_ptrIdEEyS8_dNS5_3std3__410__identityEEEvT0_PT3_T1_NS0_13GridEvenShareISL_EET2_T4_:
	.zero		1104


//--------------------- .nv.shared._ZN3cub18CUB_300001_SM_10006detail6reduce28DeviceReduceSingleTileKernelINS2_10policy_hubIdyN4cuda3__47maximumIdEEE10Policy1000EN6thrust24THRUST_300001_SM_1000_NS10device_ptrIdEEPdyS8_ddNS5_3std3__410__identityEEEvT0_T1_T2_T3_T4_T6_ --------------------------
	.section	.nv.shared._ZN3cub18CUB_300001_SM_10006detail6reduce28DeviceReduceSingleTileKernelINS2_10policy_hubIdyN4cuda3__47maximumIdEEE10Policy1000EN6thrust24THRUST_300001_SM_1000_NS10device_ptrIdEEPdyS8_ddNS5_3std3__410__identityEEEvT0_T1_T2_T3_T4_T6_,"aw",@nobits
	.sectionflags	@""
	.align	8
.nv.shared._ZN3cub18CUB_300001_SM_10006detail6reduce28DeviceReduceSingleTileKernelINS2_10policy_hubIdyN4cuda3__47maximumIdEEE10Policy1000EN6thrust24THRUST_300001_SM_1000_NS10device_ptrIdEEPdyS8_ddNS5_3std3__410__identityEEEvT0_T1_T2_T3_T4_T6_:
	.zero		1104


//--------------------- .nv.shared._ZN3cub18CUB_300001_SM_10006detail6reduce28DeviceReduceSingleTileKernelINS2_10policy_hubIdjN4cuda3__47maximumIdEEE10Policy1000EPdSB_iS8_ddNS5_3std3__410__identityEEEvT0_T1_T2_T3_T4_T6_ --------------------------
	.section	.nv.shared._ZN3cub18CUB_300001_SM_10006detail6reduce28DeviceReduceSingleTileKernelINS2_10policy_hubIdjN4cuda3__47maximumIdEEE10Policy1000EPdSB_iS8_ddNS5_3std3__410__identityEEEvT0_T1_T2_T3_T4_T6_,"aw",@nobits
	.sectionflags	@""
	.align	8
.nv.shared._ZN3cub18CUB_300001_SM_10006detail6reduce28DeviceReduceSingleTileKernelINS2_10policy_hubIdjN4cuda3__47maximumIdEEE10Policy1000EPdSB_iS8_ddNS5_3std3__410__identityEEEvT0_T1_T2_T3_T4_T6_:
	.zero		1104


//--------------------- .nv.shared._ZN3cub18CUB_300001_SM_10006detail6reduce18DeviceReduceKernelINS2_10policy_hubIdjN4cuda3__47maximumIdEEE10Policy1000EN6thrust24THRUST_300001_SM_1000_NS10device_ptrIdEEjS8_dNS5_3std3__410__identityEEEvT0_PT3_T1_NS0_13GridEvenShareISL_EET2_T4_ --------------------------
	.section	.nv.shared._ZN3cub18CUB_300001_SM_10006detail6reduce18DeviceReduceKernelINS2_10policy_hubIdjN4cuda3__47maximumIdEEE10Policy1000EN6thrust24THRUST_300001_SM_1000_NS10device_ptrIdEEjS8_dNS5_3std3__410__identityEEEvT0_PT3_T1_NS0_13GridEvenShareISL_EET2_T4_,"aw",@nobits
	.sectionflags	@""
	.align	8
.nv.shared._ZN3cub18CUB_300001_SM_10006detail6reduce18DeviceReduceKernelINS2_10policy_hubIdjN4cuda3__47maximumIdEEE10Policy1000EN6thrust24THRUST_300001_SM_1000_NS10device_ptrIdEEjS8_dNS5_3std3__410__identityEEEvT0_PT3_T1_NS0_13GridEvenShareISL_EET2_T4_:
	.zero		1104


//--------------------- .nv.shared._ZN3cub18CUB_300001_SM_10006detail6reduce28DeviceReduceSingleTileKernelINS2_10policy_hubIdjN4cuda3__47maximumIdEEE10Policy1000EN6thrust24THRUST_300001_SM_1000_NS10device_ptrIdEEPdjS8_ddNS5_3std3__410__identityEEEvT0_T1_T2_T3_T4_T6_ --------------------------
	.section	.nv.shared._ZN3cub18CUB_300001_SM_10006detail6reduce28DeviceReduceSingleTileKernelINS2_10policy_hubIdjN4cuda3__47maximumIdEEE10Policy1000EN6thrust24THRUST_300001_SM_1000_NS10device_ptrIdEEPdjS8_ddNS5_3std3__410__identityEEEvT0_T1_T2_T3_T4_T6_,"aw",@nobits
	.sectionflags	@""
	.align	8
.nv.shared._ZN3cub18CUB_300001_SM_10006detail6reduce28DeviceReduceSingleTileKernelINS2_10policy_hubIdjN4cuda3__47maximumIdEEE10Policy1000EN6thrust24THRUST_300001_SM_1000_NS10device_ptrIdEEPdjS8_ddNS5_3std3__410__identityEEEvT0_T1_T2_T3_T4_T6_:
	.zero		1104


//--------------------- .nv.constant0._ZN3cub18CUB_300001_SM_10006detail6reduce28DeviceReduceSingleTileKernelINS2_10policy_hubIdyN4cuda3__47maximumIdEEE10Policy1000EPdSB_iS8_ddNS5_3std3__410__identityEEEvT0_T1_T2_T3_T4_T6_ --------------------------
	.section	.nv.constant0._ZN3cub18CUB_300001_SM_10006detail6reduce28DeviceReduceSingleTileKernelINS2_10policy_hubIdyN4cuda3__47maximumIdEEE10Policy1000EPdSB_iS8_ddNS5_3std3__410__identityEEEvT0_T1_T2_T3_T4_T6_,"a",@progbits
	.sectionflags	@""
	.align	4
.nv.constant0._ZN3cub18CUB_300001_SM_10006detail6reduce28DeviceReduceSingleTileKernelINS2_10policy_hubIdyN4cuda3__47maximumIdEEE10Policy1000EPdSB_iS8_ddNS5_3std3__410__identityEEEvT0_T1_T2_T3_T4_T6_:
	.zero		929


//--------------------- .nv.constant0._ZN3cub18CUB_300001_SM_10006detail6reduce18DeviceReduceKernelINS2_10policy_hubIdyN4cuda3__47maximumIdEEE10Policy1000EN6thrust24THRUST_300001_SM_1000_NS10device_ptrIdEEyS8_dNS5_3std3__410__identityEEEvT0_PT3_T1_NS0_13GridEvenShareISL_EET2_T4_ --------------------------
	.section	.nv.constant0._ZN3cub18CUB_300001_SM_10006detail6reduce18DeviceReduceKernelINS2_10policy_hubIdyN4cuda3__47maximumIdEEE10Policy1000EN6thrust24THRUST_300001_SM_1000_NS10device_ptrIdEEyS8_dNS5_3std3__410__identityEEEvT0_PT3_T1_NS0_13GridEvenShareISL_EET2_T4_,"a",@progbits
	.sectionflags	@""
	.align	4
.nv.constant0._ZN3cub18CUB_300001_SM_10006detail6reduce18DeviceReduceKernelINS2_10policy_hubIdyN4cuda3__47maximumIdEEE10Policy1000EN6thrust24THRUST_300001_SM_1000_NS10device_ptrIdEEyS8_dNS5_3std3__410__identityEEEvT0_PT3_T1_NS0_13GridEvenShareISL_EET2_T4_:
	.zero		994


//--------------------- .nv.constant0._ZN3cub18CUB_300001_SM_10006detail6reduce28DeviceReduceSingleTileKernelINS2_10policy_hubIdyN4cuda3__47maximumIdEEE10Policy1000EN6thrust24THRUST_300001_SM_1000_NS10device_ptrIdEEPdyS8_ddNS5_3std3__410__identityEEEvT0_T1_T2_T3_T4_T6_ --------------------------
	.section	.nv.constant0._ZN3cub18CUB_300001_SM_10006detail6reduce28DeviceReduceSingleTileKernelINS2_10policy_hubIdyN4cuda3__47maximumIdEEE10Policy1000EN6thrust24THRUST_300001_SM_1000_NS10device_ptrIdEEPdyS8_ddNS5_3std3__410__identityEEEvT0_T1_T2_T3_T4_T6_,"a",@progbits
	.sectionflags	@""
	.align	4
.nv.constant0._ZN3cub18CUB_300001_SM_10006detail6reduce28DeviceReduceSingleTileKernelINS2_10policy_hubIdyN4cuda3__47maximumIdEEE10Policy1000EN6thrust24THRUST_300001_SM_1000_NS10device_ptrIdEEPdyS8_ddNS5_3std3__410__identityEEEvT0_T1_T2_T3_T4_T6_:
	.zero		937


//--------------------- .nv.constant0._ZN3cub18CUB_300001_SM_10006detail6reduce28DeviceReduceSingleTileKernelINS2_10policy_hubIdjN4cuda3__47maximumIdEEE10Policy1000EPdSB_iS8_ddNS5_3std3__410__identityEEEvT0_T1_T2_T3_T4_T6_ --------------------------
	.section	.nv.constant0._ZN3cub18CUB_300001_SM_10006detail6reduce28DeviceReduceSingleTileKernelINS2_10policy_hubIdjN4cuda3__47maximumIdEEE10Policy1000EPdSB_iS8_ddNS5_3std3__410__identityEEEvT0_T1_T2_T3_T4_T6_,"a",@progbits
	.sectionflags	@""
	.align	4
.nv.constant0._ZN3cub18CUB_300001_SM_10006detail6reduce28DeviceReduceSingleTileKernelINS2_10policy_hubIdjN4cuda3__47maximumIdEEE10Policy1000EPdSB_iS8_ddNS5_3std3__410__identityEEEvT0_T1_T2_T3_T4_T6_:
	.zero		929


//--------------------- .nv.constant0._ZN3cub18CUB_300001_SM_10006detail6reduce18DeviceReduceKernelINS2_10policy_hubIdjN4cuda3__47maximumIdEEE10Policy1000EN6thrust24THRUST_300001_SM_1000_NS10device_ptrIdEEjS8_dNS5_3std3__410__identityEEEvT0_PT3_T1_NS0_13GridEvenShareISL_EET2_T4_ --------------------------
	.section	.nv.constant0._ZN3cub18CUB_300001_SM_10006detail6reduce18DeviceReduceKernelINS2_10policy_hubIdjN4cuda3__47maximumIdEEE10Policy1000EN6thrust24THRUST_300001_SM_1000_NS10device_ptrIdEEjS8_dNS5_3std3__410__identityEEEvT0_PT3_T1_NS0_13GridEvenShareISL_EET2_T4_,"a",@progbits
	.sectionflags	@""
	.align	4
.nv.constant0._ZN3cub18CUB_300001_SM_10006detail6reduce18DeviceReduceKernelINS2_10policy_hubIdjN4cuda3__47maximumIdEEE10Policy1000EN6thrust24THRUST_300001_SM_1000_NS10device_ptrIdEEjS8_dNS5_3std3__410__identityEEEvT0_PT3_T1_NS0_13GridEvenShareISL_EET2_T4_:
	.zero		958


//--------------------- .nv.constant0._ZN3cub18CUB_300001_SM_10006detail6reduce28DeviceReduceSingleTileKernelINS2_10policy_hubIdjN4cuda3__47maximumIdEEE10Policy1000EN6thrust24THRUST_300001_SM_1000_NS10device_ptrIdEEPdjS8_ddNS5_3std3__410__identityEEEvT0_T1_T2_T3_T4_T6_ --------------------------
	.section	.nv.constant0._ZN3cub18CUB_300001_SM_10006detail6reduce28DeviceReduceSingleTileKernelINS2_10policy_hubIdjN4cuda3__47maximumIdEEE10Policy1000EN6thrust24THRUST_300001_SM_1000_NS10device_ptrIdEEPdjS8_ddNS5_3std3__410__identityEEEvT0_T1_T2_T3_T4_T6_,"a",@progbits
	.sectionflags	@""
	.align	4
.nv.constant0._ZN3cub18CUB_300001_SM_10006detail6reduce28DeviceReduceSingleTileKernelINS2_10policy_hubIdjN4cuda3__47maximumIdEEE10Policy1000EN6thrust24THRUST_300001_SM_1000_NS10device_ptrIdEEPdjS8_ddNS5_3std3__410__identityEEEvT0_T1_T2_T3_T4_T6_:
	.zero		929


//--------------------- .nv.constant0._ZN3cub18CUB_300001_SM_10006detail11EmptyKernelIvEEvv --------------------------
	.section	.nv.constant0._ZN3cub18CUB_300001_SM_10006detail11EmptyKernelIvEEvv,"a",@progbits
	.sectionflags	@""
	.align	4
.nv.constant0._ZN3cub18CUB_300001_SM_10006detail11EmptyKernelIvEEvv:
	.zero		896


//--------------------- .nv.constant0._Z11jacobi_stepiiPKdPdS1_ --------------------------
	.section	.nv.constant0._Z11jacobi_stepiiPKdPdS1_,"a",@progbits
	.sectionflags	@""
	.align	4
.nv.constant0._Z11jacobi_stepiiPKdPdS1_:
	.zero		928


//--------------------- SYMBOLS --------------------------

	.type		.nv.reservedSmem.offset0,@object
	.size		.nv.reservedSmem.offset0,0x4
	.type		.nv.reservedSmem.cap,@object
	.size		.nv.reservedSmem.cap,0x4
